	.target	sm_90a

	.elftype	@"ET_EXEC"


//--------------------- .note.nv.tkinfo           --------------------------
	.section	.note.nv.tkinfo,"",@"SHT_NOTE"
	.sectionflags	@"SHF_NOTE_NV_TKINFO"
	.tkinfo
        /*0018*/ 	.word	0x00000002
        /*0030*/ 	.string	""
        /*0030*/ 	.string	"ptxas"
        /*0030*/ 	.string	"Cuda compilation tools, release 13.0, V13.0.88"
        /*0030*/ 	.string	"Build cuda_13.0.r13.0/compiler.36424714_0"
        /*0030*/ 	.string	"-v  -suppress-debug-info  -lineinfo  -arch sm_90a "



//--------------------- .note.nv.cuinfo           --------------------------
	.section	.note.nv.cuinfo,"",@"SHT_NOTE"
	.sectionflags	@"SHF_NOTE_NV_CUINFO"
        /*0018*/ 	.short	0x0002
        /*001a*/ 	.short	0x005a
        /*001c*/ 	.short	0x0082
	.zero		2


//--------------------- .nv.info                  --------------------------
	.section	.nv.info,"",@"SHT_CUDA_INFO"
	.align	4


	//----- nvinfo : EIATTR_REGCOUNT
	.align		4
        /*0000*/ 	.byte	0x04, 0x2f
        /*0002*/ 	.short	(.L_1 - .L_0)
	.align		4
.L_0:
        /*0004*/ 	.word	index@(matmul_kernel)
        /*0008*/ 	.word	0x000000ff


	//----- nvinfo : EIATTR_FRAME_SIZE
	.align		4
.L_1:
        /*000c*/ 	.byte	0x04, 0x11
        /*000e*/ 	.short	(.L_3 - .L_2)
	.align		4
.L_2:
        /*0010*/ 	.word	index@(matmul_kernel)
        /*0014*/ 	.word	0x00000658


	//----- nvinfo : EIATTR_MIN_STACK_SIZE
	.align		4
.L_3:
        /*0018*/ 	.byte	0x04, 0x12
        /*001a*/ 	.short	(.L_5 - .L_4)
	.align		4
.L_4:
        /*001c*/ 	.word	index@(matmul_kernel)
        /*0020*/ 	.word	0x00000658
.L_5:


//--------------------- .nv.compat                --------------------------
	.section	.nv.compat,"",@"SHT_CUDA_COMPAT_INFO"
	.align	4
        /*0000*/ 	.byte	0x02, 0x09, 0x01, 0x00, 0x02, 0x02, 0x04, 0x00, 0x02, 0x05, 0x05, 0x00, 0x03, 0x07, 0x01, 0x01
        /*0010*/ 	.byte	0x02, 0x03, 0x00, 0x00, 0x02, 0x06, 0x01, 0x00, 0x04, 0x0b, 0x08, 0x00, 0x00, 0x00, 0x00, 0x00
        /*0020*/ 	.byte	0x00, 0x00, 0x00, 0x00


//--------------------- .nv.info.matmul_kernel    --------------------------
	.section	.nv.info.matmul_kernel,"",@"SHT_CUDA_INFO"
	.sectionflags	@""
	.align	4


	//----- nvinfo : EIATTR_CUDA_API_VERSION
	.align		4
        /*0000*/ 	.byte	0x04, 0x37
        /*0002*/ 	.short	(.L_7 - .L_6)
.L_6:
        /*0004*/ 	.word	0x00000082


	//----- nvinfo : EIATTR_KPARAM_INFO
	.align		4
.L_7:
        /*0008*/ 	.byte	0x04, 0x17
        /*000a*/ 	.short	(.L_9 - .L_8)
.L_8:
        /*000c*/ 	.word	0x00000000
        /*0010*/ 	.short	0x000d
        /*0012*/ 	.short	0x0048
        /*0014*/ 	.byte	0x00, 0xf4, 0x21, 0x00


	//----- nvinfo : EIATTR_KPARAM_INFO
	.align		4
.L_9:
        /*0018*/ 	.byte	0x04, 0x17
        /*001a*/ 	.short	(.L_11 - .L_10)
.L_10:
        /*001c*/ 	.word	0x00000000
        /*0020*/ 	.short	0x000c
        /*0022*/ 	.short	0x0040
        /*0024*/ 	.byte	0x00, 0xf4, 0x21, 0x00


	//----- nvinfo : EIATTR_KPARAM_INFO
	.align		4
.L_11:
        /*0028*/ 	.byte	0x04, 0x17
        /*002a*/ 	.short	(.L_13 - .L_12)
.L_12:
        /*002c*/ 	.word	0x00000000
        /*0030*/ 	.short	0x000b
        /*0032*/ 	.short	0x0038
        /*0034*/ 	.byte	0x00, 0xf0, 0x11, 0x00


	//----- nvinfo : EIATTR_KPARAM_INFO
	.align		4
.L_13:
        /*0038*/ 	.byte	0x04, 0x17
        /*003a*/ 	.short	(.L_15 - .L_14)
.L_14:
        /*003c*/ 	.word	0x00000000
        /*0040*/ 	.short	0x000a
        /*0042*/ 	.short	0x0034
        /*0044*/ 	.byte	0x00, 0xf0, 0x11, 0x00


	//----- nvinfo : EIATTR_KPARAM_INFO
	.align		4
.L_15:
        /*0048*/ 	.byte	0x04, 0x17
        /*004a*/ 	.short	(.L_17 - .L_16)
.L_16:
        /*004c*/ 	.word	0x00000000
        /*0050*/ 	.short	0x0009
        /*0052*/ 	.short	0x0030
        /*0054*/ 	.byte	0x00, 0xf0, 0x11, 0x00


	//----- nvinfo : EIATTR_KPARAM_INFO
	.align		4
.L_17:
        /*0058*/ 	.byte	0x04, 0x17
        /*005a*/ 	.short	(.L_19 - .L_18)
.L_18:
        /*005c*/ 	.word	0x00000000
        /*0060*/ 	.short	0x0008
        /*0062*/ 	.short	0x002c
        /*0064*/ 	.byte	0x00, 0xf0, 0x11, 0x00


	//----- nvinfo : EIATTR_KPARAM_INFO
	.align		4
.L_19:
        /*0068*/ 	.byte	0x04, 0x17
        /*006a*/ 	.short	(.L_21 - .L_20)
.L_20:
        /*006c*/ 	.word	0x00000000
        /*0070*/ 	.short	0x0007
        /*0072*/ 	.short	0x0028
        /*0074*/ 	.byte	0x00, 0xf0, 0x11, 0x00


	//----- nvinfo : EIATTR_KPARAM_INFO
	.align		4
.L_21:
        /*0078*/ 	.byte	0x04, 0x17
        /*007a*/ 	.short	(.L_23 - .L_22)
.L_22:
        /*007c*/ 	.word	0x00000000
        /*0080*/ 	.short	0x0006
        /*0082*/ 	.short	0x0024
        /*0084*/ 	.byte	0x00, 0xf0, 0x11, 0x00


	//----- nvinfo : EIATTR_KPARAM_INFO
	.align		4
.L_23:
        /*0088*/ 	.byte	0x04, 0x17
        /*008a*/ 	.short	(.L_25 - .L_24)
.L_24:
        /*008c*/ 	.word	0x00000000
        /*0090*/ 	.short	0x0005
        /*0092*/ 	.short	0x0020
        /*0094*/ 	.byte	0x00, 0xf0, 0x11, 0x00


	//----- nvinfo : EIATTR_KPARAM_INFO
	.align		4
.L_25:
        /*0098*/ 	.byte	0x04, 0x17
        /*009a*/ 	.short	(.L_27 - .L_26)
.L_26:
        /*009c*/ 	.word	0x00000000
        /*00a0*/ 	.short	0x0004
        /*00a2*/ 	.short	0x001c
        /*00a4*/ 	.byte	0x00, 0xf0, 0x11, 0x00


	//----- nvinfo : EIATTR_KPARAM_INFO
	.align		4
.L_27:
        /*00a8*/ 	.byte	0x04, 0x17
        /*00aa*/ 	.short	(.L_29 - .L_28)
.L_28:
        /*00ac*/ 	.word	0x00000000
        /*00b0*/ 	.short	0x0003
        /*00b2*/ 	.short	0x0018
        /*00b4*/ 	.byte	0x00, 0xf0, 0x11, 0x00


	//----- nvinfo : EIATTR_KPARAM_INFO
	.align		4
.L_29:
        /*00b8*/ 	.byte	0x04, 0x17
        /*00ba*/ 	.short	(.L_31 - .L_30)
.L_30:
        /*00bc*/ 	.word	0x00000000
        /*00c0*/ 	.short	0x0002
        /*00c2*/ 	.short	0x0010
        /*00c4*/ 	.byte	0x00, 0xf4, 0x21, 0x00


	//----- nvinfo : EIATTR_KPARAM_INFO
	.align		4
.L_31:
        /*00c8*/ 	.byte	0x04, 0x17
        /*00ca*/ 	.short	(.L_33 - .L_32)
.L_32:
        /*00cc*/ 	.word	0x00000000
        /*00d0*/ 	.short	0x0001
        /*00d2*/ 	.short	0x0008
        /*00d4*/ 	.byte	0x00, 0xf4, 0x21, 0x00


	//----- nvinfo : EIATTR_KPARAM_INFO
	.align		4
.L_33:
        /*00d8*/ 	.byte	0x04, 0x17
        /*00da*/ 	.short	(.L_35 - .L_34)
.L_34:
        /*00dc*/ 	.word	0x00000000
        /*00e0*/ 	.short	0x0000
        /*00e2*/ 	.short	0x0000
        /*00e4*/ 	.byte	0x00, 0xf4, 0x21, 0x00


	//----- nvinfo : EIATTR_EXPLICIT_CLUSTER
	.align		4
.L_35:
        /*00e8*/ 	.byte	0x01, 0x3e
	.zero		2


	//----- nvinfo : EIATTR_CTA_PER_CLUSTER
	.align		4
        /*00ec*/ 	.byte	0x04, 0x3d
        /*00ee*/ 	.short	(.L_37 - .L_36)
.L_36:
        /*00f0*/ 	.word	0x00000004
        /*00f4*/ 	.word	0x00000001
        /*00f8*/ 	.word	0x00000001


	//----- nvinfo : EIATTR_SPARSE_MMA_MASK
	.align		4
.L_37:
        /*00fc*/ 	.byte	0x03, 0x50
        /*00fe*/ 	.short	0x0000


	//----- nvinfo : EIATTR_MAXREG_COUNT
	.align		4
        /*0100*/ 	.byte	0x03, 0x1b
        /*0102*/ 	.short	0x00ff


	//----- nvinfo : EIATTR_NUM_BARRIERS
	.align		4
        /*0104*/ 	.byte	0x02, 0x4c
        /*0106*/ 	.byte	0x01
	.zero		1


	//----- nvinfo : EIATTR_ANNOTATIONS
	.align		4
        /*0108*/ 	.byte	0x04, 0x55
        /*010a*/ 	.short	(.L_39 - .L_38)


	//   ....[0]....
.L_38:
        /*010c*/ 	.word	0x00000001
        /*0110*/ 	.byte	0x00, 0x08, 0x00, 0x00, 0x01, 0x00, 0x00, 0x00, 0xd0, 0x42, 0x00, 0x00, 0x01, 0x00, 0x00, 0x00
        /* <DEDUP_REMOVED lines=692> */
        /*2c60*/ 	.byte	0x70, 0x1a, 0x01, 0x00, 0x01, 0x00, 0x00, 0x00, 0x20, 0x21, 0x01, 0x00


	//----- nvinfo : EIATTR_MERCURY_ISA_VERSION
	.align		4
.L_39:
        /*2c6c*/ 	.byte	0x03, 0x5f
        /*2c6e*/ 	.short	0x0101


	//----- nvinfo : EIATTR_EXIT_INSTR_OFFSETS
	.align		4
        /*2c70*/ 	.byte	0x04, 0x1c
        /*2c72*/ 	.short	(.L_41 - .L_40)


	//   ....[0]....
.L_40:
        /*2c74*/ 	.word	0x00013e20


	//   ....[1]....
        /*2c78*/ 	.word	0x00013e50


	//----- nvinfo : EIATTR_REQNTID
	.align		4
.L_41:
        /*2c7c*/ 	.byte	0x04, 0x10
        /*2c7e*/ 	.short	(.L_43 - .L_42)
.L_42:
        /*2c80*/ 	.word	0x00000080
        /*2c84*/ 	.word	0x00000001
        /*2c88*/ 	.word	0x00000001


	//----- nvinfo : EIATTR_CBANK_PARAM_SIZE
	.align		4
.L_43:
        /*2c8c*/ 	.byte	0x03, 0x19
        /*2c8e*/ 	.short	0x0050


	//----- nvinfo : EIATTR_PARAM_CBANK
	.align		4
        /*2c90*/ 	.byte	0x04, 0x0a
        /*2c92*/ 	.short	(.L_45 - .L_44)
	.align		4
.L_44:
        /*2c94*/ 	.word	index@(.nv.constant0.matmul_kernel)
        /*2c98*/ 	.short	0x0210
        /*2c9a*/ 	.short	0x0050


	//----- nvinfo : EIATTR_SW_WAR
	.align		4
.L_45:
        /*2c9c*/ 	.byte	0x04, 0x36
        /*2c9e*/ 	.short	(.L_47 - .L_46)
.L_46:
        /*2ca0*/ 	.word	0x00000008
.L_47:


//--------------------- .nv.callgraph             --------------------------
	.section	.nv.callgraph,"",@"SHT_CUDA_CALLGRAPH"
	.align	4
	.sectionentsize	8
	.align		4
        /*0000*/ 	.word	0x00000000
	.align		4
        /*0004*/ 	.word	0xffffffff
	.align		4
        /*0008*/ 	.word	0x00000000
	.align		4
        /*000c*/ 	.word	0xfffffffe
	.align		4
        /*0010*/ 	.word	0x00000000
	.align		4
        /*0014*/ 	.word	0xfffffffd
	.align		4
        /*0018*/ 	.word	0x00000000
	.align		4
        /*001c*/ 	.word	0xfffffffc


//--------------------- .text.matmul_kernel       --------------------------
	.section	.text.matmul_kernel,"ax",@progbits
	.align	128
        .global         matmul_kernel
        .type           matmul_kernel,@function
        .size           matmul_kernel,(.L_x_3 - matmul_kernel)
        .other          matmul_kernel,@"STO_CUDA_ENTRY STV_DEFAULT"
matmul_kernel:
.text.matmul_kernel:
[----:B------:R-:W0:Y:S08]  /*0000*/  LDC R1, c[0x0][0x28] ;  /* 0x00000a00ff017b82 */ /* 0x000e300000000800 */
[----:B------:R-:W1:Y:S01]  /*0010*/  LDC.64 R56, c[0x0][0x228] ;  /* 0x00008a00ff387b82 */ /* 0x000e620000000a00 */
[----:B0-----:R-:W-:Y:S01]  /*0020*/  VIADD R1, R1, 0xfffff9a8 ;  /* 0xfffff9a801017836 */ /* 0x001fe20000000000 */
[----:B------:R-:W-:-:S02]  /*0030*/  CS2R R28, SRZ ;  /* 0x00000000001c7805 */ /* 0x000fc4000001ff00 */
[----:B------:R-:W-:Y:S02]  /*0040*/  CS2R R30, SRZ ;  /* 0x00000000001e7805 */ /* 0x000fe4000001ff00 */
[----:B------:R-:W-:Y:S02]  /*0050*/  CS2R R32, SRZ ;  /* 0x0000000000207805 */ /* 0x000fe4000001ff00 */
[----:B------:R-:W-:Y:S02]  /*0060*/  CS2R R34, SRZ ;  /* 0x0000000000227805 */ /* 0x000fe4000001ff00 */
[----:B------:R-:W-:Y:S02]  /*0070*/  CS2R R36, SRZ ;  /* 0x0000000000247805 */ /* 0x000fe4000001ff00 */
[----:B------:R-:W-:Y:S01]  /*0080*/  CS2R R38, SRZ ;  /* 0x0000000000267805 */ /* 0x000fe2000001ff00 */
[----:B------:R-:W0:Y:S01]  /*0090*/  S2UR UR4, SR_CTAID.X ;  /* 0x00000000000479c3 */ /* 0x000e220000002500 */
[----:B------:R-:W-:-:S02]  /*00a0*/  CS2R R40, SRZ ;  /* 0x0000000000287805 */ /* 0x000fc4000001ff00 */
[----:B------:R-:W-:Y:S02]  /*00b0*/  CS2R R42, SRZ ;  /* 0x00000000002a7805 */ /* 0x000fe4000001ff00 */
[----:B------:R-:W-:Y:S02]  /*00c0*/  CS2R R44, SRZ ;  /* 0x00000000002c7805 */ /* 0x000fe4000001ff00 */
[----:B------:R-:W-:Y:S02]  /*00d0*/  CS2R R46, SRZ ;  /* 0x00000000002e7805 */ /* 0x000fe4000001ff00 */
[----:B------:R-:W-:Y:S02]  /*00e0*/  CS2R R48, SRZ ;  /* 0x0000000000307805 */ /* 0x000fe4000001ff00 */
[----:B------:R-:W-:Y:S02]  /*00f0*/  CS2R R50, SRZ ;  /* 0x0000000000327805 */ /* 0x000fe4000001ff00 */
[----:B------:R-:W-:Y:S01]  /*0100*/  CS2R R52, SRZ ;  /* 0x0000000000347805 */ /* 0x000fe2000001ff00 */
[----:B------:R-:W2:Y:S01]  /*0110*/  S2UR UR7, SR_CgaCtaId ;  /* 0x00000000000779c3 */ /* 0x000ea20000008800 */
[----:B------:R-:W-:Y:S01]  /*0120*/  CS2R R54, SRZ ;  /* 0x0000000000367805 */ /* 0x000fe2000001ff00 */
[----:B-1----:R-:W-:-:S06]  /*0130*/  VIADD R0, R57, 0x3f ;  /* 0x0000003f39007836 */ /* 0x002fcc0000000000 */
[----:B------:R-:W1:Y:S01]  /*0140*/  LDC R112, c[0x0][0x230] ;  /* 0x00008c00ff707b82 */ /* 0x000e620000000800 */
[----:B------:R-:W-:Y:S02]  /*0150*/  SHF.R.S32.HI R3, RZ, 0x1f, R0 ;  /* 0x0000001fff037819 */ /* 0x000fe40000011400 */
[----:B0-----:R-:W-:Y:S01]  /*0160*/  I2FP.F32.U32 R5, UR4 ;  /* 0x0000000400057c45 */ /* 0x001fe20008201000 */
[----:B------:R-:W-:Y:S01]  /*0170*/  ULDC UR4, c[0x0][0x150] ;  /* 0x0000540000047ab9 */ /* 0x000fe20000000800 */
[----:B------:R-:W-:-:S03]  /*0180*/  LEA.HI R3, R3, R0, RZ, 0x6 ;  /* 0x0000000003037211 */ /* 0x000fc600078f30ff */
[----:B------:R-:W-:Y:S01]  /*0190*/  FMUL R5, R5, UR4 ;  /* 0x0000000405057c20 */ /* 0x000fe20008400000 */
[----:B------:R-:W-:Y:S01]  /*01a0*/  SHF.R.S32.HI R3, RZ, 0x6, R3 ;  /* 0x00000006ff037819 */ /* 0x000fe20000011403 */
[----:B------:R-:W-:Y:S01]  /*01b0*/  UMOV UR4, 0x400 ;  /* 0x0000040000047882 */ /* 0x000fe20000000000 */
[----:B--2---:R-:W-:Y:S02]  /*01c0*/  USHF.L.U32 UR6, UR7, 0x7, URZ ;  /* 0x0000000707067899 */ /* 0x004fe4000800063f */
[----:B------:R-:W-:Y:S01]  /*01d0*/  ULEA UR4, UR7, UR4, 0x18 ;  /* 0x0000000407047291 */ /* 0x000fe2000f8ec03f */
[----:B------:R-:W-:Y:S01]  /*01e0*/  IMAD.SHL.U32 R4, R3, 0x8, RZ ;  /* 0x0000000803047824 */ /* 0x000fe200078e00ff */
[----:B------:R-:W0:Y:S01]  /*01f0*/  F2I.U32.TRUNC.NTZ R5, R5 ;  /* 0x0000000500057305 */ /* 0x000e22000020f000 */
[----:B------:R-:W-:-:S03]  /*0200*/  ULOP3.LUT UR6, UR6, 0x180, URZ, 0xc0, !UPT ;  /* 0x0000018006067892 */ /* 0x000fc6000f8ec03f */
[----:B------:R-:W-:Y:S01]  /*0210*/  IABS R7, R4 ;  /* 0x0000000400077213 */ /* 0x000fe20000000000 */
[----:B-1----:R-:W-:-:S03]  /*0220*/  VIADD R112, R112, 0x7f ;  /* 0x0000007f70707836 */ /* 0x002fc60000000000 */
[----:B------:R-:W1:Y:S01]  /*0230*/  I2F.RP R0, R7 ;  /* 0x0000000700007306 */ /* 0x000e620000209400 */
[----:B0-----:R-:W-:-:S07]  /*0240*/  IABS R11, R5 ;  /* 0x00000005000b7213 */ /* 0x001fce0000000000 */
[----:B-1----:R-:W0:Y:S02]  /*0250*/  MUFU.RCP R0, R0 ;  /* 0x0000000000007308 */ /* 0x002e240000001000 */
[----:B0-----:R-:W-:Y:S01]  /*0260*/  VIADD R2, R0, 0xffffffe ;  /* 0x0ffffffe00027836 */ /* 0x001fe20000000000 */
[----:B------:R-:W-:-:S05]  /*0270*/  IABS R0, R4 ;  /* 0x0000000400007213 */ /* 0x000fca0000000000 */
[----:B------:R0:W1:Y:S01]  /*0280*/  F2I.FTZ.U32.TRUNC.NTZ R3, R2 ;  /* 0x0000000200037305 */ /* 0x000062000021f000 */
[----:B------:R-:W-:Y:S02]  /*0290*/  IMAD.MOV R0, RZ, RZ, -R0 ;  /* 0x000000ffff007224 */ /* 0x000fe400078e0a00 */
[----:B0-----:R-:W-:Y:S02]  /*02a0*/  IMAD.MOV.U32 R2, RZ, RZ, RZ ;  /* 0x000000ffff027224 */ /* 0x001fe400078e00ff */
[----:B-1----:R-:W-:-:S04]  /*02b0*/  IMAD.MOV R6, RZ, RZ, -R3 ;  /* 0x000000ffff067224 */ /* 0x002fc800078e0a03 */
[----:B------:R-:W-:-:S04]  /*02c0*/  IMAD R9, R6, R7, RZ ;  /* 0x0000000706097224 */ /* 0x000fc800078e02ff */
[----:B------:R-:W-:-:S06]  /*02d0*/  IMAD.HI.U32 R2, R3, R9, R2 ;  /* 0x0000000903027227 */ /* 0x000fcc00078e0002 */
[----:B------:R-:W-:-:S04]  /*02e0*/  IMAD.HI.U32 R2, R2, R11, RZ ;  /* 0x0000000b02027227 */ /* 0x000fc800078e00ff */
[----:B------:R-:W-:-:S05]  /*02f0*/  IMAD R0, R2, R0, R11 ;  /* 0x0000000002007224 */ /* 0x000fca00078e020b */
[----:B------:R-:W-:-:S13]  /*0300*/  ISETP.GT.U32.AND P1, PT, R7, R0, PT ;  /* 0x000000000700720c */ /* 0x000fda0003f24070 */
[----:B------:R-:W-:Y:S02]  /*0310*/  @!P1 IMAD.IADD R0, R0, 0x1, -R7 ;  /* 0x0000000100009824 */ /* 0x000fe400078e0a07 */
[----:B------:R-:W-:Y:S01]  /*0320*/  @!P1 VIADD R2, R2, 0x1 ;  /* 0x0000000102029836 */ /* 0x000fe20000000000 */
[----:B------:R-:W-:Y:S02]  /*0330*/  ISETP.NE.AND P1, PT, R4, RZ, PT ;  /* 0x000000ff0400720c */ /* 0x000fe40003f25270 */
[----:B------:R-:W-:Y:S02]  /*0340*/  ISETP.GE.U32.AND P0, PT, R0, R7, PT ;  /* 0x000000070000720c */ /* 0x000fe40003f06070 */
[----:B------:R-:W-:-:S04]  /*0350*/  LOP3.LUT R0, R5, R4, RZ, 0x3c, !PT ;  /* 0x0000000405007212 */ /* 0x000fc800078e3cff */
[----:B------:R-:W-:Y:S01]  /*0360*/  ISETP.GE.AND P2, PT, R0, RZ, PT ;  /* 0x000000ff0000720c */ /* 0x000fe20003f46270 */
[----:B------:R-:W-:-:S05]  /*0370*/  VIADD R0, R56, 0x1ff ;  /* 0x000001ff38007836 */ /* 0x000fca0000000000 */
[----:B------:R-:W-:Y:S01]  /*0380*/  SHF.R.S32.HI R3, RZ, 0x1f, R0 ;  /* 0x0000001fff037819 */ /* 0x000fe20000011400 */
[----:B------:R-:W-:-:S03]  /*0390*/  @P0 VIADD R2, R2, 0x1 ;  /* 0x0000000102020836 */ /* 0x000fc60000000000 */
[----:B------:R-:W-:-:S03]  /*03a0*/  LEA.HI R3, R3, R0, RZ, 0x9 ;  /* 0x0000000003037211 */ /* 0x000fc600078f48ff */
[----:B------:R-:W-:Y:S01]  /*03b0*/  @!P2 IMAD.MOV R2, RZ, RZ, -R2 ;  /* 0x000000ffff02a224 */ /* 0x000fe200078e0a02 */
[----:B------:R-:W-:-:S05]  /*03c0*/  @!P1 LOP3.LUT R2, RZ, R4, RZ, 0x33, !PT ;  /* 0x00000004ff029212 */ /* 0x000fca00078e33ff */
[----:B------:R-:W-:Y:S02]  /*03d0*/  IMAD.SHL.U32 R6, R2, 0x8, RZ ;  /* 0x0000000802067824 */ /* 0x000fe400078e00ff */
[----:B------:R-:W-:-:S03]  /*03e0*/  IMAD.MOV R2, RZ, RZ, -R2 ;  /* 0x000000ffff027224 */ /* 0x000fc600078e0a02 */
[----:B------:R-:W-:Y:S01]  /*03f0*/  LEA.HI.SX32 R3, R3, -R6, 0x17 ;  /* 0x8000000603037211 */ /* 0x000fe200078fbaff */
[----:B------:R-:W-:-:S03]  /*0400*/  IMAD R4, R4, R2, R5 ;  /* 0x0000000204047224 */ /* 0x000fc600078e0205 */
[----:B------:R-:W-:Y:S02]  /*0410*/  VIMNMX R11, R3, 0x8, PT ;  /* 0x00000008030b7848 */ /* 0x000fe40003fe0100 */
[----:B------:R-:W-:Y:S02]  /*0420*/  IABS R9, R4 ;  /* 0x0000000400097213 */ /* 0x000fe40000000000 */
[----:B------:R-:W-:-:S04]  /*0430*/  IABS R7, R11 ;  /* 0x0000000b00077213 */ /* 0x000fc80000000000 */
[----:B------:R-:W0:Y:S08]  /*0440*/  I2F.RP R0, R7 ;  /* 0x0000000700007306 */ /* 0x000e300000209400 */
[----:B0-----:R-:W0:Y:S02]  /*0450*/  MUFU.RCP R0, R0 ;  /* 0x0000000000007308 */ /* 0x001e240000001000 */
[----:B0-----:R-:W-:-:S06]  /*0460*/  VIADD R3, R0, 0xffffffe ;  /* 0x0ffffffe00037836 */ /* 0x001fcc0000000000 */
[----:B------:R-:W0:Y:S02]  /*0470*/  F2I.FTZ.U32.TRUNC.NTZ R3, R3 ;  /* 0x0000000300037305 */ /* 0x000e24000021f000 */
[----:B0-----:R-:W-:-:S04]  /*0480*/  IMAD.MOV R8, RZ, RZ, -R3 ;  /* 0x000000ffff087224 */ /* 0x001fc800078e0a03 */
[----:B------:R-:W-:Y:S01]  /*0490*/  IMAD.MOV.U32 R2, RZ, RZ, R8 ;  /* 0x000000ffff027224 */ /* 0x000fe200078e0008 */
[----:B------:R-:W-:-:S03]  /*04a0*/  IABS R8, R11 ;  /* 0x0000000b00087213 */ /* 0x000fc60000000000 */
[----:B------:R-:W-:Y:S02]  /*04b0*/  IMAD R5, R2, R7, RZ ;  /* 0x0000000702057224 */ /* 0x000fe400078e02ff */
[----:B------:R-:W-:Y:S02]  /*04c0*/  IMAD.MOV.U32 R2, RZ, RZ, RZ ;  /* 0x000000ffff027224 */ /* 0x000fe400078e00ff */
[----:B------:R-:W-:Y:S02]  /*04d0*/  IMAD.MOV R0, RZ, RZ, -R8 ;  /* 0x000000ffff007224 */ /* 0x000fe400078e0a08 */
        /* <DEDUP_REMOVED lines=9> */
[----:B------:R-:W-:-:S07]  /*0570*/  ISETP.GE.AND P2, PT, R0, RZ, PT ;  /* 0x000000ff0000720c */ /* 0x000fce0003f46270 */
[----:B------:R-:W-:Y:S01]  /*0580*/  @P0 VIADD R2, R2, 0x1 ;  /* 0x0000000102020836 */ /* 0x000fe20000000000 */
[----:B------:R-:W-:-:S03]  /*0590*/  ISETP.GE.AND P0, PT, R112, 0x80, PT ;  /* 0x000000807000780c */ /* 0x000fc60003f06270 */
[----:B------:R-:W-:-:S04]  /*05a0*/  IMAD.MOV.U32 R0, RZ, RZ, R2 ;  /* 0x000000ffff007224 */ /* 0x000fc800078e0002 */
[----:B------:R-:W-:Y:S01]  /*05b0*/  @!P2 IMAD.MOV R0, RZ, RZ, -R0 ;  /* 0x000000ffff00a224 */ /* 0x000fe200078e0a00 */
[----:B------:R-:W-:-:S05]  /*05c0*/  @!P1 LOP3.LUT R0, RZ, R11, RZ, 0x33, !PT ;  /* 0x0000000bff009212 */ /* 0x000fca00078e33ff */
[----:B------:R-:W-:Y:S02]  /*05d0*/  IMAD.MOV R2, RZ, RZ, -R0 ;  /* 0x000000ffff027224 */ /* 0x000fe400078e0a00 */
[----:B------:R-:W-:Y:S02]  /*05e0*/  IMAD.SHL.U32 R0, R0, 0x40, RZ ;  /* 0x0000004000007824 */ /* 0x000fe400078e00ff */
[----:B------:R-:W-:Y:S01]  /*05f0*/  IMAD R2, R11, R2, R4 ;  /* 0x000000020b027224 */ /* 0x000fe200078e0204 */
[----:B------:R-:W-:Y:S01]  /*0600*/  CS2R R4, SRZ ;  /* 0x0000000000047805 */ /* 0x000fe2000001ff00 */
[----:B------:R-:W-:Y:S02]  /*0610*/  VIADD R74, R0, 0x1 ;  /* 0x00000001004a7836 */ /* 0x000fe40000000000 */
[----:B------:R-:W-:Y:S01]  /*0620*/  IMAD.IADD R2, R6, 0x1, R2 ;  /* 0x0000000106027824 */ /* 0x000fe200078e0202 */
[----:B------:R-:W-:Y:S01]  /*0630*/  CS2R R6, SRZ ;  /* 0x0000000000067805 */ /* 0x000fe2000001ff00 */
[----:B------:R-:W-:-:S02]  /*0640*/  VIADD R76, R0, 0x2 ;  /* 0x00000002004c7836 */ /* 0x000fc40000000000 */
[----:B------:R-:W-:Y:S01]  /*0650*/  VIADD R79, R0, 0x3 ;  /* 0x00000003004f7836 */ /* 0x000fe20000000000 */
[----:B------:R-:W-:Y:S01]  /*0660*/  R2UR UR5, R2 ;  /* 0x00000000020572ca */ /* 0x000fe200000e0000 */
[C---:B------:R-:W-:Y:S01]  /*0670*/  VIADD R78, R0.reuse, 0x4 ;  /* 0x00000004004e7836 */ /* 0x040fe20000000000 */
[----:B------:R-:W0:Y:S01]  /*0680*/  S2R R2, SR_TID.X ;  /* 0x0000000000027919 */ /* 0x000e220000002100 */
[C---:B------:R-:W-:Y:S02]  /*0690*/  VIADD R80, R0.reuse, 0x5 ;  /* 0x0000000500507836 */ /* 0x040fe40000000000 */
[C---:B------:R-:W-:Y:S02]  /*06a0*/  VIADD R81, R0.reuse, 0x6 ;  /* 0x0000000600517836 */ /* 0x040fe40000000000 */
[C---:B------:R-:W-:Y:S02]  /*06b0*/  VIADD R83, R0.reuse, 0x7 ;  /* 0x0000000700537836 */ /* 0x040fe40000000000 */
[----:B------:R-:W-:-:S02]  /*06c0*/  VIADD R82, R0, 0x8 ;  /* 0x0000000800527836 */ /* 0x000fc40000000000 */
[C---:B------:R-:W-:Y:S02]  /*06d0*/  VIADD R84, R0.reuse, 0x9 ;  /* 0x0000000900547836 */ /* 0x040fe40000000000 */
[----:B------:R-:W-:Y:S01]  /*06e0*/  ULEA UR5, UR5, UR6, 0x9 ;  /* 0x0000000605057291 */ /* 0x000fe2000f8e483f */
[C---:B------:R-:W-:Y:S02]  /*06f0*/  VIADD R68, R0.reuse, 0xa ;  /* 0x0000000a00447836 */ /* 0x040fe40000000000 */
[----:B------:R-:W-:Y:S01]  /*0700*/  ULDC.64 UR6, c[0x0][0x208] ;  /* 0x0000820000067ab9 */ /* 0x000fe20000000a00 */
[C---:B------:R-:W-:Y:S02]  /*0710*/  VIADD R65, R0.reuse, 0xb ;  /* 0x0000000b00417836 */ /* 0x040fe40000000000 */
[C---:B------:R-:W-:Y:S02]  /*0720*/  VIADD R61, R0.reuse, 0xc ;  /* 0x0000000c003d7836 */ /* 0x040fe40000000000 */
[----:B------:R-:W-:-:S02]  /*0730*/  VIADD R59, R0, 0xd ;  /* 0x0000000d003b7836 */ /* 0x000fc40000000000 */
[C---:B------:R-:W-:Y:S02]  /*0740*/  VIADD R3, R0.reuse, 0xe ;  /* 0x0000000e00037836 */ /* 0x040fe40000000000 */
[C---:B------:R-:W-:Y:S02]  /*0750*/  VIADD R60, R0.reuse, 0xf ;  /* 0x0000000f003c7836 */ /* 0x040fe40000000000 */
[C---:B------:R-:W-:Y:S02]  /*0760*/  VIADD R62, R0.reuse, 0x10 ;  /* 0x00000010003e7836 */ /* 0x040fe40000000000 */
[C---:B------:R-:W-:Y:S02]  /*0770*/  VIADD R58, R0.reuse, 0x11 ;  /* 0x00000011003a7836 */ /* 0x040fe40000000000 */
[C---:B------:R-:W-:Y:S02]  /*0780*/  VIADD R63, R0.reuse, 0x12 ;  /* 0x00000012003f7836 */ /* 0x040fe40000000000 */
[----:B------:R-:W-:Y:S01]  /*0790*/  VIADD R66, R0, 0x13 ;  /* 0x0000001300427836 */ /* 0x000fe20000000000 */
[----:B0-----:R-:W-:Y:S01]  /*07a0*/  LOP3.LUT R110, R2, 0x7f, RZ, 0xc0, !PT ;  /* 0x0000007f026e7812 */ /* 0x001fe200078ec0ff */
[----:B------:R-:W-:-:S02]  /*07b0*/  VIADD R64, R0, 0x14 ;  /* 0x0000001400407836 */ /* 0x000fc40000000000 */
[----:B------:R-:W-:Y:S02]  /*07c0*/  VIADD R67, R0, 0x15 ;  /* 0x0000001500437836 */ /* 0x000fe40000000000 */
[----:B------:R-:W-:Y:S02]  /*07d0*/  VIADD R19, R110, UR5 ;  /* 0x000000056e137c36 */ /* 0x000fe40008000000 */
[C---:B------:R-:W-:Y:S02]  /*07e0*/  VIADD R69, R0.reuse, 0x16 ;  /* 0x0000001600457836 */ /* 0x040fe40000000000 */
[C---:B------:R-:W-:Y:S01]  /*07f0*/  VIADD R71, R0.reuse, 0x17 ;  /* 0x0000001700477836 */ /* 0x040fe20000000000 */
[----:B------:R0:W-:Y:S01]  /*0800*/  STL [R1+0x578], R19 ;  /* 0x0005781301007387 */ /* 0x0001e20000100800 */
[C---:B------:R-:W-:Y:S02]  /*0810*/  VIADD R72, R0.reuse, 0x18 ;  /* 0x0000001800487836 */ /* 0x040fe40000000000 */
[----:B------:R-:W-:-:S02]  /*0820*/  VIADD R70, R0, 0x19 ;  /* 0x0000001900467836 */ /* 0x000fc40000000000 */
[C---:B------:R-:W-:Y:S02]  /*0830*/  VIADD R73, R0.reuse, 0x1a ;  /* 0x0000001a00497836 */ /* 0x040fe40000000000 */
[C---:B------:R-:W-:Y:S02]  /*0840*/  VIADD R75, R0.reuse, 0x1b ;  /* 0x0000001b004b7836 */ /* 0x040fe40000000000 */
[C---:B------:R-:W-:Y:S02]  /*0850*/  VIADD R85, R0.reuse, 0x1c ;  /* 0x0000001c00557836 */ /* 0x040fe40000000000 */
        /* <DEDUP_REMOVED lines=34> */
[----:B------:R-:W-:Y:S01]  /*0a80*/  VIADD R13, R0, 0x3f ;  /* 0x0000003f000d7836 */ /* 0x000fe20000000000 */
[----:B0-----:R-:W-:Y:S06]  /*0a90*/  @!P0 BRA `(.L_x_0) ;  /* 0x0000011400988947 */ /* 0x001fec0003800000 */
[----:B------:R-:W-:Y:S01]  /*0aa0*/  IABS R12, R56 ;  /* 0x00000038000c7213 */ /* 0x000fe20000000000 */
[----:B------:R-:W-:Y:S01]  /*0ab0*/  ULDC UR60, c[0x0][0x23c] ;  /* 0x00008f00003c7ab9 */ /* 0x000fe20000000800 */
[----:B------:R-:W-:Y:S01]  /*0ac0*/  IABS R4, R57 ;  /* 0x0000003900047213 */ /* 0x000fe20000000000 */
[----:B------:R-:W-:Y:S01]  /*0ad0*/  ULDC.64 UR8, c[0x0][0x218] ;  /* 0x0000860000087ab9 */ /* 0x000fe20000000a00 */
[----:B------:R-:W0:Y:S01]  /*0ae0*/  I2F.RP R5, R12 ;  /* 0x0000000c00057306 */ /* 0x000e220000209400 */
[----:B------:R-:W-:Y:S01]  /*0af0*/  IABS R111, R19 ;  /* 0x00000013006f7213 */ /* 0x000fe20000000000 */
[----:B------:R-:W-:Y:S01]  /*0b00*/  ULDC UR10, c[0x0][0x240] ;  /* 0x00009000000a7ab9 */ /* 0x000fe20000000800 */
[----:B------:R-:W-:Y:S01]  /*0b10*/  ISETP.GE.AND P3, PT, R13, RZ, PT ;  /* 0x000000ff0d00720c */ /* 0x000fe20003f66270 */
[----:B------:R-:W-:Y:S01]  /*0b20*/  ULDC UR5, c[0x0][0x234] ;  /* 0x00008d0000057ab9 */ /* 0x000fe20000000800 */
[----:B------:R-:W-:Y:S01]  /*0b30*/  IABS R16, R109 ;  /* 0x0000006d00107213 */ /* 0x000fe20000000000 */
[----:B------:R-:W-:Y:S01]  /*0b40*/  USHF.R.U32.HI UR36, URZ, 0x4, UR4 ;  /* 0x000000043f247899 */ /* 0x000fe20008011604 */
[----:B------:R-:W-:Y:S01]  /*0b50*/  IABS R14, R18 ;  /* 0x00000012000e7213 */ /* 0x000fe20000000000 */
[----:B------:R-:W1:Y:S01]  /*0b60*/  I2F.RP R10, R4 ;  /* 0x00000004000a7306 */ /* 0x000e620000209400 */
[----:B------:R-:W-:Y:S01]  /*0b70*/  ISETP.GE.AND P5, PT, R15, RZ, PT ;  /* 0x000000ff0f00720c */ /* 0x000fe20003fa6270 */
[----:B------:R-:W-:Y:S01]  /*0b80*/  USGXT.U32 UR36, UR36, 0xe ;  /* 0x0000000e2424789a */ /* 0x000fe20008000000 */
[----:B------:R-:W-:Y:S01]  /*0b90*/  ISETP.GE.AND P4, PT, R19, RZ, PT ;  /* 0x000000ff1300720c */ /* 0x000fe20003f86270 */
[----:B------:R-:W-:Y:S01]  /*0ba0*/  UMOV UR39, 0x40000040 ;  /* 0x4000004000277882 */ /* 0x000fe20000000000 */
[----:B------:R-:W-:Y:S01]  /*0bb0*/  ISETP.NE.AND P2, PT, R56, RZ, PT ;  /* 0x000000ff3800720c */ /* 0x000fe20003f45270 */
[----:B------:R-:W-:Y:S01]  /*0bc0*/  UIADD3 UR11, UP0, UR36, 0x80, URZ ;  /* 0x00000080240b7890 */ /* 0x000fe2000ff1e03f */
[----:B------:R-:W-:Y:S01]  /*0bd0*/  IABS R19, R102 ;  /* 0x0000006600137213 */ /* 0x000fe20000000000 */
[----:B0-----:R-:W0:Y:S01]  /*0be0*/  MUFU.RCP R5, R5 ;  /* 0x0000000500057308 */ /* 0x001e220000001000 */
[----:B------:R-:W-:-:S02]  /*0bf0*/  IABS R20, R26 ;  /* 0x0000001a00147213 */ /* 0x000fc40000000000 */
[----:B------:R-:W-:Y:S02]  /*0c00*/  IABS R28, R100 ;  /* 0x00000064001c7213 */ /* 0x000fe40000000000 */
[----:B------:R-:W-:Y:S02]  /*0c10*/  IABS R30, R99 ;  /* 0x00000063001e7213 */ /* 0x000fe40000000000 */
[----:B------:R-:W-:Y:S01]  /*0c20*/  IABS R31, R98 ;  /* 0x00000062001f7213 */ /* 0x000fe20000000000 */
[----:B-1----:R-:W1:Y:S01]  /*0c30*/  MUFU.RCP R10, R10 ;  /* 0x0000000a000a7308 */ /* 0x002e620000001000 */
[----:B------:R-:W-:Y:S02]  /*0c40*/  IABS R32, R96 ;  /* 0x0000006000207213 */ /* 0x000fe40000000000 */
[----:B------:R-:W-:Y:S02]  /*0c50*/  IABS R35, R94 ;  /* 0x0000005e00237213 */ /* 0x000fe40000000000 */
[----:B------:R-:W-:-:S02]  /*0c60*/  IABS R34, R95 ;  /* 0x0000005f00227213 */ /* 0x000fc40000000000 */
[----:B------:R-:W-:Y:S01]  /*0c70*/  IABS R36, R91 ;  /* 0x0000005b00247213 */ /* 0x000fe20000000000 */
[----:B0-----:R-:W-:Y:S01]  /*0c80*/  VIADD R6, R5, 0xffffffe ;  /* 0x0ffffffe05067836 */ /* 0x001fe20000000000 */
[----:B------:R-:W-:Y:S02]  /*0c90*/  IABS R38, R89 ;  /* 0x0000005900267213 */ /* 0x000fe40000000000 */
[----:B------:R-:W-:Y:S01]  /*0ca0*/  IABS R39, R88 ;  /* 0x0000005800277213 */ /* 0x000fe20000000000 */
[----:B------:R0:W2:Y:S01]  /*0cb0*/  F2I.FTZ.U32.TRUNC.NTZ R7, R6 ;  /* 0x0000000600077305 */ /* 0x0000a2000021f000 */
[----:B------:R-:W-:Y:S02]  /*0cc0*/  IABS R41, R87 ;  /* 0x0000005700297213 */ /* 0x000fe40000000000 */
[----:B------:R-:W-:Y:S01]  /*0cd0*/  IABS R42, R86 ;  /* 0x00000056002a7213 */ /* 0x000fe20000000000 */
[----:B-1----:R-:W-:Y:S01]  /*0ce0*/  VIADD R8, R10, 0xffffffe ;  /* 0x0ffffffe0a087836 */ /* 0x002fe20000000000 */
[----:B------:R-:W-:-:S02]  /*0cf0*/  IABS R10, R13 ;  /* 0x0000000d000a7213 */ /* 0x000fc40000000000 */
[----:B------:R-:W-:Y:S01]  /*0d00*/  IABS R13, R15 ;  /* 0x0000000f000d7213 */ /* 0x000fe20000000000 */
[----:B------:R1:W3:Y:S01]  /*0d10*/  F2I.FTZ.U32.TRUNC.NTZ R9, R8 ;  /* 0x0000000800097305 */ /* 0x0002e2000021f000 */
[----:B0-----:R-:W-:Y:S01]  /*0d20*/  IMAD.MOV.U32 R6, RZ, RZ, RZ ;  /* 0x000000ffff067224 */ /* 0x001fe200078e00ff */
[----:B------:R-:W-:Y:S02]  /*0d30*/  IABS R44, R77 ;  /* 0x0000004d002c7213 */ /* 0x000fe40000000000 */
[----:B------:R-:W-:Y:S02]  /*0d40*/  IABS R46, R73 ;  /* 0x00000049002e7213 */ /* 0x000fe40000000000 */
[----:B------:R-:W-:Y:S01]  /*0d50*/  IABS R47, R70 ;  /* 0x00000046002f7213 */ /* 0x000fe20000000000 */
[----:B--2---:R-:W-:Y:S01]  /*0d60*/  IMAD.MOV R11, RZ, RZ, -R7 ;  /* 0x000000ffff0b7224 */ /* 0x004fe200078e0a07 */
[----:B------:R-:W-:Y:S01]  /*0d70*/  IABS R48, R72 ;  /* 0x0000004800307213 */ /* 0x000fe20000000000 */
[----:B-1----:R-:W-:Y:S01]  /*0d80*/  IMAD.MOV.U32 R8, RZ, RZ, RZ ;  /* 0x000000ffff087224 */ /* 0x002fe200078e00ff */
[----:B------:R-:W-:Y:S01]  /*0d90*/  IABS R49, R71 ;  /* 0x0000004700317213 */ /* 0x000fe20000000000 */
[----:B------:R-:W-:Y:S01]  /*0da0*/  IMAD R11, R11, R12, RZ ;  /* 0x0000000c0b0b7224 */ /* 0x000fe200078e02ff */
[----:B------:R-:W-:-:S02]  /*0db0*/  IABS R51, R69 ;  /* 0x0000004500337213 */ /* 0x000fc40000000000 */
[----:B------:R-:W-:Y:S01]  /*0dc0*/  IABS R53, R67 ;  /* 0x0000004300357213 */ /* 0x000fe20000000000 */
[----:B------:R-:W-:Y:S01]  /*0dd0*/  IMAD.HI.U32 R7, R7, R11, R6 ;  /* 0x0000000b07077227 */ /* 0x000fe200078e0006 */
[----:B------:R-:W-:Y:S02]  /*0de0*/  IABS R55, R64 ;  /* 0x0000004000377213 */ /* 0x000fe40000000000 */
[----:B------:R-:W-:Y:S01]  /*0df0*/  IABS R50, R63 ;  /* 0x0000003f00327213 */ /* 0x000fe20000000000 */
[----:B---3--:R-:W-:Y:S02]  /*0e00*/  IMAD.MOV R5, RZ, RZ, -R9 ;  /* 0x000000ffff057224 */ /* 0x008fe400078e0a09 */
[----:B------:R-:W-:-:S04]  /*0e10*/  IMAD.HI.U32 R7, R7, R111, RZ ;  /* 0x0000006f07077227 */ /* 0x000fc800078e00ff */
[----:B------:R-:W-:Y:S02]  /*0e20*/  IMAD.MOV R7, RZ, RZ, -R7 ;  /* 0x000000ffff077224 */ /* 0x000fe400078e0a07 */
[----:B------:R-:W-:Y:S02]  /*0e30*/  IMAD R5, R5, R4, RZ ;  /* 0x0000000405057224 */ /* 0x000fe400078e02ff */
[----:B------:R-:W-:Y:S02]  /*0e40*/  IMAD R111, R12, R7, R111 ;  /* 0x000000070c6f7224 */ /* 0x000fe400078e026f */
[----:B------:R-:W-:-:S03]  /*0e50*/  IMAD.HI.U32 R5, R9, R5, R8 ;  /* 0x0000000509057227 */ /* 0x000fc600078e0008 */
[----:B------:R-:W-:-:S03]  /*0e60*/  ISETP.GT.U32.AND P0, PT, R12, R111, PT ;  /* 0x0000006f0c00720c */ /* 0x000fc60003f04070 */
[----:B------:R-:W-:-:S04]  /*0e70*/  IMAD.HI.U32 R6, R5, R10, RZ ;  /* 0x0000000a05067227 */ /* 0x000fc800078e00ff */
[----:B------:R-:W-:-:S04]  /*0e80*/  IMAD.HI.U32 R7, R5, R13, RZ ;  /* 0x0000000d05077227 */ /* 0x000fc800078e00ff */
[----:B------:R-:W-:-:S04]  /*0e90*/  IMAD.HI.U32 R9, R5, R16, RZ ;  /* 0x0000001005097227 */ /* 0x000fc800078e00ff */
[----:B------:R-:W-:Y:S02]  /*0ea0*/  IMAD.MOV R11, RZ, RZ, -R6 ;  /* 0x000000ffff0b7224 */ /* 0x000fe400078e0a06 */
[----:B------:R-:W-:-:S04]  /*0eb0*/  IMAD.HI.U32 R8, R5, R14, RZ ;  /* 0x0000000e05087227 */ /* 0x000fc800078e00ff */
[----:B------:R-:W-:Y:S02]  /*0ec0*/  IMAD.MOV R7, RZ, RZ, -R7 ;  /* 0x000000ffff077224 */ /* 0x000fe400078e0a07 */
[----:B------:R-:W-:Y:S02]  /*0ed0*/  IMAD.MOV R17, RZ, RZ, -R9 ;  /* 0x000000ffff117224 */ /* 0x000fe400078e0a09 */
[----:B------:R-:W-:Y:S02]  /*0ee0*/  @!P0 IMAD.IADD R111, R111, 0x1, -R12 ;  /* 0x000000016f6f8824 */ /* 0x000fe400078e0a0c */
[----:B------:R-:W-:Y:S02]  /*0ef0*/  IMAD R9, R4, R11, R10 ;  /* 0x0000000b04097224 */ /* 0x000fe400078e020a */
[----:B------:R-:W-:Y:S01]  /*0f00*/  IMAD.MOV R15, RZ, RZ, -R8 ;  /* 0x000000ffff0f7224 */ /* 0x000fe200078e0a08 */
[----:B------:R-:W-:Y:S01]  /*0f10*/  ISETP.GT.U32.AND P0, PT, R12, R111, PT ;  /* 0x0000006f0c00720c */ /* 0x000fe20003f04070 */
[C---:B------:R-:W-:Y:S01]  /*0f20*/  IMAD R10, R4.reuse, R7, R13 ;  /* 0x00000007040a7224 */ /* 0x040fe200078e020d */
[----:B------:R-:W-:Y:S01]  /*0f30*/  IABS R8, R108 ;  /* 0x0000006c00087213 */ /* 0x000fe20000000000 */
[C---:B------:R-:W-:Y:S01]  /*0f40*/  IMAD R6, R4.reuse, R15, R14 ;  /* 0x0000000f04067224 */ /* 0x040fe200078e020e */
[----:B------:R-:W-:Y:S01]  /*0f50*/  IABS R14, R107 ;  /* 0x0000006b000e7213 */ /* 0x000fe20000000000 */
[C---:B------:R-:W-:Y:S01]  /*0f60*/  IMAD R7, R4.reuse, R17, R16 ;  /* 0x0000001104077224 */ /* 0x040fe200078e0210 */
[C---:B------:R-:W-:Y:S01]  /*0f70*/  ISETP.GT.U32.AND P1, PT, R4.reuse, R10, PT ;  /* 0x0000000a0400720c */ /* 0x040fe20003f24070 */
[----:B------:R-:W-:Y:S01]  /*0f80*/  IMAD.MOV.U32 R13, RZ, RZ, R8 ;  /* 0x000000ffff0d7224 */ /* 0x000fe200078e0008 */
[----:B------:R-:W-:Y:S01]  /*0f90*/  ISETP.GT.U32.AND P6, PT, R4, R6, PT ;  /* 0x000000060400720c */ /* 0x000fe20003fc4070 */
[----:B------:R-:W-:Y:S01]  /*0fa0*/  IMAD.HI.U32 R11, R5, R14, RZ ;  /* 0x0000000e050b7227 */ /* 0x000fe200078e00ff */
[----:B------:R-:W-:-:S02]  /*0fb0*/  IABS R15, R106 ;  /* 0x0000006a000f7213 */ /* 0x000fc40000000000 */
[----:B------:R-:W-:Y:S01]  /*0fc0*/  IABS R16, R105 ;  /* 0x0000006900107213 */ /* 0x000fe20000000000 */
[----:B------:R-:W-:Y:S01]  /*0fd0*/  @!P0 IMAD.IADD R111, R111, 0x1, -R12 ;  /* 0x000000016f6f8824 */ /* 0x000fe200078e0a0c */
[----:B------:R-:W-:Y:S01]  /*0fe0*/  ISETP.GT.U32.AND P0, PT, R4, R9, PT ;  /* 0x000000090400720c */ /* 0x000fe20003f04070 */
[----:B------:R-:W-:-:S04]  /*0ff0*/  IMAD.HI.U32 R12, R5, R15, RZ ;  /* 0x0000000f050c7227 */ /* 0x000fc800078e00ff */
[--C-:B------:R-:W-:Y:S01]  /*1000*/  @!P1 IMAD.IADD R10, R10, 0x1, -R4.reuse ;  /* 0x000000010a0a9824 */ /* 0x100fe200078e0a04 */
[----:B------:R-:W-:Y:S01]  /*1010*/  ISETP.GE.AND P1, PT, R18, RZ, PT ;  /* 0x000000ff1200720c */ /* 0x000fe20003f26270 */
[----:B------:R-:W-:Y:S01]  /*1020*/  @!P4 IMAD.MOV R111, RZ, RZ, -R111 ;  /* 0x000000ffff6fc224 */ /* 0x000fe200078e0a6f */
[----:B------:R-:W-:Y:S01]  /*1030*/  ISETP.GT.U32.AND P4, PT, R4, R7, PT ;  /* 0x000000070400720c */ /* 0x000fe20003f84070 */
[----:B------:R-:W-:Y:S01]  /*1040*/  @!P6 IMAD.IADD R6, R6, 0x1, -R4 ;  /* 0x000000010606e824 */ /* 0x000fe200078e0a04 */
[----:B------:R-:W-:Y:S01]  /*1050*/  ISETP.GT.U32.AND P6, PT, R4, R10, PT ;  /* 0x0000000a0400720c */ /* 0x000fe20003fc4070 */
[----:B------:R-:W-:Y:S01]  /*1060*/  IMAD.MOV R11, RZ, RZ, -R11 ;  /* 0x000000ffff0b7224 */ /* 0x000fe200078e0a0b */
[----:B------:R-:W-:Y:S01]  /*1070*/  @!P2 LOP3.LUT R111, RZ, R56, RZ, 0x33, !PT ;  /* 0x00000038ff6fa212 */ /* 0x000fe200078e33ff */
[----:B------:R-:W-:Y:S01]  /*1080*/  IMAD.MOV R12, RZ, RZ, -R12 ;  /* 0x000000ffff0c7224 */ /* 0x000fe200078e0a0c */
[----:B------:R-:W-:Y:S01]  /*1090*/  IABS R18, R103 ;  /* 0x0000006700127213 */ /* 0x000fe20000000000 */
[----:B------:R-:W-:-:S04]  /*10a0*/  IMAD.HI.U32 R8, R5, R13, RZ ;  /* 0x0000000d05087227 */ /* 0x000fc800078e00ff */
[C---:B------:R-:W-:Y:S02]  /*10b0*/  IMAD R11, R4.reuse, R11, R14 ;  /* 0x0000000b040b7224 */ /* 0x040fe400078e020e */
[C---:B------:R-:W-:Y:S01]  /*10c0*/  IMAD R12, R4.reuse, R12, R15 ;  /* 0x0000000c040c7224 */ /* 0x040fe200078e020f */
[----:B------:R-:W-:Y:S01]  /*10d0*/  IABS R15, R104 ;  /* 0x00000068000f7213 */ /* 0x000fe20000000000 */
[----:B------:R-:W-:Y:S02]  /*10e0*/  IMAD.MOV R8, RZ, RZ, -R8 ;  /* 0x000000ffff087224 */ /* 0x000fe400078e0a08 */
[--C-:B------:R-:W-:Y:S01]  /*10f0*/  @!P4 IMAD.IADD R7, R7, 0x1, -R4.reuse ;  /* 0x000000010707c824 */ /* 0x100fe200078e0a04 */
[----:B------:R-:W-:Y:S01]  /*1100*/  ISETP.GT.U32.AND P4, PT, R4, R6, PT ;  /* 0x000000060400720c */ /* 0x000fe20003f84070 */
[----:B------:R-:W-:Y:S01]  /*1110*/  @!P6 IMAD.IADD R10, R10, 0x1, -R4 ;  /* 0x000000010a0ae824 */ /* 0x000fe200078e0a04 */
[C---:B------:R-:W-:Y:S01]  /*1120*/  ISETP.GT.U32.AND P6, PT, R4.reuse, R11, PT ;  /* 0x0000000b0400720c */ /* 0x040fe20003fc4070 */
[----:B------:R-:W-:-:S02]  /*1130*/  IMAD R8, R4, R8, R13 ;  /* 0x0000000804087224 */ /* 0x000fc400078e020d */
[----:B------:R-:W-:-:S04]  /*1140*/  IMAD.HI.U32 R14, R5, R15, RZ ;  /* 0x0000000f050e7227 */ /* 0x000fc800078e00ff */
[----:B------:R-:W-:Y:S01]  /*1150*/  @!P0 IMAD.IADD R9, R9, 0x1, -R4 ;  /* 0x0000000109098824 */ /* 0x000fe200078e0a04 */
[----:B------:R-:W-:Y:S01]  /*1160*/  ISETP.GT.U32.AND P0, PT, R4, R8, PT ;  /* 0x000000080400720c */ /* 0x000fe20003f04070 */
[----:B------:R-:W-:Y:S02]  /*1170*/  IMAD.MOV R14, RZ, RZ, -R14 ;  /* 0x000000ffff0e7224 */ /* 0x000fe400078e0a0e */
[--C-:B------:R-:W-:Y:S01]  /*1180*/  @!P4 IMAD.IADD R6, R6, 0x1, -R4.reuse ;  /* 0x000000010606c824 */ /* 0x100fe200078e0a04 */
[C---:B------:R-:W-:Y:S01]  /*1190*/  ISETP.GT.U32.AND P4, PT, R4.reuse, R12, PT ;  /* 0x0000000c0400720c */ /* 0x040fe20003f84070 */
[C---:B------:R-:W-:Y:S01]  /*11a0*/  IMAD R14, R4.reuse, R14, R15 ;  /* 0x0000000e040e7224 */ /* 0x040fe200078e020f */
[C---:B------:R-:W-:Y:S01]  /*11b0*/  ISETP.GT.U32.AND P2, PT, R4.reuse, R9, PT ;  /* 0x000000090400720c */ /* 0x040fe20003f44070 */
[----:B------:R-:W-:Y:S02]  /*11c0*/  @!P6 IMAD.IADD R11, R11, 0x1, -R4 ;  /* 0x000000010b0be824 */ /* 0x000fe400078e0a04 */
[----:B------:R-:W-:Y:S01]  /*11d0*/  IMAD.HI.U32 R13, R5, R16, RZ ;  /* 0x00000010050d7227 */ /* 0x000fe200078e00ff */
[----:B------:R-:W-:-:S03]  /*11e0*/  ISETP.GT.U32.AND P6, PT, R4, R14, PT ;  /* 0x0000000e0400720c */ /* 0x000fc60003fc4070 */
[--C-:B------:R-:W-:Y:S02]  /*11f0*/  @!P0 IMAD.IADD R8, R8, 0x1, -R4.reuse ;  /* 0x0000000108088824 */ /* 0x100fe400078e0a04 */
[----:B------:R-:W-:Y:S02]  /*1200*/  IMAD.MOV R13, RZ, RZ, -R13 ;  /* 0x000000ffff0d7224 */ /* 0x000fe400078e0a0d */
[----:B------:R-:W-:Y:S01]  /*1210*/  @!P4 IMAD.IADD R12, R12, 0x1, -R4 ;  /* 0x000000010c0cc824 */ /* 0x000fe200078e0a04 */
[C---:B------:R-:W-:Y:S01]  /*1220*/  ISETP.GT.U32.AND P0, PT, R4.reuse, R8, PT ;  /* 0x000000080400720c */ /* 0x040fe20003f04070 */
[----:B------:R-:W-:Y:S01]  /*1230*/  IMAD R13, R4, R13, R16 ;  /* 0x0000000d040d7224 */ /* 0x000fe200078e0210 */
[----:B------:R-:W-:Y:S01]  /*1240*/  ISETP.GE.AND P4, PT, R108, RZ, PT ;  /* 0x000000ff6c00720c */ /* 0x000fe20003f86270 */
[----:B------:R-:W-:-:S04]  /*1250*/  IMAD.HI.U32 R16, R5, R19, RZ ;  /* 0x0000001305107227 */ /* 0x000fc800078e00ff */
[--C-:B------:R-:W-:Y:S01]  /*1260*/  @!P6 IMAD.IADD R14, R14, 0x1, -R4.reuse ;  /* 0x000000010e0ee824 */ /* 0x100fe200078e0a04 */
[C---:B------:R-:W-:Y:S01]  /*1270*/  ISETP.GT.U32.AND P6, PT, R4.reuse, R12, PT ;  /* 0x0000000c0400720c */ /* 0x040fe20003fc4070 */
[----:B------:R-:W-:Y:S01]  /*1280*/  @!P2 IMAD.IADD R9, R9, 0x1, -R4 ;  /* 0x000000010909a824 */ /* 0x000fe200078e0a04 */
[C---:B------:R-:W-:Y:S01]  /*1290*/  ISETP.GT.U32.AND P2, PT, R4.reuse, R7, PT ;  /* 0x000000070400720c */ /* 0x040fe20003f44070 */
[----:B------:R-:W-:Y:S01]  /*12a0*/  @!P5 IMAD.MOV R10, RZ, RZ, -R10 ;  /* 0x000000ffff0ad224 */ /* 0x000fe200078e0a0a */
[----:B------:R-:W-:Y:S01]  /*12b0*/  ISETP.GT.U32.AND P5, PT, R4, R14, PT ;  /* 0x0000000e0400720c */ /* 0x000fe20003fa4070 */
[----:B------:R-:W-:-:S04]  /*12c0*/  IMAD.HI.U32 R17, R5, R20, RZ ;  /* 0x0000001405117227 */ /* 0x000fc800078e00ff */
[----:B------:R-:W-:Y:S02]  /*12d0*/  IMAD.MOV R16, RZ, RZ, -R16 ;  /* 0x000000ffff107224 */ /* 0x000fe400078e0a10 */
[----:B------:R-:W-:Y:S01]  /*12e0*/  @!P0 IMAD.IADD R8, R8, 0x1, -R4 ;  /* 0x0000000108088824 */ /* 0x000fe200078e0a04 */
[----:B------:R-:W-:Y:S01]  /*12f0*/  ISETP.GE.AND P0, PT, R109, RZ, PT ;  /* 0x000000ff6d00720c */ /* 0x000fe20003f06270 */
[----:B------:R-:W-:Y:S02]  /*1300*/  IMAD.MOV R17, RZ, RZ, -R17 ;  /* 0x000000ffff117224 */ /* 0x000fe400078e0a11 */
[----:B------:R-:W-:Y:S01]  /*1310*/  IMAD R16, R4, R16, R19 ;  /* 0x0000001004107224 */ /* 0x000fe200078e0213 */
[----:B------:R-:W-:Y:S01]  /*1320*/  IABS R19, R25 ;  /* 0x0000001900137213 */ /* 0x000fe20000000000 */
[----:B------:R-:W-:-:S04]  /*1330*/  IMAD.HI.U32 R15, R5, R18, RZ ;  /* 0x00000012050f7227 */ /* 0x000fc800078e00ff */
[C---:B------:R-:W-:Y:S01]  /*1340*/  IMAD R17, R4.reuse, R17, R20 ;  /* 0x0000001104117224 */ /* 0x040fe200078e0214 */
[----:B------:R-:W-:Y:S01]  /*1350*/  IABS R20, R21 ;  /* 0x0000001500147213 */ /* 0x000fe20000000000 */
[----:B------:R-:W-:Y:S01]  /*1360*/  @!P4 IMAD.MOV R8, RZ, RZ, -R8 ;  /* 0x000000ffff08c224 */ /* 0x000fe200078e0a08 */
[----:B------:R-:W-:Y:S01]  /*1370*/  ISETP.GT.U32.AND P4, PT, R4, R16, PT ;  /* 0x000000100400720c */ /* 0x000fe20003f84070 */
[----:B------:R-:W-:Y:S02]  /*1380*/  IMAD.MOV R15, RZ, RZ, -R15 ;  /* 0x000000ffff0f7224 */ /* 0x000fe400078e0a0f */
[--C-:B------:R-:W-:Y:S01]  /*1390*/  @!P6 IMAD.IADD R12, R12, 0x1, -R4.reuse ;  /* 0x000000010c0ce824 */ /* 0x100fe200078e0a04 */
[C---:B------:R-:W-:Y:S01]  /*13a0*/  ISETP.GT.U32.AND P6, PT, R4.reuse, R17, PT ;  /* 0x000000110400720c */ /* 0x040fe20003fc4070 */
[--C-:B------:R-:W-:Y:S01]  /*13b0*/  @!P2 IMAD.IADD R7, R7, 0x1, -R4.reuse ;  /* 0x000000010707a824 */ /* 0x100fe200078e0a04 */
[----:B------:R-:W-:Y:S01]  /*13c0*/  ISETP.GT.U32.AND P2, PT, R4, R13, PT ;  /* 0x0000000d0400720c */ /* 0x000fe20003f44070 */
[----:B------:R-:W-:Y:S01]  /*13d0*/  @!P5 IMAD.IADD R14, R14, 0x1, -R4 ;  /* 0x000000010e0ed824 */ /* 0x000fe200078e0a04 */
[----:B------:R-:W-:Y:S01]  /*13e0*/  ISETP.GE.AND P5, PT, R104, RZ, PT ;  /* 0x000000ff6800720c */ /* 0x000fe20003fa6270 */
[----:B------:R-:W-:-:S02]  /*13f0*/  IMAD R15, R4, R15, R18 ;  /* 0x0000000f040f7224 */ /* 0x000fc400078e0212 */
[----:B------:R-:W-:-:S04]  /*1400*/  IMAD.HI.U32 R18, R5, R19, RZ ;  /* 0x0000001305127227 */ /* 0x000fc800078e00ff */
[----:B------:R-:W-:Y:S02]  /*1410*/  IMAD.MOV R18, RZ, RZ, -R18 ;  /* 0x000000ffff127224 */ /* 0x000fe400078e0a12 */
[--C-:B------:R-:W-:Y:S01]  /*1420*/  @!P4 IMAD.IADD R16, R16, 0x1, -R4.reuse ;  /* 0x000000011010c824 */ /* 0x100fe200078e0a04 */
[----:B------:R-:W-:Y:S01]  /*1430*/  ISETP.GE.AND P4, PT, R102, RZ, PT ;  /* 0x000000ff6600720c */ /* 0x000fe20003f86270 */
[C---:B------:R-:W-:Y:S02]  /*1440*/  IMAD R18, R4.reuse, R18, R19 ;  /* 0x0000001204127224 */ /* 0x040fe400078e0213 */
[----:B------:R-:W-:Y:S01]  /*1450*/  @!P3 IMAD.MOV R9, RZ, RZ, -R9 ;  /* 0x000000ffff09b224 */ /* 0x000fe200078e0a09 */
[C---:B------:R-:W-:Y:S01]  /*1460*/  ISETP.GT.U32.AND P3, PT, R4.reuse, R11, PT ;  /* 0x0000000b0400720c */ /* 0x040fe20003f64070 */
[--C-:B------:R-:W-:Y:S01]  /*1470*/  @!P6 IMAD.IADD R17, R17, 0x1, -R4.reuse ;  /* 0x000000011111e824 */ /* 0x100fe200078e0a04 */
[C---:B------:R-:W-:Y:S01]  /*1480*/  ISETP.GT.U32.AND P6, PT, R4.reuse, R16, PT ;  /* 0x000000100400720c */ /* 0x040fe20003fc4070 */
[----:B------:R-:W-:Y:S01]  /*1490*/  @!P2 IMAD.IADD R13, R13, 0x1, -R4 ;  /* 0x000000010d0da824 */ /* 0x000fe200078e0a04 */
[----:B------:R-:W-:Y:S01]  /*14a0*/  ISETP.GE.AND P2, PT, R107, RZ, PT ;  /* 0x000000ff6b00720c */ /* 0x000fe20003f46270 */
[----:B------:R-:W-:Y:S01]  /*14b0*/  @!P5 IMAD.MOV R14, RZ, RZ, -R14 ;  /* 0x000000ffff0ed224 */ /* 0x000fe200078e0a0e */
[C---:B------:R-:W-:Y:S01]  /*14c0*/  ISETP.GT.U32.AND P5, PT, R4.reuse, R18, PT ;  /* 0x000000120400720c */ /* 0x040fe20003fa4070 */
[----:B------:R-:W-:Y:S01]  /*14d0*/  @!P1 IMAD.MOV R6, RZ, RZ, -R6 ;  /* 0x000000ffff069224 */ /* 0x000fe200078e0a06 */
[C---:B------:R-:W-:Y:S01]  /*14e0*/  ISETP.GT.U32.AND P1, PT, R4.reuse, R13, PT ;  /* 0x0000000d0400720c */ /* 0x040fe20003f24070 */
[----:B------:R-:W-:Y:S01]  /*14f0*/  @!P0 IMAD.MOV R7, RZ, RZ, -R7 ;  /* 0x000000ffff078224 */ /* 0x000fe200078e0a07 */
[----:B------:R-:W-:Y:S01]  /*1500*/  ISETP.GT.U32.AND P0, PT, R4, R15, PT ;  /* 0x0000000f0400720c */ /* 0x000fe20003f04070 */
[----:B------:R-:W-:-:S04]  /*1510*/  IMAD.HI.U32 R19, R5, R20, RZ ;  /* 0x0000001405137227 */ /* 0x000fc800078e00ff */
[--C-:B------:R-:W-:Y:S01]  /*1520*/  @!P3 IMAD.IADD R11, R11, 0x1, -R4.reuse ;  /* 0x000000010b0bb824 */ /* 0x100fe200078e0a04 */
[----:B------:R-:W-:Y:S01]  /*1530*/  ISETP.GE.AND P3, PT, R106, RZ, PT ;  /* 0x000000ff6a00720c */ /* 0x000fe20003f66270 */
[--C-:B------:R-:W-:Y:S01]  /*1540*/  @!P6 IMAD.IADD R16, R16, 0x1, -R4.reuse ;  /* 0x000000011010e824 */ /* 0x100fe200078e0a04 */
[----:B------:R-:W-:Y:S01]  /*1550*/  ISETP.GE.AND P6, PT, R21, RZ, PT ;  /* 0x000000ff1500720c */ /* 0x000fe20003fc6270 */
[--C-:B------:R-:W-:Y:S01]  /*1560*/  @!P5 IMAD.IADD R18, R18, 0x1, -R4.reuse ;  /* 0x000000011212d824 */ /* 0x100fe200078e0a04 */
[----:B------:R-:W-:Y:S01]  /*1570*/  IABS R21, R24 ;  /* 0x0000001800157213 */ /* 0x000fe20000000000 */
[----:B------:R-:W-:Y:S02]  /*1580*/  IMAD.MOV R19, RZ, RZ, -R19 ;  /* 0x000000ffff137224 */ /* 0x000fe400078e0a13 */
[----:B------:R-:W-:Y:S01]  /*1590*/  @!P1 IMAD.IADD R13, R13, 0x1, -R4 ;  /* 0x000000010d0d9824 */ /* 0x000fe200078e0a04 */
[----:B------:R-:W-:Y:S01]  /*15a0*/  ISETP.GE.AND P1, PT, R105, RZ, PT ;  /* 0x000000ff6900720c */ /* 0x000fe20003f26270 */
[C---:B------:R-:W-:Y:S01]  /*15b0*/  IMAD R19, R4.reuse, R19, R20 ;  /* 0x0000001304137224 */ /* 0x040fe200078e0214 */
[----:B------:R-:W-:Y:S01]  /*15c0*/  ISETP.GT.U32.AND P5, PT, R4, R18, PT ;  /* 0x000000120400720c */ /* 0x000fe20003fa4070 */
[----:B------:R-:W-:-:S04]  /*15d0*/  IMAD.HI.U32 R20, R5, R21, RZ ;  /* 0x0000001505147227 */ /* 0x000fc800078e00ff */
[----:B------:R-:W-:Y:S01]  /*15e0*/  @!P0 IMAD.IADD R15, R15, 0x1, -R4 ;  /* 0x000000010f0f8824 */ /* 0x000fe200078e0a04 */
[----:B------:R-:W-:Y:S01]  /*15f0*/  ISETP.GE.AND P0, PT, R103, RZ, PT ;  /* 0x000000ff6700720c */ /* 0x000fe20003f06270 */
[----:B------:R-:W-:Y:S01]  /*1600*/  @!P4 IMAD.MOV R16, RZ, RZ, -R16 ;  /* 0x000000ffff10c224 */ /* 0x000fe200078e0a10 */
[C---:B------:R-:W-:Y:S01]  /*1610*/  ISETP.GT.U32.AND P4, PT, R4.reuse, R19, PT ;  /* 0x000000130400720c */ /* 0x040fe20003f84070 */
[----:B------:R-:W-:Y:S02]  /*1620*/  IMAD.MOV R20, RZ, RZ, -R20 ;  /* 0x000000ffff147224 */ /* 0x000fe400078e0a14 */
[----:B------:R-:W-:Y:S01]  /*1630*/  @!P2 IMAD.MOV R11, RZ, RZ, -R11 ;  /* 0x000000ffff0ba224 */ /* 0x000fe200078e0a0b */
[C---:B------:R-:W-:Y:S01]  /*1640*/  ISETP.GT.U32.AND P2, PT, R4.reuse, R15, PT ;  /* 0x0000000f0400720c */ /* 0x040fe20003f44070 */
[----:B------:R-:W-:Y:S01]  /*1650*/  @!P3 IMAD.MOV R12, RZ, RZ, -R12 ;  /* 0x000000ffff0cb224 */ /* 0x000fe200078e0a0c */
[C---:B------:R-:W-:Y:S01]  /*1660*/  ISETP.GT.U32.AND P3, PT, R4.reuse, R17, PT ;  /* 0x000000110400720c */ /* 0x040fe20003f64070 */
[----:B------:R-:W-:-:S02]  /*1670*/  IMAD R20, R4, R20, R21 ;  /* 0x0000001404147224 */ /* 0x000fc400078e0215 */
[----:B------:R-:W-:Y:S01]  /*1680*/  @!P1 IMAD.MOV R13, RZ, RZ, -R13 ;  /* 0x000000ffff0d9224 */ /* 0x000fe200078e0a0d */
[----:B------:R-:W-:Y:S01]  /*1690*/  ISETP.GE.AND P1, PT, R26, RZ, PT ;  /* 0x000000ff1a00720c */ /* 0x000fe20003f26270 */
[--C-:B------:R-:W-:Y:S01]  /*16a0*/  @!P5 IMAD.IADD R18, R18, 0x1, -R4.reuse ;  /* 0x000000011212d824 */ /* 0x100fe200078e0a04 */
[----:B------:R-:W-:Y:S01]  /*16b0*/  ISETP.GT.U32.AND P5, PT, R4, R20, PT ;  /* 0x000000140400720c */ /* 0x000fe20003fa4070 */
[----:B------:R-:W-:Y:S01]  /*16c0*/  @!P4 IMAD.IADD R19, R19, 0x1, -R4 ;  /* 0x000000011313c824 */ /* 0x000fe200078e0a04 */
[----:B------:R-:W-:Y:S01]  /*16d0*/  IABS R26, R27 ;  /* 0x0000001b001a7213 */ /* 0x000fe20000000000 */
[----:B------:R-:W-:-:S03]  /*16e0*/  IMAD.HI.U32 R40, R5, R44, RZ ;  /* 0x0000002c05287227 */ /* 0x000fc600078e00ff */
[----:B------:R-:W-:Y:S01]  /*16f0*/  ISETP.GT.U32.AND P4, PT, R4, R19, PT ;  /* 0x000000130400720c */ /* 0x000fe20003f84070 */
[--C-:B------:R-:W-:Y:S01]  /*1700*/  @!P2 IMAD.IADD R15, R15, 0x1, -R4.reuse ;  /* 0x000000010f0fa824 */ /* 0x100fe200078e0a04 */
[----:B------:R-:W-:Y:S01]  /*1710*/  ISETP.GE.AND P2, PT, R25, RZ, PT ;  /* 0x000000ff1900720c */ /* 0x000fe20003f46270 */
[--C-:B------:R-:W-:Y:S01]  /*1720*/  @!P3 IMAD.IADD R17, R17, 0x1, -R4.reuse ;  /* 0x000000011111b824 */ /* 0x100fe200078e0a04 */
[----:B------:R-:W-:Y:S01]  /*1730*/  ISETP.GE.AND P3, PT, R24, RZ, PT ;  /* 0x000000ff1800720c */ /* 0x000fe20003f66270 */
[----:B------:R-:W-:Y:S01]  /*1740*/  @!P0 IMAD.MOV R15, RZ, RZ, -R15 ;  /* 0x000000ffff0f8224 */ /* 0x000fe200078e0a0f */
[----:B------:R-:W-:Y:S01]  /*1750*/  IABS R24, R23 ;  /* 0x0000001700187213 */ /* 0x000fe20000000000 */
[----:B------:R-:W-:Y:S01]  /*1760*/  @!P1 IMAD.MOV R17, RZ, RZ, -R17 ;  /* 0x000000ffff119224 */ /* 0x000fe200078e0a11 */
[----:B------:R-:W-:Y:S01]  /*1770*/  IABS R25, R22 ;  /* 0x0000001600197213 */ /* 0x000fe20000000000 */
[----:B------:R-:W-:Y:S01]  /*1780*/  @!P5 IMAD.IADD R20, R20, 0x1, -R4 ;  /* 0x000000011414d824 */ /* 0x000fe200078e0a04 */
[----:B------:R-:W-:Y:S01]  /*1790*/  ISETP.GE.AND P1, PT, R22, RZ, PT ;  /* 0x000000ff1600720c */ /* 0x000fe20003f26270 */
[----:B------:R-:W-:Y:S01]  /*17a0*/  IMAD.HI.U32 R21, R5, R24, RZ ;  /* 0x0000001805157227 */ /* 0x000fe200078e00ff */
[----:B------:R-:W-:-:S02]  /*17b0*/  ISETP.GE.AND P0, PT, R23, RZ, PT ;  /* 0x000000ff1700720c */ /* 0x000fc40003f06270 */
[----:B------:R-:W-:Y:S01]  /*17c0*/  ISETP.GT.U32.AND P5, PT, R4, R20, PT ;  /* 0x000000140400720c */ /* 0x000fe20003fa4070 */
[----:B------:R-:W-:-:S04]  /*17d0*/  IMAD.HI.U32 R22, R5, R25, RZ ;  /* 0x0000001905167227 */ /* 0x000fc800078e00ff */
[----:B------:R-:W-:-:S04]  /*17e0*/  IMAD.HI.U32 R23, R5, R26, RZ ;  /* 0x0000001a05177227 */ /* 0x000fc800078e00ff */
[----:B------:R-:W-:Y:S02]  /*17f0*/  IMAD.MOV R21, RZ, RZ, -R21 ;  /* 0x000000ffff157224 */ /* 0x000fe400078e0a15 */
[----:B------:R-:W-:Y:S02]  /*1800*/  IMAD.MOV R22, RZ, RZ, -R22 ;  /* 0x000000ffff167224 */ /* 0x000fe400078e0a16 */
[----:B------:R-:W-:Y:S02]  /*1810*/  IMAD.MOV R23, RZ, RZ, -R23 ;  /* 0x000000ffff177224 */ /* 0x000fe400078e0a17 */
[C---:B------:R-:W-:Y:S02]  /*1820*/  IMAD R21, R4.reuse, R21, R24 ;  /* 0x0000001504157224 */ /* 0x040fe400078e0218 */
[C---:B------:R-:W-:Y:S02]  /*1830*/  IMAD R22, R4.reuse, R22, R25 ;  /* 0x0000001604167224 */ /* 0x040fe400078e0219 */
[----:B------:R-:W-:Y:S01]  /*1840*/  @!P4 IMAD.IADD R19, R19, 0x1, -R4 ;  /* 0x000000011313c824 */ /* 0x000fe200078e0a04 */
[C---:B------:R-:W-:Y:S01]  /*1850*/  ISETP.GT.U32.AND P4, PT, R4.reuse, R21, PT ;  /* 0x000000150400720c */ /* 0x040fe20003f84070 */
[C---:B------:R-:W-:Y:S01]  /*1860*/  IMAD R23, R4.reuse, R23, R26 ;  /* 0x0000001704177224 */ /* 0x040fe200078e021a */
[----:B------:R-:W-:Y:S01]  /*1870*/  IABS R26, R101 ;  /* 0x00000065001a7213 */ /* 0x000fe20000000000 */
[----:B------:R-:W-:Y:S01]  /*1880*/  @!P6 IMAD.MOV R19, RZ, RZ, -R19 ;  /* 0x000000ffff13e224 */ /* 0x000fe200078e0a13 */
[----:B------:R-:W-:Y:S01]  /*1890*/  ISETP.GT.U32.AND P6, PT, R4, R22, PT ;  /* 0x000000160400720c */ /* 0x000fe20003fc4070 */
[----:B------:R-:W-:Y:S01]  /*18a0*/  @!P5 IMAD.IADD R20, R20, 0x1, -R4 ;  /* 0x000000011414d824 */ /* 0x000fe200078e0a04 */
[----:B------:R-:W-:Y:S01]  /*18b0*/  ISETP.GT.U32.AND P5, PT, R4, R23, PT ;  /* 0x000000170400720c */ /* 0x000fe20003fa4070 */
[----:B------:R-:W-:-:S04]  /*18c0*/  IMAD.HI.U32 R24, R5, R26, RZ ;  /* 0x0000001a05187227 */ /* 0x000fc800078e00ff */
[----:B------:R-:W-:-:S04]  /*18d0*/  IMAD.HI.U32 R25, R5, R28, RZ ;  /* 0x0000001c05197227 */ /* 0x000fc800078e00ff */
[--C-:B------:R-:W-:Y:S01]  /*18e0*/  @!P4 IMAD.IADD R21, R21, 0x1, -R4.reuse ;  /* 0x000000011515c824 */ /* 0x100fe200078e0a04 */
[----:B------:R-:W-:Y:S01]  /*18f0*/  ISETP.GE.AND P4, PT, R101, RZ, PT ;  /* 0x000000ff6500720c */ /* 0x000fe20003f86270 */
[----:B------:R-:W-:Y:S02]  /*1900*/  @!P6 IMAD.IADD R22, R22, 0x1, -R4 ;  /* 0x000000011616e824 */ /* 0x000fe400078e0a04 */
[----:B------:R-:W-:Y:S01]  /*1910*/  @!P2 IMAD.MOV R18, RZ, RZ, -R18 ;  /* 0x000000ffff12a224 */ /* 0x000fe200078e0a12 */
[----:B------:R-:W-:Y:S01]  /*1920*/  ISETP.GE.AND P2, PT, R27, RZ, PT ;  /* 0x000000ff1b00720c */ /* 0x000fe20003f46270 */
[----:B------:R-:W-:Y:S01]  /*1930*/  @!P5 IMAD.IADD R23, R23, 0x1, -R4 ;  /* 0x000000011717d824 */ /* 0x000fe200078e0a04 */
[C---:B------:R-:W-:Y:S01]  /*1940*/  ISETP.GT.U32.AND P6, PT, R4.reuse, R21, PT ;  /* 0x000000150400720c */ /* 0x040fe20003fc4070 */
[----:B------:R-:W-:Y:S01]  /*1950*/  IMAD.MOV R27, RZ, RZ, -R24 ;  /* 0x000000ffff1b7224 */ /* 0x000fe200078e0a18 */
[----:B------:R-:W-:Y:S01]  /*1960*/  ISETP.GT.U32.AND P5, PT, R4, R22, PT ;  /* 0x000000160400720c */ /* 0x000fe20003fa4070 */
[----:B------:R-:W-:-:S02]  /*1970*/  IMAD.MOV R29, RZ, RZ, -R25 ;  /* 0x000000ffff1d7224 */ /* 0x000fc400078e0a19 */
[----:B------:R-:W-:-:S04]  /*1980*/  IMAD.HI.U32 R24, R5, R30, RZ ;  /* 0x0000001e05187227 */ /* 0x000fc800078e00ff */
[C---:B------:R-:W-:Y:S02]  /*1990*/  IMAD R25, R4.reuse, R27, R26 ;  /* 0x0000001b04197224 */ /* 0x040fe400078e021a */
[C---:B------:R-:W-:Y:S02]  /*19a0*/  IMAD R26, R4.reuse, R29, R28 ;  /* 0x0000001d041a7224 */ /* 0x040fe400078e021c */
[----:B------:R-:W-:Y:S01]  /*19b0*/  IMAD.MOV R27, RZ, RZ, -R24 ;  /* 0x000000ffff1b7224 */ /* 0x000fe200078e0a18 */
[----:B------:R-:W-:Y:S01]  /*19c0*/  IABS R24, R97 ;  /* 0x0000006100187213 */ /* 0x000fe20000000000 */
[----:B------:R-:W-:Y:S02]  /*19d0*/  IMAD.MOV.U32 R29, RZ, RZ, R31 ;  /* 0x000000ffff1d7224 */ /* 0x000fe400078e001f */
[----:B------:R-:W-:Y:S02]  /*19e0*/  IMAD R27, R4, R27, R30 ;  /* 0x0000001b041b7224 */ /* 0x000fe400078e021e */
[----:B------:R-:W-:-:S04]  /*19f0*/  IMAD.HI.U32 R28, R5, R29, RZ ;  /* 0x0000001d051c7227 */ /* 0x000fc800078e00ff */
[----:B------:R-:W-:Y:S02]  /*1a00*/  IMAD.MOV.U32 R30, RZ, RZ, R24 ;  /* 0x000000ffff1e7224 */ /* 0x000fe400078e0018 */
[--C-:B------:R-:W-:Y:S01]  /*1a10*/  @!P6 IMAD.IADD R21, R21, 0x1, -R4.reuse ;  /* 0x000000011515e824 */ /* 0x100fe200078e0a04 */
[----:B------:R-:W-:Y:S01]  /*1a20*/  ISETP.GT.U32.AND P6, PT, R4, R25, PT ;  /* 0x000000190400720c */ /* 0x000fe20003fc4070 */
[----:B------:R-:W-:Y:S01]  /*1a30*/  @!P5 IMAD.IADD R22, R22, 0x1, -R4 ;  /* 0x000000011616d824 */ /* 0x000fe200078e0a04 */
[----:B------:R-:W-:Y:S01]  /*1a40*/  ISETP.GT.U32.AND P5, PT, R4, R26, PT ;  /* 0x0000001a0400720c */ /* 0x000fe20003fa4070 */
[----:B------:R-:W-:Y:S02]  /*1a50*/  IMAD.MOV R28, RZ, RZ, -R28 ;  /* 0x000000ffff1c7224 */ /* 0x000fe400078e0a1c */
[----:B------:R-:W-:-:S04]  /*1a60*/  IMAD.HI.U32 R24, R5, R30, RZ ;  /* 0x0000001e05187227 */ /* 0x000fc800078e00ff */
[C---:B------:R-:W-:Y:S02]  /*1a70*/  IMAD R28, R4.reuse, R28, R29 ;  /* 0x0000001c041c7224 */ /* 0x040fe400078e021d */
[----:B------:R-:W-:Y:S02]  /*1a80*/  IMAD.MOV R29, RZ, RZ, -R24 ;  /* 0x000000ffff1d7224 */ /* 0x000fe400078e0a18 */
[----:B------:R-:W-:Y:S01]  /*1a90*/  @!P3 IMAD.MOV R20, RZ, RZ, -R20 ;  /* 0x000000ffff14b224 */ /* 0x000fe200078e0a14 */
[C---:B------:R-:W-:Y:S01]  /*1aa0*/  ISETP.GT.U32.AND P3, PT, R4.reuse, R23, PT ;  /* 0x000000170400720c */ /* 0x040fe20003f64070 */
[C---:B------:R-:W-:Y:S02]  /*1ab0*/  IMAD R29, R4.reuse, R29, R30 ;  /* 0x0000001d041d7224 */ /* 0x040fe400078e021e */
[--C-:B------:R-:W-:Y:S01]  /*1ac0*/  @!P6 IMAD.IADD R25, R25, 0x1, -R4.reuse ;  /* 0x000000011919e824 */ /* 0x100fe200078e0a04 */
[----:B------:R-:W-:Y:S01]  /*1ad0*/  ISETP.GT.U32.AND P6, PT, R4, R28, PT ;  /* 0x0000001c0400720c */ /* 0x000fe20003fc4070 */
[----:B------:R-:W-:Y:S01]  /*1ae0*/  @!P5 IMAD.IADD R26, R26, 0x1, -R4 ;  /* 0x000000011a1ad824 */ /* 0x000fe200078e0a04 */
[----:B------:R-:W-:Y:S01]  /*1af0*/  ISETP.GT.U32.AND P5, PT, R4, R29, PT ;  /* 0x0000001d0400720c */ /* 0x000fe20003fa4070 */
[----:B------:R-:W-:-:S04]  /*1b00*/  IMAD.HI.U32 R24, R5, R32, RZ ;  /* 0x0000002005187227 */ /* 0x000fc800078e00ff */
[----:B------:R-:W-:Y:S02]  /*1b10*/  IMAD.MOV R33, RZ, RZ, -R24 ;  /* 0x000000ffff217224 */ /* 0x000fe400078e0a18 */
[----:B------:R-:W-:Y:S01]  /*1b20*/  @!P3 IMAD.IADD R23, R23, 0x1, -R4 ;  /* 0x000000011717b824 */ /* 0x000fe200078e0a04 */
[----:B------:R-:W-:Y:S01]  /*1b30*/  ISETP.GT.U32.AND P3, PT, R4, R27, PT ;  /* 0x0000001b0400720c */ /* 0x000fe20003f64070 */
[----:B------:R-:W-:-:S04]  /*1b40*/  IMAD.HI.U32 R24, R5, R35, RZ ;  /* 0x0000002305187227 */ /* 0x000fc800078e00ff */
[--C-:B------:R-:W-:Y:S01]  /*1b50*/  @!P6 IMAD.IADD R28, R28, 0x1, -R4.reuse ;  /* 0x000000011c1ce824 */ /* 0x100fe200078e0a04 */
[C---:B------:R-:W-:Y:S01]  /*1b60*/  ISETP.GT.U32.AND P6, PT, R4.reuse, R25, PT ;  /* 0x000000190400720c */ /* 0x040fe20003fc4070 */
[----:B------:R-:W-:Y:S02]  /*1b70*/  @!P5 IMAD.IADD R29, R29, 0x1, -R4 ;  /* 0x000000011d1dd824 */ /* 0x000fe400078e0a04 */
[C---:B------:R-:W-:Y:S01]  /*1b80*/  IMAD R30, R4.reuse, R33, R32 ;  /* 0x00000021041e7224 */ /* 0x040fe200078e0220 */
[----:B------:R-:W-:Y:S01]  /*1b90*/  IABS R33, R92 ;  /* 0x0000005c00217213 */ /* 0x000fe20000000000 */
[----:B------:R-:W-:Y:S01]  /*1ba0*/  IMAD.MOV R24, RZ, RZ, -R24 ;  /* 0x000000ffff187224 */ /* 0x000fe200078e0a18 */
[----:B------:R-:W-:Y:S01]  /*1bb0*/  ISETP.GT.U32.AND P5, PT, R4, R29, PT ;  /* 0x0000001d0400720c */ /* 0x000fe20003fa4070 */
[----:B------:R-:W-:Y:S01]  /*1bc0*/  @!P3 IMAD.IADD R27, R27, 0x1, -R4 ;  /* 0x000000011b1bb824 */ /* 0x000fe200078e0a04 */
[----:B------:R-:W-:Y:S01]  /*1bd0*/  ISETP.GE.AND P3, PT, R100, RZ, PT ;  /* 0x000000ff6400720c */ /* 0x000fe20003f66270 */
[----:B------:R-:W-:-:S02]  /*1be0*/  @!P1 IMAD.MOV R22, RZ, RZ, -R22 ;  /* 0x000000ffff169224 */ /* 0x000fc400078e0a16 */
[C---:B------:R-:W-:Y:S01]  /*1bf0*/  IMAD R32, R4.reuse, R24, R35 ;  /* 0x0000001804207224 */ /* 0x040fe200078e0223 */
[C---:B------:R-:W-:Y:S01]  /*1c00*/  ISETP.GT.U32.AND P1, PT, R4.reuse, R27, PT ;  /* 0x0000001b0400720c */ /* 0x040fe20003f24070 */
[----:B------:R-:W-:Y:S01]  /*1c10*/  @!P6 IMAD.IADD R25, R25, 0x1, -R4 ;  /* 0x000000011919e824 */ /* 0x000fe200078e0a04 */
[----:B------:R-:W-:Y:S01]  /*1c20*/  ISETP.GT.U32.AND P6, PT, R4, R30, PT ;  /* 0x0000001e0400720c */ /* 0x000fe20003fc4070 */
[----:B------:R-:W-:Y:S01]  /*1c30*/  IMAD.HI.U32 R31, R5, R34, RZ ;  /* 0x00000022051f7227 */ /* 0x000fe200078e00ff */
[----:B------:R-:W-:-:S03]  /*1c40*/  IABS R35, R93 ;  /* 0x0000005d00237213 */ /* 0x000fc60000000000 */
[----:B------:R-:W-:Y:S01]  /*1c50*/  @!P5 IMAD.IADD R29, R29, 0x1, -R4 ;  /* 0x000000011d1dd824 */ /* 0x000fe200078e0a04 */
[C---:B------:R-:W-:Y:S01]  /*1c60*/  ISETP.GT.U32.AND P5, PT, R4.reuse, R32, PT ;  /* 0x000000200400720c */ /* 0x040fe20003fa4070 */
[----:B------:R-:W-:Y:S02]  /*1c70*/  IMAD.MOV R31, RZ, RZ, -R31 ;  /* 0x000000ffff1f7224 */ /* 0x000fe400078e0a1f */
[----:B------:R-:W-:Y:S01]  /*1c80*/  @!P2 IMAD.MOV R23, RZ, RZ, -R23 ;  /* 0x000000ffff17a224 */ /* 0x000fe200078e0a17 */
[C---:B------:R-:W-:Y:S01]  /*1c90*/  ISETP.GT.U32.AND P2, PT, R4.reuse, R28, PT ;  /* 0x0000001c0400720c */ /* 0x040fe20003f44070 */
[C---:B------:R-:W-:Y:S02]  /*1ca0*/  IMAD R31, R4.reuse, R31, R34 ;  /* 0x0000001f041f7224 */ /* 0x040fe400078e0222 */
[----:B------:R-:W-:Y:S01]  /*1cb0*/  @!P0 IMAD.MOV R21, RZ, RZ, -R21 ;  /* 0x000000ffff158224 */ /* 0x000fe200078e0a15 */
[C---:B------:R-:W-:Y:S01]  /*1cc0*/  ISETP.GT.U32.AND P0, PT, R4.reuse, R26, PT ;  /* 0x0000001a0400720c */ /* 0x040fe20003f04070 */
[--C-:B------:R-:W-:Y:S01]  /*1cd0*/  @!P1 IMAD.IADD R27, R27, 0x1, -R4.reuse ;  /* 0x000000011b1b9824 */ /* 0x100fe200078e0a04 */
[----:B------:R-:W-:Y:S01]  /*1ce0*/  ISETP.GT.U32.AND P1, PT, R4, R31, PT ;  /* 0x0000001f0400720c */ /* 0x000fe20003f24070 */
[----:B------:R-:W-:Y:S01]  /*1cf0*/  @!P6 IMAD.IADD R30, R30, 0x1, -R4 ;  /* 0x000000011e1ee824 */ /* 0x000fe200078e0a04 */
[----:B------:R-:W-:Y:S01]  /*1d00*/  ISETP.GE.AND P6, PT, R97, RZ, PT ;  /* 0x000000ff6100720c */ /* 0x000fe20003fc6270 */
[----:B------:R-:W-:-:S04]  /*1d10*/  IMAD.HI.U32 R24, R5, R33, RZ ;  /* 0x0000002105187227 */ /* 0x000fc800078e00ff */
[----:B------:R-:W-:Y:S01]  /*1d20*/  @!P5 IMAD.IADD R32, R32, 0x1, -R4 ;  /* 0x000000012020d824 */ /* 0x000fe200078e0a04 */
[----:B------:R-:W-:Y:S01]  /*1d30*/  ISETP.GT.U32.AND P5, PT, R4, R30, PT ;  /* 0x0000001e0400720c */ /* 0x000fe20003fa4070 */
[----:B------:R-:W-:Y:S02]  /*1d40*/  IMAD.MOV R34, RZ, RZ, -R24 ;  /* 0x000000ffff227224 */ /* 0x000fe400078e0a18 */
[----:B------:R-:W-:-:S04]  /*1d50*/  IMAD.HI.U32 R24, R5, R35, RZ ;  /* 0x0000002305187227 */ /* 0x000fc800078e00ff */
[----:B------:R-:W-:Y:S01]  /*1d60*/  @!P2 IMAD.IADD R28, R28, 0x1, -R4 ;  /* 0x000000011c1ca824 */ /* 0x000fe200078e0a04 */
[----:B------:R-:W-:Y:S01]  /*1d70*/  ISETP.GE.AND P2, PT, R98, RZ, PT ;  /* 0x000000ff6200720c */ /* 0x000fe20003f46270 */
[----:B------:R-:W-:Y:S02]  /*1d80*/  IMAD.MOV R24, RZ, RZ, -R24 ;  /* 0x000000ffff187224 */ /* 0x000fe400078e0a18 */
[----:B------:R-:W-:Y:S02]  /*1d90*/  IMAD R33, R4, R34, R33 ;  /* 0x0000002204217224 */ /* 0x000fe400078e0221 */
[--C-:B------:R-:W-:Y:S01]  /*1da0*/  @!P0 IMAD.IADD R26, R26, 0x1, -R4.reuse ;  /* 0x000000011a1a8824 */ /* 0x100fe200078e0a04 */
[----:B------:R-:W-:Y:S01]  /*1db0*/  ISETP.GE.AND P0, PT, R99, RZ, PT ;  /* 0x000000ff6300720c */ /* 0x000fe20003f06270 */
[----:B------:R-:W-:Y:S01]  /*1dc0*/  @!P1 IMAD.IADD R31, R31, 0x1, -R4 ;  /* 0x000000011f1f9824 */ /* 0x000fe200078e0a04 */
[----:B------:R-:W-:Y:S01]  /*1dd0*/  ISETP.GE.AND P1, PT, R96, RZ, PT ;  /* 0x000000ff6000720c */ /* 0x000fe20003f26270 */
[----:B------:R-:W-:-:S02]  /*1de0*/  IMAD R34, R4, R24, R35 ;  /* 0x0000001804227224 */ /* 0x000fc400078e0223 */
[----:B------:R-:W-:Y:S01]  /*1df0*/  @!P3 IMAD.MOV R26, RZ, RZ, -R26 ;  /* 0x000000ffff1ab224 */ /* 0x000fe200078e0a1a */
[----:B------:R-:W-:Y:S01]  /*1e00*/  ISETP.GT.U32.AND P3, PT, R4, R31, PT ;  /* 0x0000001f0400720c */ /* 0x000fe20003f64070 */
[----:B------:R-:W-:Y:S01]  /*1e10*/  @!P5 IMAD.IADD R30, R30, 0x1, -R4 ;  /* 0x000000011e1ed824 */ /* 0x000fe200078e0a04 */
[----:B------:R-:W-:Y:S01]  /*1e20*/  ISETP.GT.U32.AND P5, PT, R4, R34, PT ;  /* 0x000000220400720c */ /* 0x000fe20003fa4070 */
[----:B------:R-:W-:Y:S01]  /*1e30*/  @!P2 IMAD.MOV R28, RZ, RZ, -R28 ;  /* 0x000000ffff1ca224 */ /* 0x000fe200078e0a1c */
[----:B------:R-:W-:Y:S01]  /*1e40*/  ISETP.GE.AND P2, PT, R95, RZ, PT ;  /* 0x000000ff5f00720c */ /* 0x000fe20003f46270 */
[----:B------:R-:W-:-:S04]  /*1e50*/  IMAD.HI.U32 R24, R5, R36, RZ ;  /* 0x0000002405187227 */ /* 0x000fc800078e00ff */
[----:B------:R-:W-:Y:S01]  /*1e60*/  @!P0 IMAD.MOV R27, RZ, RZ, -R27 ;  /* 0x000000ffff1b8224 */ /* 0x000fe200078e0a1b */
[----:B------:R-:W-:Y:S01]  /*1e70*/  ISETP.GT.U32.AND P0, PT, R4, R33, PT ;  /* 0x000000210400720c */ /* 0x000fe20003f04070 */
[----:B------:R-:W-:Y:S01]  /*1e80*/  IMAD.MOV R35, RZ, RZ, -R24 ;  /* 0x000000ffff237224 */ /* 0x000fe200078e0a18 */
[----:B------:R-:W-:Y:S01]  /*1e90*/  IABS R24, R90 ;  /* 0x0000005a00187213 */ /* 0x000fe20000000000 */
[----:B------:R-:W-:Y:S01]  /*1ea0*/  @!P3 IMAD.IADD R31, R31, 0x1, -R4 ;  /* 0x000000011f1fb824 */ /* 0x000fe200078e0a04 */
[----:B------:R-:W-:Y:S01]  /*1eb0*/  ISETP.GE.AND P3, PT, R92, RZ, PT ;  /* 0x000000ff5c00720c */ /* 0x000fe20003f66270 */
[----:B------:R-:W-:Y:S02]  /*1ec0*/  IMAD R35, R4, R35, R36 ;  /* 0x0000002304237224 */ /* 0x000fe400078e0224 */
[----:B------:R-:W-:Y:S02]  /*1ed0*/  @!P5 IMAD.IADD R34, R34, 0x1, -R4 ;  /* 0x000000012222d824 */ /* 0x000fe400078e0a04 */
[----:B------:R-:W-:-:S02]  /*1ee0*/  IMAD.MOV.U32 R36, RZ, RZ, R24 ;  /* 0x000000ffff247224 */ /* 0x000fc400078e0018 */
[----:B------:R-:W-:Y:S01]  /*1ef0*/  @!P1 IMAD.MOV R30, RZ, RZ, -R30 ;  /* 0x000000ffff1e9224 */ /* 0x000fe200078e0a1e */
[C---:B------:R-:W-:Y:S01]  /*1f00*/  ISETP.GT.U32.AND P1, PT, R4.reuse, R34, PT ;  /* 0x000000220400720c */ /* 0x040fe20003f24070 */
[----:B------:R-:W-:Y:S01]  /*1f10*/  @!P2 IMAD.MOV R31, RZ, RZ, -R31 ;  /* 0x000000ffff1fa224 */ /* 0x000fe200078e0a1f */
[----:B------:R-:W-:Y:S01]  /*1f20*/  ISETP.GT.U32.AND P2, PT, R4, R35, PT ;  /* 0x000000230400720c */ /* 0x000fe20003f44070 */
[----:B------:R-:W-:-:S04]  /*1f30*/  IMAD.HI.U32 R24, R5, R36, RZ ;  /* 0x0000002405187227 */ /* 0x000fc800078e00ff */
[----:B------:R-:W-:Y:S01]  /*1f40*/  @!P0 IMAD.IADD R33, R33, 0x1, -R4 ;  /* 0x0000000121218824 */ /* 0x000fe200078e0a04 */
[----:B------:R-:W-:Y:S01]  /*1f50*/  ISETP.GE.AND P0, PT, R91, RZ, PT ;  /* 0x000000ff5b00720c */ /* 0x000fe20003f06270 */
[----:B------:R-:W-:Y:S02]  /*1f60*/  IMAD.MOV R37, RZ, RZ, -R24 ;  /* 0x000000ffff257224 */ /* 0x000fe400078e0a18 */
[----:B------:R-:W-:Y:S01]  /*1f70*/  IMAD.HI.U32 R24, R5, R38, RZ ;  /* 0x0000002605187227 */ /* 0x000fe200078e00ff */
[----:B------:R-:W-:-:S03]  /*1f80*/  ISETP.GT.U32.AND P5, PT, R4, R33, PT ;  /* 0x000000210400720c */ /* 0x000fc60003fa4070 */
[----:B------:R-:W-:Y:S02]  /*1f90*/  IMAD R36, R4, R37, R36 ;  /* 0x0000002504247224 */ /* 0x000fe400078e0224 */
[--C-:B------:R-:W-:Y:S02]  /*1fa0*/  @!P1 IMAD.IADD R34, R34, 0x1, -R4.reuse ;  /* 0x0000000122229824 */ /* 0x100fe400078e0a04 */
[----:B------:R-:W-:Y:S01]  /*1fb0*/  @!P2 IMAD.IADD R35, R35, 0x1, -R4 ;  /* 0x000000012323a824 */ /* 0x000fe200078e0a04 */
[C---:B------:R-:W-:Y:S01]  /*1fc0*/  ISETP.GT.U32.AND P1, PT, R4.reuse, R36, PT ;  /* 0x000000240400720c */ /* 0x040fe20003f24070 */
[----:B------:R-:W-:Y:S01]  /*1fd0*/  @!P4 IMAD.MOV R25, RZ, RZ, -R25 ;  /* 0x000000ffff19c224 */ /* 0x000fe200078e0a19 */
[C---:B------:R-:W-:Y:S01]  /*1fe0*/  ISETP.GT.U32.AND P4, PT, R4.reuse, R32, PT ;  /* 0x000000200400720c */ /* 0x040fe20003f84070 */
[----:B------:R-:W-:Y:S01]  /*1ff0*/  IMAD.MOV R37, RZ, RZ, -R24 ;  /* 0x000000ffff257224 */ /* 0x000fe200078e0a18 */
[----:B------:R-:W-:Y:S01]  /*2000*/  ISETP.GT.U32.AND P2, PT, R4, R35, PT ;  /* 0x000000230400720c */ /* 0x000fe20003f44070 */
[----:B------:R-:W-:-:S04]  /*2010*/  IMAD.HI.U32 R24, R5, R39, RZ ;  /* 0x0000002705187227 */ /* 0x000fc800078e00ff */
[----:B------:R-:W-:Y:S01]  /*2020*/  @!P6 IMAD.MOV R29, RZ, RZ, -R29 ;  /* 0x000000ffff1de224 */ /* 0x000fe200078e0a1d */
[----:B------:R-:W-:Y:S01]  /*2030*/  ISETP.GE.AND P6, PT, R94, RZ, PT ;  /* 0x000000ff5e00720c */ /* 0x000fe20003fc6270 */
[----:B------:R-:W-:Y:S01]  /*2040*/  @!P5 IMAD.IADD R33, R33, 0x1, -R4 ;  /* 0x000000012121d824 */ /* 0x000fe200078e0a04 */
[----:B------:R-:W-:Y:S01]  /*2050*/  ISETP.GE.AND P5, PT, R89, RZ, PT ;  /* 0x000000ff5900720c */ /* 0x000fe20003fa6270 */
[C---:B------:R-:W-:Y:S02]  /*2060*/  IMAD R37, R4.reuse, R37, R38 ;  /* 0x0000002504257224 */ /* 0x040fe400078e0226 */
[----:B------:R-:W-:Y:S02]  /*2070*/  IMAD.MOV R24, RZ, RZ, -R24 ;  /* 0x000000ffff187224 */ /* 0x000fe400078e0a18 */
[----:B------:R-:W-:Y:S01]  /*2080*/  @!P3 IMAD.MOV R33, RZ, RZ, -R33 ;  /* 0x000000ffff21b224 */ /* 0x000fe200078e0a21 */
[C---:B------:R-:W-:Y:S01]  /*2090*/  ISETP.GT.U32.AND P3, PT, R4.reuse, R37, PT ;  /* 0x000000250400720c */ /* 0x040fe20003f64070 */
[----:B------:R-:W-:-:S02]  /*20a0*/  IMAD R38, R4, R24, R39 ;  /* 0x0000001804267224 */ /* 0x000fc400078e0227 */
[--C-:B------:R-:W-:Y:S02]  /*20b0*/  @!P1 IMAD.IADD R36, R36, 0x1, -R4.reuse ;  /* 0x0000000124249824 */ /* 0x100fe400078e0a04 */
[--C-:B------:R-:W-:Y:S01]  /*20c0*/  @!P4 IMAD.IADD R32, R32, 0x1, -R4.reuse ;  /* 0x000000012020c824 */ /* 0x100fe200078e0a04 */
[----:B------:R-:W-:Y:S01]  /*20d0*/  ISETP.GE.AND P4, PT, R93, RZ, PT ;  /* 0x000000ff5d00720c */ /* 0x000fe20003f86270 */
[----:B------:R-:W-:Y:S01]  /*20e0*/  @!P2 IMAD.IADD R35, R35, 0x1, -R4 ;  /* 0x000000012323a824 */ /* 0x000fe200078e0a04 */
[C---:B------:R-:W-:Y:S01]  /*20f0*/  ISETP.GT.U32.AND P1, PT, R4.reuse, R36, PT ;  /* 0x000000240400720c */ /* 0x040fe20003f24070 */
[----:B------:R-:W-:Y:S01]  /*2100*/  @!P6 IMAD.MOV R32, RZ, RZ, -R32 ;  /* 0x000000ffff20e224 */ /* 0x000fe200078e0a20 */
[----:B------:R-:W-:Y:S01]  /*2110*/  ISETP.GT.U32.AND P2, PT, R4, R38, PT ;  /* 0x000000260400720c */ /* 0x000fe20003f44070 */
[----:B------:R-:W-:Y:S01]  /*2120*/  IMAD.HI.U32 R24, R5, R41, RZ ;  /* 0x0000002905187227 */ /* 0x000fe200078e00ff */
[----:B------:R-:W-:-:S03]  /*2130*/  ISETP.GE.AND P6, PT, R90, RZ, PT ;  /* 0x000000ff5a00720c */ /* 0x000fc60003fc6270 */
[----:B------:R-:W-:-:S04]  /*2140*/  IMAD.HI.U32 R39, R5, R42, RZ ;  /* 0x0000002a05277227 */ /* 0x000fc800078e00ff */
[----:B------:R-:W-:Y:S02]  /*2150*/  IMAD.MOV R24, RZ, RZ, -R24 ;  /* 0x000000ffff187224 */ /* 0x000fe400078e0a18 */
[----:B------:R-:W-:Y:S02]  /*2160*/  @!P3 IMAD.IADD R37, R37, 0x1, -R4 ;  /* 0x000000012525b824 */ /* 0x000fe400078e0a04 */
[----:B------:R-:W-:Y:S02]  /*2170*/  IMAD.MOV R43, RZ, RZ, -R39 ;  /* 0x000000ffff2b7224 */ /* 0x000fe400078e0a27 */
[C---:B------:R-:W-:Y:S01]  /*2180*/  IMAD R39, R4.reuse, R24, R41 ;  /* 0x0000001804277224 */ /* 0x040fe200078e0229 */
[----:B------:R-:W-:Y:S01]  /*2190*/  ISETP.GT.U32.AND P3, PT, R4, R37, PT ;  /* 0x000000250400720c */ /* 0x000fe20003f64070 */
[----:B------:R-:W-:Y:S02]  /*21a0*/  IMAD.MOV R41, RZ, RZ, -R40 ;  /* 0x000000ffff297224 */ /* 0x000fe400078e0a28 */
[--C-:B------:R-:W-:Y:S01]  /*21b0*/  @!P1 IMAD.IADD R36, R36, 0x1, -R4.reuse ;  /* 0x0000000124249824 */ /* 0x100fe200078e0a04 */
[----:B------:R-:W-:Y:S01]  /*21c0*/  ISETP.GE.AND P1, PT, R86, RZ, PT ;  /* 0x000000ff5600720c */ /* 0x000fe20003f26270 */
[----:B------:R-:W-:-:S02]  /*21d0*/  @!P2 IMAD.IADD R38, R38, 0x1, -R4 ;  /* 0x000000012626a824 */ /* 0x000fc400078e0a04 */
[C---:B------:R-:W-:Y:S01]  /*21e0*/  IMAD R40, R4.reuse, R43, R42 ;  /* 0x0000002b04287224 */ /* 0x040fe200078e022a */
[----:B------:R-:W-:Y:S01]  /*21f0*/  IABS R43, R85 ;  /* 0x00000055002b7213 */ /* 0x000fe20000000000 */
[----:B------:R-:W-:Y:S01]  /*2200*/  @!P6 IMAD.MOV R36, RZ, RZ, -R36 ;  /* 0x000000ffff24e224 */ /* 0x000fe200078e0a24 */
[C---:B------:R-:W-:Y:S01]  /*2210*/  ISETP.GT.U32.AND P2, PT, R4.reuse, R38, PT ;  /* 0x000000260400720c */ /* 0x040fe20003f44070 */
[----:B------:R-:W-:Y:S01]  /*2220*/  @!P4 IMAD.MOV R34, RZ, RZ, -R34 ;  /* 0x000000ffff22c224 */ /* 0x000fe200078e0a22 */
[----:B------:R-:W-:Y:S01]  /*2230*/  ISETP.GT.U32.AND P6, PT, R4, R40, PT ;  /* 0x000000280400720c */ /* 0x000fe20003fc4070 */
[----:B------:R-:W-:Y:S01]  /*2240*/  @!P3 IMAD.IADD R37, R37, 0x1, -R4 ;  /* 0x000000012525b824 */ /* 0x000fe200078e0a04 */
[----:B------:R-:W-:Y:S01]  /*2250*/  ISETP.GE.AND P4, PT, R88, RZ, PT ;  /* 0x000000ff5800720c */ /* 0x000fe20003f86270 */
[C---:B------:R-:W-:Y:S01]  /*2260*/  IMAD R41, R4.reuse, R41, R44 ;  /* 0x0000002904297224 */ /* 0x040fe200078e022c */
[----:B------:R-:W-:Y:S01]  /*2270*/  ISETP.GT.U32.AND P3, PT, R4, R39, PT ;  /* 0x000000270400720c */ /* 0x000fe20003f64070 */
[----:B------:R-:W-:Y:S01]  /*2280*/  IMAD.HI.U32 R24, R5, R43, RZ ;  /* 0x0000002b05187227 */ /* 0x000fe200078e00ff */
[----:B------:R-:W-:-:S03]  /*2290*/  IABS R44, R75 ;  /* 0x0000004b002c7213 */ /* 0x000fc60000000000 */
[----:B------:R-:W-:Y:S02]  /*22a0*/  IMAD.MOV R24, RZ, RZ, -R24 ;  /* 0x000000ffff187224 */ /* 0x000fe400078e0a18 */
[--C-:B------:R-:W-:Y:S01]  /*22b0*/  @!P2 IMAD.IADD R38, R38, 0x1, -R4.reuse ;  /* 0x000000012626a824 */ /* 0x100fe200078e0a04 */
[----:B------:R-:W-:Y:S01]  /*22c0*/  ISETP.GT.U32.AND P2, PT, R4, R41, PT ;  /* 0x000000290400720c */ /* 0x000fe20003f44070 */
[----:B------:R-:W-:Y:S02]  /*22d0*/  @!P6 IMAD.IADD R40, R40, 0x1, -R4 ;  /* 0x000000012828e824 */ /* 0x000fe400078e0a04 */
[----:B------:R-:W-:Y:S02]  /*22e0*/  @!P4 IMAD.MOV R38, RZ, RZ, -R38 ;  /* 0x000000ffff26c224 */ /* 0x000fe400078e0a26 */
[----:B------:R-:W-:Y:S01]  /*22f0*/  IMAD.HI.U32 R42, R5, R44, RZ ;  /* 0x0000002c052a7227 */ /* 0x000fe200078e00ff */
[----:B------:R-:W-:-:S03]  /*2300*/  ISETP.GT.U32.AND P4, PT, R4, R40, PT ;  /* 0x000000280400720c */ /* 0x000fc60003f84070 */
[----:B------:R-:W-:Y:S01]  /*2310*/  @!P3 IMAD.IADD R39, R39, 0x1, -R4 ;  /* 0x000000012727b824 */ /* 0x000fe200078e0a04 */
[----:B------:R-:W-:Y:S01]  /*2320*/  ISETP.GE.AND P3, PT, R85, RZ, PT ;  /* 0x000000ff5500720c */ /* 0x000fe20003f66270 */
[----:B------:R-:W-:Y:S02]  /*2330*/  IMAD.MOV R45, RZ, RZ, -R42 ;  /* 0x000000ffff2d7224 */ /* 0x000fe400078e0a2a */
[C---:B------:R-:W-:Y:S01]  /*2340*/  IMAD R42, R4.reuse, R24, R43 ;  /* 0x00000018042a7224 */ /* 0x040fe200078e022b */
[C---:B------:R-:W-:Y:S01]  /*2350*/  ISETP.GT.U32.AND P6, PT, R4.reuse, R39, PT ;  /* 0x000000270400720c */ /* 0x040fe20003fc4070 */
[----:B------:R-:W-:Y:S02]  /*2360*/  IMAD R43, R4, R45, R44 ;  /* 0x0000002d042b7224 */ /* 0x000fe400078e022c */
[----:B------:R-:W-:-:S04]  /*2370*/  IMAD.HI.U32 R24, R5, R46, RZ ;  /* 0x0000002e05187227 */ /* 0x000fc800078e00ff */
[--C-:B------:R-:W-:Y:S01]  /*2380*/  @!P4 IMAD.IADD R40, R40, 0x1, -R4.reuse ;  /* 0x000000012828c824 */ /* 0x100fe200078e0a04 */
[C---:B------:R-:W-:Y:S01]  /*2390*/  ISETP.GT.U32.AND P4, PT, R4.reuse, R43, PT ;  /* 0x0000002b0400720c */ /* 0x040fe20003f84070 */
[----:B------:R-:W-:Y:S02]  /*23a0*/  @!P2 IMAD.IADD R41, R41, 0x1, -R4 ;  /* 0x000000012929a824 */ /* 0x000fe400078e0a04 */
[----:B------:R-:W-:Y:S02]  /*23b0*/  IMAD.MOV R45, RZ, RZ, -R24 ;  /* 0x000000ffff2d7224 */ /* 0x000fe400078e0a18 */
[----:B------:R-:W-:Y:S01]  /*23c0*/  @!P6 IMAD.IADD R39, R39, 0x1, -R4 ;  /* 0x000000012727e824 */ /* 0x000fe200078e0a04 */
[C---:B------:R-:W-:Y:S01]  /*23d0*/  ISETP.GT.U32.AND P2, PT, R4.reuse, R41, PT ;  /* 0x000000290400720c */ /* 0x040fe20003f44070 */
[----:B------:R-:W-:Y:S01]  /*23e0*/  IMAD.HI.U32 R24, R5, R47, RZ ;  /* 0x0000002f05187227 */ /* 0x000fe200078e00ff */
[----:B------:R-:W-:-:S03]  /*23f0*/  ISETP.GT.U32.AND P6, PT, R4, R42, PT ;  /* 0x0000002a0400720c */ /* 0x000fc60003fc4070 */
[----:B------:R-:W-:Y:S02]  /*2400*/  IMAD R44, R4, R45, R46 ;  /* 0x0000002d042c7224 */ /* 0x000fe400078e022e */
[----:B------:R-:W-:Y:S01]  /*2410*/  @!P0 IMAD.MOV R35, RZ, RZ, -R35 ;  /* 0x000000ffff238224 */ /* 0x000fe200078e0a23 */
[----:B------:R-:W-:Y:S01]  /*2420*/  ISETP.GE.AND P0, PT, R87, RZ, PT ;  /* 0x000000ff5700720c */ /* 0x000fe20003f06270 */
[----:B------:R-:W-:Y:S01]  /*2430*/  @!P5 IMAD.MOV R37, RZ, RZ, -R37 ;  /* 0x000000ffff25d224 */ /* 0x000fe200078e0a25 */
[----:B------:R-:W-:Y:S01]  /*2440*/  ISETP.GE.AND P5, PT, R77, RZ, PT ;  /* 0x000000ff4d00720c */ /* 0x000fe20003fa6270 */
[----:B------:R-:W-:Y:S01]  /*2450*/  IMAD.HI.U32 R45, R5, R48, RZ ;  /* 0x00000030052d7227 */ /* 0x000fe200078e00ff */
[----:B------:R-:W-:Y:S02]  /*2460*/  IABS R77, R76 ;  /* 0x0000004c004d7213 */ /* 0x000fe40000000000 */
[----:B------:R-:W-:Y:S01]  /*2470*/  CS2R R86, SRZ ;  /* 0x0000000000567805 */ /* 0x000fe2000001ff00 */
[----:B------:R-:W-:Y:S01]  /*2480*/  @!P4 IMAD.IADD R43, R43, 0x1, -R4 ;  /* 0x000000012b2bc824 */ /* 0x000fe200078e0a04 */
[----:B------:R-:W-:Y:S01]  /*2490*/  ISETP.GE.AND P4, PT, R73, RZ, PT ;  /* 0x000000ff4900720c */ /* 0x000fe20003f86270 */
[----:B------:R-:W-:Y:S01]  /*24a0*/  IMAD.MOV R24, RZ, RZ, -R24 ;  /* 0x000000ffff187224 */ /* 0x000fe200078e0a18 */
[----:B------:R-:W-:Y:S01]  /*24b0*/  IABS R73, R78 ;  /* 0x0000004e00497213 */ /* 0x000fe20000000000 */
[----:B------:R-:W-:-:S02]  /*24c0*/  IMAD.MOV.U32 R46, RZ, RZ, R49 ;  /* 0x000000ffff2e7224 */ /* 0x000fc400078e0031 */
[----:B------:R-:W-:Y:S02]  /*24d0*/  IMAD.MOV R49, RZ, RZ, -R45 ;  /* 0x000000ffff317224 */ /* 0x000fe400078e0a2d */
[----:B------:R-:W-:Y:S01]  /*24e0*/  @!P1 IMAD.MOV R40, RZ, RZ, -R40 ;  /* 0x000000ffff289224 */ /* 0x000fe200078e0a28 */
[C---:B------:R-:W-:Y:S01]  /*24f0*/  ISETP.GT.U32.AND P1, PT, R4.reuse, R43, PT ;  /* 0x0000002b0400720c */ /* 0x040fe20003f24070 */
[----:B------:R-:W-:Y:S02]  /*2500*/  IMAD R45, R4, R24, R47 ;  /* 0x00000018042d7224 */ /* 0x000fe400078e022f */
[----:B------:R-:W-:-:S04]  /*2510*/  IMAD.HI.U32 R24, R5, R46, RZ ;  /* 0x0000002e05187227 */ /* 0x000fc800078e00ff */
[----:B------:R-:W-:Y:S01]  /*2520*/  IMAD R47, R4, R49, R48 ;  /* 0x00000031042f7224 */ /* 0x000fe200078e0230 */
[----:B------:R-:W-:Y:S01]  /*2530*/  IABS R48, R66 ;  /* 0x0000004200307213 */ /* 0x000fe20000000000 */
[--C-:B------:R-:W-:Y:S01]  /*2540*/  @!P2 IMAD.IADD R41, R41, 0x1, -R4.reuse ;  /* 0x000000012929a824 */ /* 0x100fe200078e0a04 */
[----:B------:R-:W-:Y:S01]  /*2550*/  ISETP.GE.AND P2, PT, R75, RZ, PT ;  /* 0x000000ff4b00720c */ /* 0x000fe20003f46270 */
[----:B------:R-:W-:Y:S01]  /*2560*/  @!P6 IMAD.IADD R42, R42, 0x1, -R4 ;  /* 0x000000012a2ae824 */ /* 0x000fe200078e0a04 */
[C---:B------:R-:W-:Y:S01]  /*2570*/  ISETP.GT.U32.AND P6, PT, R4.reuse, R44, PT ;  /* 0x0000002c0400720c */ /* 0x040fe20003fc4070 */
[----:B------:R-:W-:Y:S01]  /*2580*/  IMAD.MOV R49, RZ, RZ, -R24 ;  /* 0x000000ffff317224 */ /* 0x000fe200078e0a18 */
[----:B------:R-:W-:Y:S01]  /*2590*/  IABS R75, R79 ;  /* 0x0000004f004b7213 */ /* 0x000fe20000000000 */
[----:B------:R-:W-:Y:S01]  /*25a0*/  @!P0 IMAD.MOV R39, RZ, RZ, -R39 ;  /* 0x000000ffff278224 */ /* 0x000fe200078e0a27 */
[C---:B------:R-:W-:Y:S01]  /*25b0*/  ISETP.GT.U32.AND P0, PT, R4.reuse, R42, PT ;  /* 0x0000002a0400720c */ /* 0x040fe20003f04070 */
[----:B------:R-:W-:-:S02]  /*25c0*/  IMAD R49, R4, R49, R46 ;  /* 0x0000003104317224 */ /* 0x000fc400078e022e */
[----:B------:R-:W-:Y:S01]  /*25d0*/  @!P5 IMAD.MOV R41, RZ, RZ, -R41 ;  /* 0x000000ffff29d224 */ /* 0x000fe200078e0a29 */
[C---:B------:R-:W-:Y:S01]  /*25e0*/  ISETP.GT.U32.AND P5, PT, R4.reuse, R47, PT ;  /* 0x0000002f0400720c */ /* 0x040fe20003fa4070 */
[----:B------:R-:W-:Y:S01]  /*25f0*/  @!P1 IMAD.IADD R43, R43, 0x1, -R4 ;  /* 0x000000012b2b9824 */ /* 0x000fe200078e0a04 */
[----:B------:R-:W-:Y:S01]  /*2600*/  ISETP.GT.U32.AND P1, PT, R4, R49, PT ;  /* 0x000000310400720c */ /* 0x000fe20003f24070 */
[----:B------:R-:W-:-:S04]  /*2610*/  IMAD.HI.U32 R24, R5, R51, RZ ;  /* 0x0000003305187227 */ /* 0x000fc800078e00ff */
[----:B------:R-:W-:Y:S02]  /*2620*/  IMAD.MOV R24, RZ, RZ, -R24 ;  /* 0x000000ffff187224 */ /* 0x000fe400078e0a18 */
[--C-:B------:R-:W-:Y:S01]  /*2630*/  @!P0 IMAD.IADD R42, R42, 0x1, -R4.reuse ;  /* 0x000000012a2a8824 */ /* 0x100fe200078e0a04 */
[C---:B------:R-:W-:Y:S01]  /*2640*/  ISETP.GT.U32.AND P0, PT, R4.reuse, R45, PT ;  /* 0x0000002d0400720c */ /* 0x040fe20003f04070 */
[C---:B------:R-:W-:Y:S02]  /*2650*/  IMAD R51, R4.reuse, R24, R51 ;  /* 0x0000001804337224 */ /* 0x040fe400078e0233 */
[--C-:B------:R-:W-:Y:S02]  /*2660*/  @!P5 IMAD.IADD R47, R47, 0x1, -R4.reuse ;  /* 0x000000012f2fd824 */ /* 0x100fe400078e0a04 */
[----:B------:R-:W-:Y:S02]  /*2670*/  @!P1 IMAD.IADD R49, R49, 0x1, -R4 ;  /* 0x0000000131319824 */ /* 0x000fe400078e0a04 */
[----:B------:R-:W-:Y:S01]  /*2680*/  IMAD.HI.U32 R24, R5, R53, RZ ;  /* 0x0000003505187227 */ /* 0x000fe200078e00ff */
[----:B------:R-:W-:-:S03]  /*2690*/  ISETP.GT.U32.AND P1, PT, R4, R47, PT ;  /* 0x0000002f0400720c */ /* 0x000fc60003f24070 */
[----:B------:R-:W-:Y:S02]  /*26a0*/  @!P6 IMAD.IADD R44, R44, 0x1, -R4 ;  /* 0x000000012c2ce824 */ /* 0x000fe400078e0a04 */
[----:B------:R-:W-:Y:S02]  /*26b0*/  IMAD.MOV R24, RZ, RZ, -R24 ;  /* 0x000000ffff187224 */ /* 0x000fe400078e0a18 */
[--C-:B------:R-:W-:Y:S01]  /*26c0*/  @!P0 IMAD.IADD R45, R45, 0x1, -R4.reuse ;  /* 0x000000012d2d8824 */ /* 0x100fe200078e0a04 */
[C---:B------:R-:W-:Y:S01]  /*26d0*/  ISETP.GT.U32.AND P6, PT, R4.reuse, R44, PT ;  /* 0x0000002c0400720c */ /* 0x040fe20003fc4070 */
[C---:B------:R-:W-:Y:S01]  /*26e0*/  IMAD R53, R4.reuse, R24, R53 ;  /* 0x0000001804357224 */ /* 0x040fe200078e0235 */
[----:B------:R-:W-:Y:S01]  /*26f0*/  ISETP.GE.AND P0, PT, R71, RZ, PT ;  /* 0x000000ff4700720c */ /* 0x000fe20003f06270 */
[----:B------:R-:W-:Y:S01]  /*2700*/  @!P2 IMAD.MOV R43, RZ, RZ, -R43 ;  /* 0x000000ffff2ba224 */ /* 0x000fe200078e0a2b */
[C---:B------:R-:W-:Y:S01]  /*2710*/  ISETP.GT.U32.AND P2, PT, R4.reuse, R49, PT ;  /* 0x000000310400720c */ /* 0x040fe20003f44070 */
[----:B------:R-:W-:Y:S01]  /*2720*/  @!P1 IMAD.IADD R47, R47, 0x1, -R4 ;  /* 0x000000012f2f9824 */ /* 0x000fe200078e0a04 */
[C---:B------:R-:W-:Y:S01]  /*2730*/  ISETP.GT.U32.AND P5, PT, R4.reuse, R45, PT ;  /* 0x0000002d0400720c */ /* 0x040fe20003fa4070 */
[----:B------:R-:W-:Y:S01]  /*2740*/  IMAD.HI.U32 R24, R5, R55, RZ ;  /* 0x0000003705187227 */ /* 0x000fe200078e00ff */
[----:B------:R-:W-:-:S03]  /*2750*/  ISETP.GT.U32.AND P1, PT, R4, R53, PT ;  /* 0x000000350400720c */ /* 0x000fc60003f24070 */
[----:B------:R-:W-:-:S04]  /*2760*/  IMAD.HI.U32 R46, R5, R48, RZ ;  /* 0x00000030052e7227 */ /* 0x000fc800078e00ff */
[--C-:B------:R-:W-:Y:S01]  /*2770*/  @!P6 IMAD.IADD R44, R44, 0x1, -R4.reuse ;  /* 0x000000012c2ce824 */ /* 0x100fe200078e0a04 */
[----:B------:R-:W-:Y:S01]  /*2780*/  ISETP.GE.AND P6, PT, R72, RZ, PT ;  /* 0x000000ff4800720c */ /* 0x000fe20003fc6270 */
[--C-:B------:R-:W-:Y:S01]  /*2790*/  @!P2 IMAD.IADD R49, R49, 0x1, -R4.reuse ;  /* 0x000000013131a824 */ /* 0x100fe200078e0a04 */
[----:B------:R-:W-:Y:S01]  /*27a0*/  ISETP.GE.AND P2, PT, R67, RZ, PT ;  /* 0x000000ff4300720c */ /* 0x000fe20003f46270 */
[--C-:B------:R-:W-:Y:S01]  /*27b0*/  @!P5 IMAD.IADD R45, R45, 0x1, -R4.reuse ;  /* 0x000000012d2dd824 */ /* 0x100fe200078e0a04 */
[----:B------:R-:W-:Y:S01]  /*27c0*/  ISETP.GE.AND P5, PT, R69, RZ, PT ;  /* 0x000000ff4500720c */ /* 0x000fe20003fa6270 */
[----:B------:R-:W-:Y:S02]  /*27d0*/  @!P1 IMAD.IADD R53, R53, 0x1, -R4 ;  /* 0x0000000135359824 */ /* 0x000fe400078e0a04 */
[----:B------:R-:W-:Y:S02]  /*27e0*/  IMAD.MOV R24, RZ, RZ, -R24 ;  /* 0x000000ffff187224 */ /* 0x000fe400078e0a18 */
[----:B------:R-:W-:Y:S01]  /*27f0*/  IMAD.MOV R67, RZ, RZ, -R46 ;  /* 0x000000ffff437224 */ /* 0x000fe200078e0a2e */
[C---:B------:R-:W-:Y:S01]  /*2800*/  ISETP.GT.U32.AND P1, PT, R4.reuse, R53, PT ;  /* 0x000000350400720c */ /* 0x040fe20003f24070 */
[----:B------:R-:W-:Y:S01]  /*2810*/  IMAD.MOV.U32 R46, RZ, RZ, R50 ;  /* 0x000000ffff2e7224 */ /* 0x000fe200078e0032 */
[----:B------:R-:W-:Y:S01]  /*2820*/  IABS R50, R59 ;  /* 0x0000003b00327213 */ /* 0x000fe20000000000 */
[----:B------:R-:W-:Y:S01]  /*2830*/  @!P4 IMAD.MOV R44, RZ, RZ, -R44 ;  /* 0x000000ffff2cc224 */ /* 0x000fe200078e0a2c */
[----:B------:R-:W-:Y:S01]  /*2840*/  ISETP.GT.U32.AND P4, PT, R4, R51, PT ;  /* 0x000000330400720c */ /* 0x000fe20003f84070 */
[----:B------:R-:W-:-:S02]  /*2850*/  IMAD.MOV.U32 R52, RZ, RZ, R45 ;  /* 0x000000ffff347224 */ /* 0x000fc400078e002d */
[C---:B------:R-:W-:Y:S02]  /*2860*/  IMAD R55, R4.reuse, R24, R55 ;  /* 0x0000001804377224 */ /* 0x040fe400078e0237 */
[----:B------:R-:W-:Y:S01]  /*2870*/  IMAD R45, R4, R67, R48 ;  /* 0x00000043042d7224 */ /* 0x000fe200078e0230 */
[----:B------:R-:W-:Y:S01]  /*2880*/  IABS R48, R60 ;  /* 0x0000003c00307213 */ /* 0x000fe20000000000 */
[----:B------:R-:W-:Y:S02]  /*2890*/  IMAD.MOV.U32 R54, RZ, RZ, R47 ;  /* 0x000000ffff367224 */ /* 0x000fe400078e002f */
[----:B------:R-:W-:-:S04]  /*28a0*/  IMAD.HI.U32 R24, R5, R46, RZ ;  /* 0x0000002e05187227 */ /* 0x000fc800078e00ff */
[----:B------:R-:W-:Y:S01]  /*28b0*/  @!P6 IMAD.MOV R54, RZ, RZ, -R54 ;  /* 0x000000ffff36e224 */ /* 0x000fe200078e0a36 */
[C---:B------:R-:W-:Y:S01]  /*28c0*/  ISETP.GT.U32.AND P6, PT, R4.reuse, R45, PT ;  /* 0x0000002d0400720c */ /* 0x040fe20003fc4070 */
[----:B------:R-:W-:Y:S02]  /*28d0*/  IMAD.MOV R47, RZ, RZ, -R24 ;  /* 0x000000ffff2f7224 */ /* 0x000fe400078e0a18 */
[----:B------:R-:W-:Y:S02]  /*28e0*/  @!P4 IMAD.IADD R51, R51, 0x1, -R4 ;  /* 0x000000013333c824 */ /* 0x000fe400078e0a04 */
[C---:B------:R-:W-:Y:S01]  /*28f0*/  IMAD R47, R4.reuse, R47, R46 ;  /* 0x0000002f042f7224 */ /* 0x040fe200078e022e */
[----:B------:R-:W-:Y:S01]  /*2900*/  IABS R46, R62 ;  /* 0x0000003e002e7213 */ /* 0x000fe20000000000 */
[----:B------:R-:W-:Y:S01]  /*2910*/  @!P1 IMAD.IADD R53, R53, 0x1, -R4 ;  /* 0x0000000135359824 */ /* 0x000fe200078e0a04 */
[C---:B------:R-:W-:Y:S01]  /*2920*/  ISETP.GT.U32.AND P4, PT, R4.reuse, R51, PT ;  /* 0x000000330400720c */ /* 0x040fe20003f84070 */
[----:B------:R-:W-:Y:S01]  /*2930*/  @!P3 IMAD.MOV R42, RZ, RZ, -R42 ;  /* 0x000000ffff2ab224 */ /* 0x000fe200078e0a2a */
[----:B------:R-:W-:Y:S01]  /*2940*/  ISETP.GT.U32.AND P1, PT, R4, R47, PT ;  /* 0x0000002f0400720c */ /* 0x000fe20003f24070 */
[----:B------:R-:W-:Y:S01]  /*2950*/  IMAD.MOV.U32 R56, RZ, RZ, R49 ;  /* 0x000000ffff387224 */ /* 0x000fe200078e0031 */
[----:B------:R-:W-:Y:S01]  /*2960*/  ISETP.GE.AND P3, PT, R70, RZ, PT ;  /* 0x000000ff4600720c */ /* 0x000fe20003f66270 */
[----:B------:R-:W-:Y:S01]  /*2970*/  @!P6 IMAD.IADD R45, R45, 0x1, -R4 ;  /* 0x000000012d2de824 */ /* 0x000fe200078e0a04 */
[----:B------:R-:W-:Y:S01]  /*2980*/  IABS R49, R58 ;  /* 0x0000003a00317213 */ /* 0x000fe20000000000 */
[----:B------:R-:W-:Y:S01]  /*2990*/  @!P2 IMAD.MOV R53, RZ, RZ, -R53 ;  /* 0x000000ffff35a224 */ /* 0x000fe200078e0a35 */
[----:B------:R-:W-:Y:S01]  /*29a0*/  ISETP.GE.AND P2, PT, R58, RZ, PT ;  /* 0x000000ff3a00720c */ /* 0x000fe20003f46270 */
[----:B------:R-:W-:Y:S01]  /*29b0*/  @!P0 IMAD.MOV R56, RZ, RZ, -R56 ;  /* 0x000000ffff388224 */ /* 0x000fe200078e0a38 */
[----:B------:R-:W-:Y:S01]  /*29c0*/  ISETP.GT.U32.AND P6, PT, R4, R45, PT ;  /* 0x0000002d0400720c */ /* 0x000fe20003fc4070 */
[----:B------:R-:W-:Y:S01]  /*29d0*/  IMAD.HI.U32 R24, R5, R49, RZ ;  /* 0x0000003105187227 */ /* 0x000fe200078e00ff */
[----:B------:R-:W-:-:S02]  /*29e0*/  ISETP.GE.AND P0, PT, R64, RZ, PT ;  /* 0x000000ff4000720c */ /* 0x000fc40003f06270 */
[----:B------:R-:W-:Y:S01]  /*29f0*/  IABS R70, R81 ;  /* 0x0000005100467213 */ /* 0x000fe20000000000 */
[----:B------:R-:W-:Y:S02]  /*2a00*/  @!P1 IMAD.IADD R47, R47, 0x1, -R4 ;  /* 0x000000012f2f9824 */ /* 0x000fe400078e0a04 */
[----:B------:R-:W-:Y:S02]  /*2a10*/  IMAD.MOV R24, RZ, RZ, -R24 ;  /* 0x000000ffff187224 */ /* 0x000fe400078e0a18 */
[----:B------:R-:W-:Y:S01]  /*2a20*/  @!P3 IMAD.MOV R52, RZ, RZ, -R52 ;  /* 0x000000ffff34b224 */ /* 0x000fe200078e0a34 */
[C---:B------:R-:W-:Y:S01]  /*2a30*/  ISETP.GT.U32.AND P3, PT, R4.reuse, R55, PT ;  /* 0x000000370400720c */ /* 0x040fe20003f64070 */
[----:B------:R-:W-:Y:S01]  /*2a40*/  @!P4 IMAD.IADD R51, R51, 0x1, -R4 ;  /* 0x000000013333c824 */ /* 0x000fe200078e0a04 */
[C---:B------:R-:W-:Y:S01]  /*2a50*/  ISETP.GT.U32.AND P1, PT, R4.reuse, R47, PT ;  /* 0x0000002f0400720c */ /* 0x040fe20003f24070 */
[----:B------:R-:W-:Y:S01]  /*2a60*/  IMAD R49, R4, R24, R49 ;  /* 0x0000001804317224 */ /* 0x000fe200078e0231 */
[----:B------:R-:W-:Y:S01]  /*2a70*/  ISETP.GE.AND P4, PT, R66, RZ, PT ;  /* 0x000000ff4200720c */ /* 0x000fe20003f86270 */
[----:B------:R-:W-:Y:S01]  /*2a80*/  IMAD.HI.U32 R24, R5, R46, RZ ;  /* 0x0000002e05187227 */ /* 0x000fe200078e00ff */
[----:B------:R-:W-:-:S03]  /*2a90*/  IABS R66, R65 ;  /* 0x0000004100427213 */ /* 0x000fc60000000000 */
[----:B------:R-:W-:Y:S01]  /*2aa0*/  @!P5 IMAD.MOV R51, RZ, RZ, -R51 ;  /* 0x000000ffff33d224 */ /* 0x000fe200078e0a33 */
[----:B------:R-:W-:Y:S01]  /*2ab0*/  ISETP.GE.AND P5, PT, R63, RZ, PT ;  /* 0x000000ff3f00720c */ /* 0x000fe20003fa6270 */
[----:B------:R-:W-:Y:S01]  /*2ac0*/  @!P6 IMAD.IADD R45, R45, 0x1, -R4 ;  /* 0x000000012d2de824 */ /* 0x000fe200078e0a04 */
[C---:B------:R-:W-:Y:S01]  /*2ad0*/  ISETP.GT.U32.AND P6, PT, R4.reuse, R49, PT ;  /* 0x000000310400720c */ /* 0x040fe20003fc4070 */
[----:B------:R-:W-:Y:S02]  /*2ae0*/  IMAD.MOV R63, RZ, RZ, -R24 ;  /* 0x000000ffff3f7224 */ /* 0x000fe400078e0a18 */
[----:B------:R-:W-:Y:S02]  /*2af0*/  IMAD.MOV.U32 R58, RZ, RZ, R45 ;  /* 0x000000ffff3a7224 */ /* 0x000fe400078e002d */
[----:B------:R-:W-:Y:S02]  /*2b00*/  IMAD R45, R4, R63, R46 ;  /* 0x0000003f042d7224 */ /* 0x000fe400078e022e */
[----:B------:R-:W-:-:S02]  /*2b10*/  @!P3 IMAD.IADD R55, R55, 0x1, -R4 ;  /* 0x000000013737b824 */ /* 0x000fc400078e0a04 */
[----:B------:R-:W-:Y:S01]  /*2b20*/  @!P1 IMAD.IADD R47, R47, 0x1, -R4 ;  /* 0x000000012f2f9824 */ /* 0x000fe200078e0a04 */
[C---:B------:R-:W-:Y:S01]  /*2b30*/  ISETP.GT.U32.AND P1, PT, R4.reuse, R45, PT ;  /* 0x0000002d0400720c */ /* 0x040fe20003f24070 */
[----:B------:R-:W-:Y:S01]  /*2b40*/  IMAD.HI.U32 R24, R5, R48, RZ ;  /* 0x0000003005187227 */ /* 0x000fe200078e00ff */
[----:B------:R-:W-:-:S03]  /*2b50*/  ISETP.GT.U32.AND P3, PT, R4, R55, PT ;  /* 0x000000370400720c */ /* 0x000fc60003f64070 */
[----:B------:R-:W-:Y:S02]  /*2b60*/  @!P6 IMAD.IADD R49, R49, 0x1, -R4 ;  /* 0x000000013131e824 */ /* 0x000fe400078e0a04 */
[----:B------:R-:W-:Y:S01]  /*2b70*/  IMAD.MOV R63, RZ, RZ, -R24 ;  /* 0x000000ffff3f7224 */ /* 0x000fe200078e0a18 */
[----:B------:R-:W-:Y:S01]  /*2b80*/  IABS R24, R3 ;  /* 0x0000000300187213 */ /* 0x000fe20000000000 */
[----:B------:R-:W-:Y:S01]  /*2b90*/  @!P4 IMAD.MOV R58, RZ, RZ, -R58 ;  /* 0x000000ffff3ac224 */ /* 0x000fe200078e0a3a */
[----:B------:R-:W-:Y:S01]  /*2ba0*/  ISETP.GT.U32.AND P6, PT, R4, R49, PT ;  /* 0x000000310400720c */ /* 0x000fe20003fc4070 */
[----:B------:R-:W-:Y:S01]  /*2bb0*/  IMAD.HI.U32 R46, R5, R50, RZ ;  /* 0x00000032052e7227 */ /* 0x000fe200078e00ff */
[----:B------:R-:W-:-:S03]  /*2bc0*/  ISETP.GE.AND P4, PT, R3, RZ, PT ;  /* 0x000000ff0300720c */ /* 0x000fc60003f86270 */
[--C-:B------:R-:W-:Y:S02]  /*2bd0*/  @!P1 IMAD.IADD R45, R45, 0x1, -R4.reuse ;  /* 0x000000012d2d9824 */ /* 0x100fe400078e0a04 */
[----:B------:R-:W-:Y:S01]  /*2be0*/  @!P3 IMAD.IADD R55, R55, 0x1, -R4 ;  /* 0x000000013737b824 */ /* 0x000fe200078e0a04 */
[----:B------:R-:W-:Y:S01]  /*2bf0*/  ISETP.GE.AND P3, PT, R62, RZ, PT ;  /* 0x000000ff3e00720c */ /* 0x000fe20003f66270 */
[C---:B------:R-:W-:Y:S01]  /*2c00*/  IMAD R3, R4.reuse, R63, R48 ;  /* 0x0000003f04037224 */ /* 0x040fe200078e0230 */
[----:B------:R-:W-:Y:S01]  /*2c10*/  ISETP.GT.U32.AND P1, PT, R4, R45, PT ;  /* 0x0000002d0400720c */ /* 0x000fe20003f24070 */
[----:B------:R-:W-:Y:S01]  /*2c20*/  @!P0 IMAD.MOV R55, RZ, RZ, -R55 ;  /* 0x000000ffff378224 */ /* 0x000fe200078e0a37 */
[----:B------:R-:W-:Y:S01]  /*2c30*/  ISETP.GE.AND P0, PT, R60, RZ, PT ;  /* 0x000000ff3c00720c */ /* 0x000fe20003f06270 */
[----:B------:R-:W-:Y:S01]  /*2c40*/  IMAD.MOV.U32 R48, RZ, RZ, R24 ;  /* 0x000000ffff307224 */ /* 0x000fe200078e0018 */
[----:B------:R-:W-:Y:S01]  /*2c50*/  IABS R63, R61 ;  /* 0x0000003d003f7213 */ /* 0x000fe20000000000 */
[----:B------:R-:W-:-:S02]  /*2c60*/  IMAD.MOV.U32 R60, RZ, RZ, R47 ;  /* 0x000000ffff3c7224 */ /* 0x000fc400078e002f */
[----:B------:R-:W-:-:S04]  /*2c70*/  IMAD.HI.U32 R24, R5, R48, RZ ;  /* 0x0000003005187227 */ /* 0x000fc800078e00ff */
[----:B------:R-:W-:Y:S01]  /*2c80*/  @!P5 IMAD.MOV R60, RZ, RZ, -R60 ;  /* 0x000000ffff3cd224 */ /* 0x000fe200078e0a3c */
[C---:B------:R-:W-:Y:S01]  /*2c90*/  ISETP.GT.U32.AND P5, PT, R4.reuse, R3, PT ;  /* 0x000000030400720c */ /* 0x040fe20003fa4070 */
[----:B------:R-:W-:Y:S02]  /*2ca0*/  IMAD.MOV R47, RZ, RZ, -R24 ;  /* 0x000000ffff2f7224 */ /* 0x000fe400078e0a18 */
[----:B------:R-:W-:Y:S01]  /*2cb0*/  @!P6 IMAD.IADD R49, R49, 0x1, -R4 ;  /* 0x000000013131e824 */ /* 0x000fe200078e0a04 */
[----:B------:R-:W-:Y:S01]  /*2cc0*/  ISETP.GE.AND P6, PT, R59, RZ, PT ;  /* 0x000000ff3b00720c */ /* 0x000fe20003fc6270 */
[----:B------:R-:W-:Y:S02]  /*2cd0*/  IMAD.MOV R59, RZ, RZ, -R46 ;  /* 0x000000ffff3b7224 */ /* 0x000fe400078e0a2e */
[----:B------:R-:W-:Y:S02]  /*2ce0*/  IMAD R47, R4, R47, R48 ;  /* 0x0000002f042f7224 */ /* 0x000fe400078e0230 */
[----:B------:R-:W-:-:S02]  /*2cf0*/  @!P1 IMAD.IADD R45, R45, 0x1, -R4 ;  /* 0x000000012d2d9824 */ /* 0x000fc400078e0a04 */
[C---:B------:R-:W-:Y:S01]  /*2d00*/  IMAD R59, R4.reuse, R59, R50 ;  /* 0x0000003b043b7224 */ /* 0x040fe200078e0232 */
[C---:B------:R-:W-:Y:S01]  /*2d10*/  ISETP.GT.U32.AND P1, PT, R4.reuse, R47, PT ;  /* 0x0000002f0400720c */ /* 0x040fe20003f24070 */
[----:B------:R-:W-:Y:S01]  /*2d20*/  IMAD.MOV.U32 R64, RZ, RZ, R45 ;  /* 0x000000ffff407224 */ /* 0x000fe200078e002d */
[----:B------:R-:W-:Y:S01]  /*2d30*/  IABS R50, R82 ;  /* 0x0000005200327213 */ /* 0x000fe20000000000 */
[----:B------:R-:W-:Y:S02]  /*2d40*/  @!P5 IMAD.IADD R3, R3, 0x1, -R4 ;  /* 0x000000010303d824 */ /* 0x000fe400078e0a04 */
[----:B------:R-:W-:Y:S01]  /*2d50*/  @!P3 IMAD.MOV R64, RZ, RZ, -R64 ;  /* 0x000000ffff40b224 */ /* 0x000fe200078e0a40 */
[C---:B------:R-:W-:Y:S01]  /*2d60*/  ISETP.GT.U32.AND P3, PT, R4.reuse, R59, PT ;  /* 0x0000003b0400720c */ /* 0x040fe20003f64070 */
[----:B------:R-:W-:Y:S01]  /*2d70*/  IMAD.HI.U32 R24, R5, R63, RZ ;  /* 0x0000003f05187227 */ /* 0x000fe200078e00ff */
[----:B------:R-:W-:-:S03]  /*2d80*/  ISETP.GT.U32.AND P5, PT, R4, R3, PT ;  /* 0x000000030400720c */ /* 0x000fc60003fa4070 */
[----:B------:R-:W-:Y:S02]  /*2d90*/  IMAD.MOV.U32 R62, RZ, RZ, R49 ;  /* 0x000000ffff3e7224 */ /* 0x000fe400078e0031 */
[----:B------:R-:W-:Y:S02]  /*2da0*/  IMAD.MOV R24, RZ, RZ, -R24 ;  /* 0x000000ffff187224 */ /* 0x000fe400078e0a18 */
[----:B------:R-:W-:Y:S02]  /*2db0*/  @!P1 IMAD.IADD R47, R47, 0x1, -R4 ;  /* 0x000000012f2f9824 */ /* 0x000fe400078e0a04 */
[----:B------:R-:W-:Y:S01]  /*2dc0*/  @!P2 IMAD.MOV R62, RZ, RZ, -R62 ;  /* 0x000000ffff3ea224 */ /* 0x000fe200078e0a3e */
[----:B------:R-:W-:Y:S01]  /*2dd0*/  ISETP.GE.AND P2, PT, R61, RZ, PT ;  /* 0x000000ff3d00720c */ /* 0x000fe20003f46270 */
[C---:B------:R-:W-:Y:S01]  /*2de0*/  IMAD R45, R4.reuse, R24, R63 ;  /* 0x00000018042d7224 */ /* 0x040fe200078e023f */
[----:B------:R-:W-:Y:S01]  /*2df0*/  IABS R61, R68 ;  /* 0x00000044003d7213 */ /* 0x000fe20000000000 */
[----:B------:R-:W-:Y:S01]  /*2e00*/  @!P3 IMAD.IADD R59, R59, 0x1, -R4 ;  /* 0x000000013b3bb824 */ /* 0x000fe200078e0a04 */
[----:B------:R-:W-:Y:S01]  /*2e10*/  ISETP.GT.U32.AND P1, PT, R4, R47, PT ;  /* 0x0000002f0400720c */ /* 0x000fe20003f24070 */
[----:B------:R-:W-:Y:S01]  /*2e20*/  IMAD.HI.U32 R46, R5, R66, RZ ;  /* 0x00000042052e7227 */ /* 0x000fe200078e00ff */
[----:B------:R-:W-:-:S02]  /*2e30*/  IABS R63, R84 ;  /* 0x00000054003f7213 */ /* 0x000fc40000000000 */
[C---:B------:R-:W-:Y:S01]  /*2e40*/  ISETP.GT.U32.AND P3, PT, R4.reuse, R59, PT ;  /* 0x0000003b0400720c */ /* 0x040fe20003f64070 */
[----:B------:R-:W-:Y:S01]  /*2e50*/  @!P5 IMAD.IADD R3, R3, 0x1, -R4 ;  /* 0x000000010303d824 */ /* 0x000fe200078e0a04 */
[----:B------:R-:W-:Y:S01]  /*2e60*/  ISETP.GT.U32.AND P5, PT, R4, R45, PT ;  /* 0x0000002d0400720c */ /* 0x000fe20003fa4070 */
[----:B------:R-:W-:Y:S02]  /*2e70*/  IMAD.MOV R49, RZ, RZ, -R46 ;  /* 0x000000ffff317224 */ /* 0x000fe400078e0a2e */
[----:B------:R-:W-:-:S04]  /*2e80*/  IMAD.HI.U32 R24, R5, R61, RZ ;  /* 0x0000003d05187227 */ /* 0x000fc800078e00ff */
[C---:B------:R-:W-:Y:S01]  /*2e90*/  IMAD R49, R4.reuse, R49, R66 ;  /* 0x0000003104317224 */ /* 0x040fe200078e0242 */
[----:B------:R-:W-:Y:S01]  /*2ea0*/  IABS R66, R83 ;  /* 0x0000005300427213 */ /* 0x000fe20000000000 */
[----:B------:R-:W-:Y:S02]  /*2eb0*/  IMAD.MOV R24, RZ, RZ, -R24 ;  /* 0x000000ffff187224 */ /* 0x000fe400078e0a18 */
[--C-:B------:R-:W-:Y:S01]  /*2ec0*/  @!P1 IMAD.IADD R47, R47, 0x1, -R4.reuse ;  /* 0x000000012f2f9824 */ /* 0x100fe200078e0a04 */
[C---:B------:R-:W-:Y:S01]  /*2ed0*/  ISETP.GT.U32.AND P1, PT, R4.reuse, R49, PT ;  /* 0x000000310400720c */ /* 0x040fe20003f24070 */
[C---:B------:R-:W-:Y:S02]  /*2ee0*/  IMAD R61, R4.reuse, R24, R61 ;  /* 0x00000018043d7224 */ /* 0x040fe400078e023d */
[--C-:B------:R-:W-:Y:S02]  /*2ef0*/  @!P5 IMAD.IADD R45, R45, 0x1, -R4.reuse ;  /* 0x000000012d2dd824 */ /* 0x100fe400078e0a04 */
[----:B------:R-:W-:Y:S01]  /*2f00*/  @!P3 IMAD.IADD R59, R59, 0x1, -R4 ;  /* 0x000000013b3bb824 */ /* 0x000fe200078e0a04 */
[C---:B------:R-:W-:Y:S01]  /*2f10*/  ISETP.GT.U32.AND P3, PT, R4.reuse, R61, PT ;  /* 0x0000003d0400720c */ /* 0x040fe20003f64070 */
[----:B------:R-:W-:Y:S01]  /*2f20*/  IMAD.HI.U32 R46, R5, R63, RZ ;  /* 0x0000003f052e7227 */ /* 0x000fe200078e00ff */
[----:B------:R-:W-:-:S03]  /*2f30*/  ISETP.GT.U32.AND P5, PT, R4, R45, PT ;  /* 0x0000002d0400720c */ /* 0x000fc60003fa4070 */
[----:B------:R-:W-:Y:S02]  /*2f40*/  IMAD.MOV R46, RZ, RZ, -R46 ;  /* 0x000000ffff2e7224 */ /* 0x000fe400078e0a2e */
[----:B------:R-:W-:Y:S01]  /*2f50*/  @!P1 IMAD.IADD R49, R49, 0x1, -R4 ;  /* 0x0000000131319824 */ /* 0x000fe200078e0a04 */
[----:B------:R-:W-:Y:S01]  /*2f60*/  ISETP.GE.AND P1, PT, R65, RZ, PT ;  /* 0x000000ff4100720c */ /* 0x000fe20003f26270 */
[----:B------:R-:W-:Y:S02]  /*2f70*/  IMAD R63, R4, R46, R63 ;  /* 0x0000002e043f7224 */ /* 0x000fe400078e023f */
[----:B------:R-:W-:-:S04]  /*2f80*/  IMAD.HI.U32 R24, R5, R50, RZ ;  /* 0x0000003205187227 */ /* 0x000fc800078e00ff */
[----:B------:R-:W-:Y:S01]  /*2f90*/  @!P3 IMAD.IADD R61, R61, 0x1, -R4 ;  /* 0x000000013d3db824 */ /* 0x000fe200078e0a04 */
[----:B------:R-:W-:Y:S01]  /*2fa0*/  ISETP.GT.U32.AND P3, PT, R4, R49, PT ;  /* 0x000000310400720c */ /* 0x000fe20003f64070 */
[----:B------:R-:W-:-:S04]  /*2fb0*/  IMAD.HI.U32 R46, R5, R66, RZ ;  /* 0x00000042052e7227 */ /* 0x000fc800078e00ff */
[----:B------:R-:W-:-:S04]  /*2fc0*/  IMAD.HI.U32 R48, R5, R70, RZ ;  /* 0x0000004605307227 */ /* 0x000fc800078e00ff */
[----:B------:R-:W-:Y:S01]  /*2fd0*/  @!P5 IMAD.IADD R45, R45, 0x1, -R4 ;  /* 0x000000012d2dd824 */ /* 0x000fe200078e0a04 */
[C---:B------:R-:W-:Y:S01]  /*2fe0*/  ISETP.GT.U32.AND P5, PT, R4.reuse, R63, PT ;  /* 0x0000003f0400720c */ /* 0x040fe20003fa4070 */
[----:B------:R-:W-:Y:S01]  /*2ff0*/  IMAD.MOV R67, RZ, RZ, -R24 ;  /* 0x000000ffff437224 */ /* 0x000fe200078e0a18 */
[----:B------:R-:W-:Y:S01]  /*3000*/  IABS R24, R80 ;  /* 0x0000005000187213 */ /* 0x000fe20000000000 */
[----:B------:R-:W-:Y:S01]  /*3010*/  IMAD.MOV R69, RZ, RZ, -R46 ;  /* 0x000000ffff457224 */ /* 0x000fe200078e0a2e */
[----:B------:R-:W-:Y:S01]  /*3020*/  IABS R46, R74 ;  /* 0x0000004a002e7213 */ /* 0x000fe20000000000 */
[----:B------:R-:W-:Y:S01]  /*3030*/  IMAD.MOV R71, RZ, RZ, -R48 ;  /* 0x000000ffff477224 */ /* 0x000fe200078e0a30 */
[----:B------:R-:W-:Y:S01]  /*3040*/  IABS R48, R0 ;  /* 0x0000000000307213 */ /* 0x000fe20000000000 */
[C---:B------:R-:W-:Y:S02]  /*3050*/  IMAD R65, R4.reuse, R67, R50 ;  /* 0x0000004304417224 */ /* 0x040fe400078e0232 */
[----:B------:R-:W-:-:S02]  /*3060*/  IMAD R67, R4, R69, R66 ;  /* 0x0000004504437224 */ /* 0x000fc400078e0242 */
[C---:B------:R-:W-:Y:S02]  /*3070*/  IMAD R69, R4.reuse, R71, R70 ;  /* 0x0000004704457224 */ /* 0x040fe400078e0246 */
[----:B------:R-:W-:Y:S02]  /*3080*/  IMAD.MOV.U32 R71, RZ, RZ, R24 ;  /* 0x000000ffff477224 */ /* 0x000fe400078e0018 */
[----:B------:R-:W-:Y:S01]  /*3090*/  @!P3 IMAD.IADD R49, R49, 0x1, -R4 ;  /* 0x000000013131b824 */ /* 0x000fe200078e0a04 */
[----:B------:R-:W-:Y:S01]  /*30a0*/  ISETP.GT.U32.AND P3, PT, R4, R65, PT ;  /* 0x000000410400720c */ /* 0x000fe20003f64070 */
[----:B------:R-:W-:Y:S02]  /*30b0*/  IMAD.MOV.U32 R66, RZ, RZ, R3 ;  /* 0x000000ffff427224 */ /* 0x000fe400078e0003 */
[----:B------:R-:W-:-:S04]  /*30c0*/  IMAD.HI.U32 R3, R5, R71, RZ ;  /* 0x0000004705037227 */ /* 0x000fc800078e00ff */
        /* <DEDUP_REMOVED lines=8> */
[----:B------:R-:W-:Y:S01]  /*3150*/  @!P3 IMAD.IADD R65, R65, 0x1, -R4 ;  /* 0x000000014141b824 */ /* 0x000fe200078e0a04 */
[C---:B------:R-:W-:Y:S01]  /*3160*/  ISETP.GT.U32.AND P3, PT, R4.reuse, R71, PT ;  /* 0x000000470400720c */ /* 0x040fe20003f64070 */
[----:B------:R-:W-:Y:S02]  /*3170*/  IMAD R73, R4, R3, R73 ;  /* 0x0000000304497224 */ /* 0x000fe400078e0249 */
[----:B------:R-:W-:-:S04]  /*3180*/  IMAD.HI.U32 R3, R5, R75, RZ ;  /* 0x0000004b05037227 */ /* 0x000fc800078e00ff */
[--C-:B------:R-:W-:Y:S01]  /*3190*/  @!P5 IMAD.IADD R61, R61, 0x1, -R4.reuse ;  /* 0x000000013d3dd824 */ /* 0x100fe200078e0a04 */
[C---:B------:R-:W-:Y:S01]  /*31a0*/  ISETP.GT.U32.AND P5, PT, R4.reuse, R67, PT ;  /* 0x000000430400720c */ /* 0x040fe20003fa4070 */
[----:B------:R-:W-:Y:S02]  /*31b0*/  IMAD.MOV R3, RZ, RZ, -R3 ;  /* 0x000000ffff037224 */ /* 0x000fe400078e0a03 */
[--C-:B------:R-:W-:Y:S01]  /*31c0*/  @!P0 IMAD.IADD R63, R63, 0x1, -R4.reuse ;  /* 0x000000013f3f8824 */ /* 0x100fe200078e0a04 */
[C---:B------:R-:W-:Y:S01]  /*31d0*/  ISETP.GT.U32.AND P0, PT, R4.reuse, R69, PT ;  /* 0x000000450400720c */ /* 0x040fe20003f04070 */
[C---:B------:R-:W-:Y:S02]  /*31e0*/  IMAD R75, R4.reuse, R3, R75 ;  /* 0x00000003044b7224 */ /* 0x040fe400078e024b */
[----:B------:R-:W-:Y:S02]  /*31f0*/  @!P3 IMAD.IADD R71, R71, 0x1, -R4 ;  /* 0x000000014747b824 */ /* 0x000fe400078e0a04 */
[----:B------:R-:W-:Y:S01]  /*3200*/  IMAD.MOV.U32 R72, RZ, RZ, R49 ;  /* 0x000000ffff487224 */ /* 0x000fe200078e0031 */
[----:B------:R-:W-:Y:S01]  /*3210*/  ISETP.GT.U32.AND P3, PT, R4, R75, PT ;  /* 0x0000004b0400720c */ /* 0x000fe20003f64070 */
[----:B------:R-:W-:-:S02]  /*3220*/  @!P6 IMAD.MOV R59, RZ, RZ, -R59 ;  /* 0x000000ffff3be224 */ /* 0x000fc400078e0a3b */
[----:B------:R-:W-:Y:S01]  /*3230*/  @!P5 IMAD.IADD R67, R67, 0x1, -R4 ;  /* 0x000000014343d824 */ /* 0x000fe200078e0a04 */
[----:B------:R-:W-:Y:S01]  /*3240*/  ISETP.GT.U32.AND P5, PT, R4, R73, PT ;  /* 0x000000490400720c */ /* 0x000fe20003fa4070 */
[----:B------:R-:W-:Y:S02]  /*3250*/  @!P1 IMAD.MOV R72, RZ, RZ, -R72 ;  /* 0x000000ffff489224 */ /* 0x000fe400078e0a48 */
[----:B------:R-:W-:Y:S01]  /*3260*/  @!P0 IMAD.IADD R69, R69, 0x1, -R4 ;  /* 0x0000000145458824 */ /* 0x000fe200078e0a04 */
[----:B------:R-:W-:Y:S01]  /*3270*/  ISETP.GE.AND P0, PT, R68, RZ, PT ;  /* 0x000000ff4400720c */ /* 0x000fe20003f06270 */
[----:B------:R-:W-:Y:S01]  /*3280*/  IMAD.MOV.U32 R68, RZ, RZ, R47 ;  /* 0x000000ffff447224 */ /* 0x000fe200078e002f */
[----:B------:R-:W-:Y:S01]  /*3290*/  ISETP.GT.U32.AND P6, PT, R4, R67, PT ;  /* 0x000000430400720c */ /* 0x000fe20003fc4070 */
[----:B------:R-:W-:-:S04]  /*32a0*/  IMAD.HI.U32 R24, R5, R77, RZ ;  /* 0x0000004d05187227 */ /* 0x000fc800078e00ff */
[--C-:B------:R-:W-:Y:S02]  /*32b0*/  @!P3 IMAD.IADD R75, R75, 0x1, -R4.reuse ;  /* 0x000000014b4bb824 */ /* 0x100fe400078e0a04 */
[----:B------:R-:W-:Y:S01]  /*32c0*/  @!P5 IMAD.IADD R73, R73, 0x1, -R4 ;  /* 0x000000014949d824 */ /* 0x000fe200078e0a04 */
[C---:B------:R-:W-:Y:S01]  /*32d0*/  ISETP.GT.U32.AND P5, PT, R4.reuse, R69, PT ;  /* 0x000000450400720c */ /* 0x040fe20003fa4070 */
[----:B------:R-:W-:Y:S01]  /*32e0*/  @!P4 IMAD.MOV R68, RZ, RZ, -R68 ;  /* 0x000000ffff44c224 */ /* 0x000fe200078e0a44 */
[C---:B------:R-:W-:Y:S01]  /*32f0*/  ISETP.GT.U32.AND P4, PT, R4.reuse, R65, PT ;  /* 0x000000410400720c */ /* 0x040fe20003f84070 */
[C---:B------:R-:W-:Y:S01]  /*3300*/  IMAD.HI.U32 R3, R5.reuse, R46, RZ ;  /* 0x0000002e05037227 */ /* 0x040fe200078e00ff */
[C---:B------:R-:W-:Y:S02]  /*3310*/  ISETP.GT.U32.AND P1, PT, R4.reuse, R75, PT ;  /* 0x0000004b0400720c */ /* 0x040fe40003f24070 */
[----:B------:R-:W-:Y:S01]  /*3320*/  ISETP.GT.U32.AND P3, PT, R4, R73, PT ;  /* 0x000000490400720c */ /* 0x000fe20003f64070 */
[----:B------:R-:W-:-:S04]  /*3330*/  IMAD.HI.U32 R5, R5, R48, RZ ;  /* 0x0000003005057227 */ /* 0x000fc800078e00ff */
[----:B------:R-:W-:Y:S02]  /*3340*/  IMAD.MOV R24, RZ, RZ, -R24 ;  /* 0x000000ffff187224 */ /* 0x000fe400078e0a18 */
[----:B------:R-:W-:Y:S02]  /*3350*/  IMAD.MOV R3, RZ, RZ, -R3 ;  /* 0x000000ffff037224 */ /* 0x000fe400078e0a03 */
[----:B------:R-:W-:Y:S02]  /*3360*/  IMAD.MOV R5, RZ, RZ, -R5 ;  /* 0x000000ffff057224 */ /* 0x000fe400078e0a05 */
[----:B------:R-:W-:Y:S02]  /*3370*/  IMAD.MOV.U32 R70, RZ, RZ, R45 ;  /* 0x000000ffff467224 */ /* 0x000fe400078e002d */
[----:B------:R-:W-:Y:S01]  /*3380*/  IMAD R77, R4, R24, R77 ;  /* 0x00000018044d7224 */ /* 0x000fe200078e024d */
[----:B------:R-:W-:Y:S01]  /*3390*/  LOP3.LUT R24, R2, 0x40, RZ, 0xc0, !PT ;  /* 0x0000004002187812 */ /* 0x000fe200078ec0ff */
[----:B------:R-:W-:-:S02]  /*33a0*/  IMAD R45, R4, R3, R46 ;  /* 0x00000003042d7224 */ /* 0x000fc400078e022e */
[C---:B------:R-:W-:Y:S01]  /*33b0*/  IMAD R47, R4.reuse, R5, R48 ;  /* 0x00000005042f7224 */ /* 0x040fe200078e0230 */
[----:B------:R-:W-:Y:S01]  /*33c0*/  SHF.R.S32.HI R5, RZ, 0x1f, R112 ;  /* 0x0000001fff057819 */ /* 0x000fe20000011470 */
[--C-:B------:R-:W-:Y:S01]  /*33d0*/  @!P4 IMAD.IADD R65, R65, 0x1, -R4.reuse ;  /* 0x000000014141c824 */ /* 0x100fe200078e0a04 */
[C---:B------:R-:W-:Y:S01]  /*33e0*/  ISETP.GT.U32.AND P4, PT, R4.reuse, R77, PT ;  /* 0x0000004d0400720c */ /* 0x040fe20003f84070 */
[--C-:B------:R-:W-:Y:S01]  /*33f0*/  @!P6 IMAD.IADD R67, R67, 0x1, -R4.reuse ;  /* 0x000000014343e824 */ /* 0x100fe200078e0a04 */
[C---:B------:R-:W-:Y:S01]  /*3400*/  ISETP.GT.U32.AND P6, PT, R4.reuse, R45, PT ;  /* 0x0000002d0400720c */ /* 0x040fe20003fc4070 */
[----:B------:R-:W-:Y:S01]  /*3410*/  @!P1 IMAD.IADD R75, R75, 0x1, -R4 ;  /* 0x000000014b4b9824 */ /* 0x000fe200078e0a04 */
[C---:B------:R-:W-:Y:S01]  /*3420*/  ISETP.GT.U32.AND P1, PT, R4.reuse, R47, PT ;  /* 0x0000002f0400720c */ /* 0x040fe20003f24070 */
[----:B------:R-:W-:Y:S01]  /*3430*/  @!P2 IMAD.MOV R70, RZ, RZ, -R70 ;  /* 0x000000ffff46a224 */ /* 0x000fe200078e0a46 */
[----:B------:R-:W-:Y:S01]  /*3440*/  ISETP.GT.U32.AND P2, PT, R4, R71, PT ;  /* 0x000000470400720c */ /* 0x000fe20003f44070 */
[--C-:B------:R-:W-:Y:S01]  /*3450*/  @!P3 IMAD.IADD R73, R73, 0x1, -R4.reuse ;  /* 0x000000014949b824 */ /* 0x100fe200078e0a04 */
[----:B------:R-:W-:Y:S01]  /*3460*/  ISETP.GE.AND P3, PT, R83, RZ, PT ;  /* 0x000000ff5300720c */ /* 0x000fe20003f66270 */
[--C-:B------:R-:W-:Y:S01]  /*3470*/  @!P5 IMAD.IADD R69, R69, 0x1, -R4.reuse ;  /* 0x000000014545d824 */ /* 0x100fe200078e0a04 */
[----:B------:R-:W-:Y:S01]  /*3480*/  ISETP.GE.AND P5, PT, R84, RZ, PT ;  /* 0x000000ff5400720c */ /* 0x000fe20003fa6270 */
[----:B------:R-:W-:Y:S01]  /*3490*/  @!P0 IMAD.MOV R61, RZ, RZ, -R61 ;  /* 0x000000ffff3d8224 */ /* 0x000fe200078e0a3d */
[----:B------:R-:W-:Y:S01]  /*34a0*/  LEA.HI R112, R5, R112, RZ, 0x7 ;  /* 0x0000007005707211 */ /* 0x000fe200078f38ff */
[--C-:B------:R-:W-:Y:S01]  /*34b0*/  @!P4 IMAD.IADD R77, R77, 0x1, -R4.reuse ;  /* 0x000000014d4dc824 */ /* 0x100fe200078e0a04 */
[----:B------:R-:W-:Y:S01]  /*34c0*/  ISETP.GE.AND P4, PT, R81, RZ, PT ;  /* 0x000000ff5100720c */ /* 0x000fe20003f86270 */
[--C-:B------:R-:W-:Y:S01]  /*34d0*/  @!P6 IMAD.IADD R45, R45, 0x1, -R4.reuse ;  /* 0x000000012d2de824 */ /* 0x100fe200078e0a04 */
[----:B------:R-:W-:Y:S01]  /*34e0*/  LOP3.LUT R5, RZ, R57, RZ, 0x33, !PT ;  /* 0x00000039ff057212 */ /* 0x000fe200078e33ff */
[--C-:B------:R-:W-:Y:S01]  /*34f0*/  @!P1 IMAD.IADD R47, R47, 0x1, -R4.reuse ;  /* 0x000000012f2f9824 */ /* 0x100fe200078e0a04 */
[----:B------:R-:W-:Y:S01]  /*3500*/  ISETP.GT.U32.AND P0, PT, R4, R77, PT ;  /* 0x0000004d0400720c */ /* 0x000fe20003f04070 */
[--C-:B------:R-:W-:Y:S01]  /*3510*/  @!P2 IMAD.IADD R71, R71, 0x1, -R4.reuse ;  /* 0x000000014747a824 */ /* 0x100fe200078e0a04 */
[----:B------:R-:W-:Y:S01]  /*3520*/  ISETP.GE.AND P2, PT, R82, RZ, PT ;  /* 0x000000ff5200720c */ /* 0x000fe20003f46270 */
[----:B------:R-:W-:Y:S01]  /*3530*/  @!P3 IMAD.MOV R67, RZ, RZ, -R67 ;  /* 0x000000ffff43b224 */ /* 0x000fe200078e0a43 */
[C---:B------:R-:W-:Y:S01]  /*3540*/  ISETP.GT.U32.AND P6, PT, R4.reuse, R45, PT ;  /* 0x0000002d0400720c */ /* 0x040fe20003fc4070 */
[----:B------:R-:W-:Y:S01]  /*3550*/  @!P5 IMAD.MOV R63, RZ, RZ, -R63 ;  /* 0x000000ffff3fd224 */ /* 0x000fe200078e0a3f */
[----:B------:R-:W-:Y:S01]  /*3560*/  ISETP.GT.U32.AND P3, PT, R4, R47, PT ;  /* 0x0000002f0400720c */ /* 0x000fe20003f64070 */
[----:B------:R-:W-:Y:S01]  /*3570*/  IMAD.SHL.U32 R3, R2, 0x2, RZ ;  /* 0x0000000202037824 */ /* 0x000fe200078e00ff */
[----:B------:R-:W-:Y:S01]  /*3580*/  ISETP.GE.AND P5, PT, R80, RZ, PT ;  /* 0x000000ff5000720c */ /* 0x000fe20003fa6270 */
[----:B------:R-:W-:Y:S01]  /*3590*/  @!P4 IMAD.MOV R69, RZ, RZ, -R69 ;  /* 0x000000ffff45c224 */ /* 0x000fe200078e0a45 */
[----:B------:R-:W-:Y:S01]  /*35a0*/  ISETP.GE.AND P1, PT, R78, RZ, PT ;  /* 0x000000ff4e00720c */ /* 0x000fe20003f26270 */
[----:B------:R-:W-:Y:S01]  /*35b0*/  IMAD R111, R111, UR5, RZ ;  /* 0x000000056f6f7c24 */ /* 0x000fe2000f8e02ff */
[----:B------:R-:W-:Y:S01]  /*35c0*/  ISETP.NE.AND P4, PT, R57, RZ, PT ;  /* 0x000000ff3900720c */ /* 0x000fe20003f85270 */
[--C-:B------:R-:W-:Y:S01]  /*35d0*/  @!P0 IMAD.IADD R77, R77, 0x1, -R4.reuse ;  /* 0x000000014d4d8824 */ /* 0x100fe200078e0a04 */
[----:B------:R-:W-:Y:S01]  /*35e0*/  ISETP.GE.AND P0, PT, R76, RZ, PT ;  /* 0x000000ff4c00720c */ /* 0x000fe20003f06270 */
[----:B------:R-:W-:Y:S01]  /*35f0*/  @!P2 IMAD.MOV R65, RZ, RZ, -R65 ;  /* 0x000000ffff41a224 */ /* 0x000fe200078e0a41 */
[----:B------:R-:W-:Y:S01]  /*3600*/  ISETP.GE.AND P2, PT, R79, RZ, PT ;  /* 0x000000ff4f00720c */ /* 0x000fe20003f46270 */
[--C-:B------:R-:W-:Y:S01]  /*3610*/  @!P6 IMAD.IADD R45, R45, 0x1, -R4.reuse ;  /* 0x000000012d2de824 */ /* 0x100fe200078e0a04 */
[----:B------:R-:W-:Y:S01]  /*3620*/  ISETP.GE.AND P6, PT, R74, RZ, PT ;  /* 0x000000ff4a00720c */ /* 0x000fe20003fc6270 */
[----:B------:R-:W-:Y:S01]  /*3630*/  @!P3 IMAD.IADD R47, R47, 0x1, -R4 ;  /* 0x000000012f2fb824 */ /* 0x000fe200078e0a04 */
[----:B------:R-:W-:Y:S01]  /*3640*/  ISETP.GE.AND P3, PT, R0, RZ, PT ;  /* 0x000000ff0000720c */ /* 0x000fe20003f66270 */
[----:B------:R-:W-:Y:S01]  /*3650*/  IMAD R4, R110, UR60, RZ ;  /* 0x0000003c6e047c24 */ /* 0x000fe2000f8e02ff */
[----:B------:R-:W-:Y:S01]  /*3660*/  LOP3.LUT R3, R3, 0x7e, RZ, 0xc0, !PT ;  /* 0x0000007e03037812 */ /* 0x000fe200078ec0ff */
[----:B------:R-:W-:Y:S01]  /*3670*/  IMAD.MOV.U32 R74, RZ, RZ, R45 ;  /* 0x000000ffff4a7224 */ /* 0x000fe200078e002d */
[C---:B------:R-:W-:Y:S01]  /*3680*/  SEL R6, R5.reuse, R6, !P4 ;  /* 0x0000000605067207 */ /* 0x040fe20006000000 */
[----:B------:R-:W-:Y:S01]  /*3690*/  IMAD.MOV.U32 R76, RZ, RZ, R47 ;  /* 0x000000ffff4c7224 */ /* 0x000fe200078e002f */
[C---:B------:R-:W-:Y:S01]  /*36a0*/  SEL R8, R5.reuse, R8, !P4 ;  /* 0x0000000805087207 */ /* 0x040fe20006000000 */
[C-C-:B------:R-:W-:Y:S01]  /*36b0*/  IMAD R2, R24.reuse, 0x100, R3.reuse ;  /* 0x0000010018027824 */ /* 0x140fe200078e0203 */
[C---:B------:R-:W-:Y:S01]  /*36c0*/  SEL R11, R5.reuse, R11, !P4 ;  /* 0x0000000b050b7207 */ /* 0x040fe20006000000 */
[----:B------:R-:W-:Y:S01]  /*36d0*/  IMAD R3, R24, 0x80, R3 ;  /* 0x0000008018037824 */ /* 0x000fe200078e0203 */
[C---:B------:R-:W-:Y:S01]  /*36e0*/  SEL R10, R5.reuse, R10, !P4 ;  /* 0x0000000a050a7207 */ /* 0x040fe20006000000 */
[----:B------:R-:W-:Y:S01]  /*36f0*/  @!P5 IMAD.MOV R71, RZ, RZ, -R71 ;  /* 0x000000ffff47d224 */ /* 0x000fe200078e0a47 */
[----:B------:R-:W-:Y:S01]  /*3700*/  LEA R24, P5, R4, UR8, 0x1 ;  /* 0x0000000804187c11 */ /* 0x000fe2000f8a08ff */
[----:B------:R-:W-:Y:S01]  /*3710*/  IMAD R6, R6, UR10, RZ ;  /* 0x0000000a06067c24 */ /* 0x000fe2000f8e02ff */
[C---:B------:R-:W-:Y:S01]  /*3720*/  SEL R45, R5.reuse, R15, !P4 ;  /* 0x0000000f052d7207 */ /* 0x040fe20006000000 */
[----:B------:R-:W-:Y:S01]  /*3730*/  @!P1 IMAD.MOV R73, RZ, RZ, -R73 ;  /* 0x000000ffff499224 */ /* 0x000fe200078e0a49 */
        /* <DEDUP_REMOVED lines=9> */
[----:B------:R-:W-:Y:S01]  /*37d0*/  IMAD R8, R8, UR10, RZ ;  /* 0x0000000a08087c24 */ /* 0x000fe2000f8e02ff */
[----:B------:R-:W-:Y:S01]  /*37e0*/  SEL R18, R5, R18, !P4 ;  /* 0x0000001205127207 */ /* 0x000fe20006000000 */
[----:B------:R-:W-:Y:S01]  /*37f0*/  IMAD R11, R11, UR10, RZ ;  /* 0x0000000a0b0b7c24 */ /* 0x000fe2000f8e02ff */
[----:B------:R-:W-:Y:S01]  /*3800*/  SEL R20, R5, R20, !P4 ;  /* 0x0000001405147207 */ /* 0x000fe20006000000 */
[----:B------:R-:W-:Y:S01]  /*3810*/  IMAD R10, R10, UR10, RZ ;  /* 0x0000000a0a0a7c24 */ /* 0x000fe2000f8e02ff */
[----:B------:R-:W-:Y:S01]  /*3820*/  LEA.HI.X.SX32 R25, R4, UR9, 0x1, P5 ;  /* 0x0000000904197c11 */ /* 0x000fe2000a8f0eff */
[----:B------:R-:W-:Y:S01]  /*3830*/  IMAD R45, R45, UR10, RZ ;  /* 0x0000000a2d2d7c24 */ /* 0x000fe2000f8e02ff */
[----:B------:R-:W-:Y:S01]  /*3840*/  SEL R22, R5, R22, !P4 ;  /* 0x0000001605167207 */ /* 0x000fe20006000000 */
[----:B------:R-:W-:Y:S01]  /*3850*/  IMAD R9, R9, UR10, RZ ;  /* 0x0000000a09097c24 */ /* 0x000fe2000f8e02ff */
[----:B------:R-:W-:Y:S01]  /*3860*/  LEA R90, P5, R6, R24, 0x1 ;  /* 0x00000018065a7211 */ /* 0x000fe200078a08ff */
[----:B------:R-:W-:Y:S01]  /*3870*/  IMAD R46, R46, UR10, RZ ;  /* 0x0000000a2e2e7c24 */ /* 0x000fe2000f8e02ff */
[C---:B------:R-:W-:Y:S01]  /*3880*/  SEL R7, R5.reuse, R7, !P4 ;  /* 0x0000000705077207 */ /* 0x040fe20006000000 */
[----:B------:R-:W-:Y:S01]  /*3890*/  IMAD R17, R16, UR10, RZ ;  /* 0x0000000a10117c24 */ /* 0x000fe2000f8e02ff */
[C---:B------:R-:W-:Y:S01]  /*38a0*/  SEL R13, R5.reuse, R13, !P4 ;  /* 0x0000000d050d7207 */ /* 0x040fe20006000000 */
[----:B------:R-:W-:Y:S01]  /*38b0*/  IMAD R50, R50, UR10, RZ ;  /* 0x0000000a32327c24 */ /* 0x000fe2000f8e02ff */
[----:B------:R-:W-:Y:S01]  /*38c0*/  SEL R14, R5, R14, !P4 ;  /* 0x0000000e050e7207 */ /* 0x000fe20006000000 */
[----:B------:R-:W-:Y:S01]  /*38d0*/  IMAD R7, R7, UR10, RZ ;  /* 0x0000000a07077c24 */ /* 0x000fe2000f8e02ff */
[C---:B------:R-:W-:Y:S01]  /*38e0*/  SEL R47, R5.reuse, R19, !P4 ;  /* 0x00000013052f7207 */ /* 0x040fe20006000000 */
[----:B------:R-:W-:Y:S01]  /*38f0*/  IMAD R19, R18, UR10, RZ ;  /* 0x0000000a12137c24 */ /* 0x000fe2000f8e02ff */
[C---:B------:R-:W-:Y:S01]  /*3900*/  SEL R48, R5.reuse, R21, !P4 ;  /* 0x0000001505307207 */ /* 0x040fe20006000000 */
[----:B------:R-:W-:Y:S01]  /*3910*/  IMAD R21, R20, UR10, RZ ;  /* 0x0000000a14157c24 */ /* 0x000fe2000f8e02ff */
[C---:B------:R-:W-:Y:S01]  /*3920*/  SEL R49, R5.reuse, R23, !P4 ;  /* 0x0000001705317207 */ /* 0x040fe20006000000 */
[----:B------:R-:W-:Y:S01]  /*3930*/  IMAD R23, R22, UR10, RZ ;  /* 0x0000000a16177c24 */ /* 0x000fe2000f8e02ff */
[----:B------:R-:W-:Y:S01]  /*3940*/  SEL R26, R5, R26, !P4 ;  /* 0x0000001a051a7207 */ /* 0x000fe20006000000 */
[----:B------:R-:W-:Y:S01]  /*3950*/  IMAD R13, R13, UR10, RZ ;  /* 0x0000000a0d0d7c24 */ /* 0x000fe2000f8e02ff */
[----:B------:R-:W-:Y:S01]  /*3960*/  SEL R27, R5, R27, !P4 ;  /* 0x0000001b051b7207 */ /* 0x000fe20006000000 */
        /* <DEDUP_REMOVED lines=87> */
[-C--:B------:R-:W-:Y:S01]  /*3ee0*/  LEA R93, P2, R8, R24.reuse, 0x1 ;  /* 0x00000018085d7211 */ /* 0x080fe200078408ff */
[----:B------:R-:W-:Y:S01]  /*3ef0*/  IMAD R71, R71, UR10, RZ ;  /* 0x0000000a47477c24 */ /* 0x000fe2000f8e02ff */
[-C--:B------:R-:W-:Y:S01]  /*3f00*/  LEA R94, P1, R11, R24.reuse, 0x1 ;  /* 0x000000180b5e7211 */ /* 0x080fe200078208ff */
[----:B------:R-:W-:Y:S01]  /*3f10*/  IMAD R73, R73, UR10, RZ ;  /* 0x0000000a49497c24 */ /* 0x000fe2000f8e02ff */
[-C--:B------:R-:W-:Y:S01]  /*3f20*/  LEA.HI.X.SX32 R16, R6, R25.reuse, 0x1, P5 ;  /* 0x0000001906107211 */ /* 0x080fe200028f0eff */
        /* <DEDUP_REMOVED lines=8> */
[----:B------:R-:W-:Y:S01]  /*3fb0*/  ULDC.64 UR8, c[0x0][0x210] ;  /* 0x0000840000087ab9 */ /* 0x000fe20000000a00 */
[-C--:B------:R-:W-:Y:S01]  /*3fc0*/  LEA R100, P2, R46, R24.reuse, 0x1 ;  /* 0x000000182e647211 */ /* 0x080fe200078408ff */
[----:B------:R-:W-:Y:S01]  /*3fd0*/  UIADD3 UR5, UR4, 0x8000, URZ ;  /* 0x0000800004057890 */ /* 0x000fe2000fffe03f */
[-C--:B------:R-:W-:Y:S01]  /*3fe0*/  LEA R95, P0, R5, R24.reuse, 0x1 ;  /* 0x00000018055f7211 */ /* 0x080fe200078008ff */
[----:B------:R-:W-:Y:S01]  /*3ff0*/  USHF.L.U32 UR60, UR60, 0x7, URZ ;  /* 0x000000073c3c7899 */ /* 0x000fe2000800063f */
[-C--:B------:R-:W-:Y:S01]  /*4000*/  LEA.HI.X.SX32 R4, R11, R25.reuse, 0x1, P1 ;  /* 0x000000190b047211 */ /* 0x080fe200008f0eff */
[----:B------:R-:W-:Y:S01]  /*4010*/  USHF.R.U32.HI UR5, URZ, 0x4, UR5 ;  /* 0x000000043f057899 */ /* 0x000fe20008011605 */
[-C--:B------:R-:W-:Y:S01]  /*4020*/  LEA.HI.X.SX32 R14, R10, R25.reuse, 0x1, P6 ;  /* 0x000000190a0e7211 */ /* 0x080fe200030f0eff */
[----:B------:R-:W-:Y:S01]  /*4030*/  USHF.R.S32.HI UR10, URZ, 0x1f, UR60 ;  /* 0x0000001f3f0a7899 */ /* 0x000fe2000801143c */
[-C--:B------:R-:W-:Y:S01]  /*4040*/  LEA R101, P1, R19, R24.reuse, 0x1 ;  /* 0x0000001813657211 */ /* 0x080fe200078208ff */
[----:B------:R-:W-:Y:S01]  /*4050*/  USGXT.U32 UR38, UR5, 0xe ;  /* 0x0000000e0526789a */ /* 0x000fe20008000000 */
[-C--:B------:R-:W-:Y:S01]  /*4060*/  LEA.HI.X.SX32 R8, R45, R25.reuse, 0x1, P5 ;  /* 0x000000192d087211 */ /* 0x080fe200028f0eff */
[----:B------:R-:W-:Y:S01]  /*4070*/  USHF.L.U32 UR5, UR60, 0x1, URZ ;  /* 0x000000013c057899 */ /* 0x000fe2000800063f */
[----:B------:R-:W-:Y:S01]  /*4080*/  LEA.HI.X.SX32 R12, R9, R25, 0x1, P4 ;  /* 0x00000019090c7211 */ /* 0x000fe200020f0eff */
[----:B------:R-:W-:Y:S01]  /*4090*/  USHF.L.U64.HI UR60, UR60, 0x1, UR10 ;  /* 0x000000013c3c7899 */ /* 0x000fe2000801020a */
[----:B------:R-:W-:-:S02]  /*40a0*/  LEA R105, P5, R23, R24, 0x1 ;  /* 0x0000001817697211 */ /* 0x000fc400078a08ff */
[----:B------:R-:W-:Y:S02]  /*40b0*/  CS2R R78, SRZ ;  /* 0x00000000004e7805 */ /* 0x000fe4000001ff00 */
[-C--:B------:R-:W-:Y:S02]  /*40c0*/  LEA.HI.X.SX32 R10, R46, R25.reuse, 0x1, P2 ;  /* 0x000000192e0a7211 */ /* 0x080fe400010f0eff */
[----:B------:R-:W-:Y:S02]  /*40d0*/  CS2R R80, SRZ ;  /* 0x0000000000507805 */ /* 0x000fe4000001ff00 */
[----:B------:R-:W-:Y:S02]  /*40e0*/  LEA R96, P4, R13, R24, 0x1 ;  /* 0x000000180d607211 */ /* 0x000fe400078808ff */
[----:B------:R-:W-:Y:S02]  /*40f0*/  CS2R R82, SRZ ;  /* 0x0000000000527805 */ /* 0x000fe4000001ff00 */
[----:B------:R-:W-:-:S02]  /*4100*/  LEA.HI.X.SX32 R5, R5, R25, 0x1, P0 ;  /* 0x0000001905057211 */ /* 0x000fc400000f0eff */
[----:B------:R-:W-:Y:S02]  /*4110*/  CS2R R84, SRZ ;  /* 0x0000000000547805 */ /* 0x000fe4000001ff00 */
[-C--:B------:R-:W-:Y:S02]  /*4120*/  LEA R107, P2, R50, R24.reuse, 0x1 ;  /* 0x00000018326b7211 */ /* 0x080fe400078408ff */
[-C--:B------:R-:W-:Y:S02]  /*4130*/  LEA R92, P3, R7, R24.reuse, 0x1 ;  /* 0x00000018075c7211 */ /* 0x080fe400078608ff */
[-C--:B------:R-:W-:Y:S02]  /*4140*/  LEA R102, P0, R47, R24.reuse, 0x1 ;  /* 0x000000182f667211 */ /* 0x080fe400078008ff */
[----:B------:R-:W-:Y:S02]  /*4150*/  LEA R97, P6, R15, R24, 0x1 ;  /* 0x000000180f617211 */ /* 0x000fe400078c08ff */
[----:B------:R-:W-:-:S02]  /*4160*/  LEA.HI.X.SX32 R11, R19, R25, 0x1, P1 ;  /* 0x00000019130b7211 */ /* 0x000fc400008f0eff */
[-C--:B------:R-:W-:Y:S02]  /*4170*/  LEA.HI.X.SX32 R19, R23, R25.reuse, 0x1, P5 ;  /* 0x0000001917137211 */ /* 0x080fe400028f0eff */
[-C--:B------:R-:W-:Y:S02]  /*4180*/  LEA.HI.X.SX32 R6, R13, R25.reuse, 0x1, P4 ;  /* 0x000000190d067211 */ /* 0x080fe400020f0eff */
[-C--:B------:R-:W-:Y:S02]  /*4190*/  LEA.HI.X.SX32 R23, R50, R25.reuse, 0x1, P2 ;  /* 0x0000001932177211 */ /* 0x080fe400010f0eff */
[-C--:B------:R-:W-:Y:S02]  /*41a0*/  LEA.HI.X.SX32 R18, R7, R25.reuse, 0x1, P3 ;  /* 0x0000001907127211 */ /* 0x080fe400018f0eff */
[----:B------:R-:W-:Y:S02]  /*41b0*/  LEA R108, P1, R26, R24, 0x1 ;  /* 0x000000181a6c7211 */ /* 0x000fe400078208ff */
[----:B------:R-:W-:-:S02]  /*41c0*/  LEA.HI.X.SX32 R13, R47, R25, 0x1, P0 ;  /* 0x000000192f0d7211 */ /* 0x000fc400000f0eff */
[-C--:B------:R-:W-:Y:S02]  /*41d0*/  LEA R216, P2, R32, R24.reuse, 0x1 ;  /* 0x0000001820d87211 */ /* 0x080fe400078408ff */
[-C--:B------:R-:W-:Y:S02]  /*41e0*/  LEA R99, P3, R17, R24.reuse, 0x1 ;  /* 0x0000001811637211 */ /* 0x080fe400078608ff */
[-C--:B------:R-:W-:Y:S02]  /*41f0*/  LEA R103, P4, R21, R24.reuse, 0x1 ;  /* 0x0000001815677211 */ /* 0x080fe400078808ff */
[----:B------:R-:W-:Y:S02]  /*4200*/  LEA.HI.X.SX32 R7, R15, R25, 0x1, P6 ;  /* 0x000000190f077211 */ /* 0x000fe400030f0eff */
[-C--:B------:R-:W-:Y:S02]  /*4210*/  LEA R109, P0, R27, R24.reuse, 0x1 ;  /* 0x000000181b6d7211 */ /* 0x080fe400078008ff */
[----:B------:R-:W-:-:S02]  /*4220*/  LEA R104, P6, R48, R24, 0x1 ;  /* 0x0000001830687211 */ /* 0x000fc400078c08ff */
[-C--:B------:R-:W-:Y:S02]  /*4230*/  LEA.HI.X.SX32 R89, R26, R25.reuse, 0x1, P1 ;  /* 0x000000191a597211 */ /* 0x080fe400008f0eff */
[-C--:B------:R-:W-:Y:S02]  /*4240*/  LEA.HI.X.SX32 R215, R32, R25.reuse, 0x1, P2 ;  /* 0x0000001920d77211 */ /* 0x080fe400010f0eff */
[-C--:B------:R-:W-:Y:S02]  /*4250*/  LEA.HI.X.SX32 R9, R17, R25.reuse, 0x1, P3 ;  /* 0x0000001911097211 */ /* 0x080fe400018f0eff */
[-C--:B------:R-:W-:Y:S02]  /*4260*/  LEA.HI.X.SX32 R15, R21, R25.reuse, 0x1, P4 ;  /* 0x00000019150f7211 */ /* 0x080fe400020f0eff */
[----:B------:R-:W-:Y:S02]  /*4270*/  LEA R223, P1, R33, R24, 0x1 ;  /* 0x0000001821df7211 */ /* 0x000fe400078208ff */
[----:B------:R-:W-:-:S02]  /*4280*/  LEA.HI.X.SX32 R91, R27, R25, 0x1, P0 ;  /* 0x000000191b5b7211 */ /* 0x000fc400000f0eff */
[----:B------:R-:W-:Y:S02]  /*4290*/  CS2R R26, SRZ ;  /* 0x00000000001a7805 */ /* 0x000fe4000001ff00 */
[-C--:B------:R-:W-:Y:S02]  /*42a0*/  LEA R110, P2, R39, R24.reuse, 0x1 ;  /* 0x00000018276e7211 */ /* 0x080fe400078408ff */
[-C--:B------:R-:W-:Y:S02]  /*42b0*/  LEA R196, P4, R28, R24.reuse, 0x1 ;  /* 0x000000181cc47211 */ /* 0x080fe400078808ff */
[----:B------:R-:W-:Y:S01]  /*42c0*/  LEA.HI.X.SX32 R17, R48, R25, 0x1, P6 ;  /* 0x0000001930117211 */ /* 0x000fe200030f0eff */
[----:B------:R0:W-:Y:S01]  /*42d0*/  STL [R1+0x4], R110 ;  /* 0x0000046e01007387 */ /* 0x0001e20000100800 */
[-C--:B------:R-:W-:Y:S02]  /*42e0*/  LEA R226, P0, R34, R24.reuse, 0x1 ;  /* 0x0000001822e27211 */ /* 0x080fe400078008ff */
[----:B------:R-:W-:-:S02]  /*42f0*/  LEA R203, P6, R29, R24, 0x1 ;  /* 0x000000181dcb7211 */ /* 0x000fc400078c08ff */
[-C--:B------:R-:W-:Y:S02]  /*4300*/  LEA R106, P3, R49, R24.reuse, 0x1 ;  /* 0x00000018316a7211 */ /* 0x080fe400078608ff */
[-C--:B------:R-:W-:Y:S02]  /*4310*/  LEA.HI.X.SX32 R219, R33, R25.reuse, 0x1, P1 ;  /* 0x0000001921db7211 */ /* 0x080fe400008f0eff */
[----:B------:R-:W-:Y:S02]  /*4320*/  CS2R R32, SRZ ;  /* 0x0000000000207805 */ /* 0x000fe4000001ff00 */
[-C--:B------:R-:W-:Y:S02]  /*4330*/  LEA.HI.X.SX32 R193, R28, R25.reuse, 0x1, P4 ;  /* 0x000000191cc17211 */ /* 0x080fe400020f0eff */
[----:B------:R-:W-:Y:S02]  /*4340*/  LEA R113, P1, R40, R24, 0x1 ;  /* 0x0000001828717211 */ /* 0x000fe400078208ff */
[----:B------:R-:W-:-:S02]  /*4350*/  LEA.HI.X.SX32 R225, R34, R25, 0x1, P0 ;  /* 0x0000001922e17211 */ /* 0x000fc400000f0eff */
[-C--:B------:R-:W-:Y:S01]  /*4360*/  LEA R233, P4, R35, R24.reuse, 0x1 ;  /* 0x0000001823e97211 */ /* 0x080fe200078808ff */
[----:B------:R1:W-:Y:S01]  /*4370*/  STL [R1+0xc], R113 ;  /* 0x00000c7101007387 */ /* 0x0003e20000100800 */
[-C--:B------:R-:W-:Y:S02]  /*4380*/  LEA.HI.X.SX32 R202, R29, R25.reuse, 0x1, P6 ;  /* 0x000000191dca7211 */ /* 0x080fe400030f0eff */
[----:B------:R-:W-:Y:S02]  /*4390*/  CS2R R28, SRZ ;  /* 0x00000000001c7805 */ /* 0x000fe4000001ff00 */
[-C--:B0-----:R-:W-:Y:S02]  /*43a0*/  LEA R110, P0, R41, R24.reuse, 0x1 ;  /* 0x00000018296e7211 */ /* 0x081fe400078008ff */
[-C--:B------:R-:W-:Y:S02]  /*43b0*/  LEA R209, P5, R30, R24.reuse, 0x1 ;  /* 0x000000181ed17211 */ /* 0x080fe400078a08ff */
[----:B------:R-:W-:Y:S01]  /*43c0*/  LEA.HI.X.SX32 R21, R49, R25, 0x1, P3 ;  /* 0x0000001931157211 */ /* 0x000fe200018f0eff */
[----:B------:R0:W-:Y:S01]  /*43d0*/  STL [R1+0x14], R110 ;  /* 0x0000146e01007387 */ /* 0x0001e20000100800 */
[----:B------:R-:W-:-:S02]  /*43e0*/  LEA R239, P6, R36, R24, 0x1 ;  /* 0x0000001824ef7211 */ /* 0x000fc400078c08ff */
[-C--:B------:R-:W-:Y:S02]  /*43f0*/  LEA R214, P3, R31, R24.reuse, 0x1 ;  /* 0x000000181fd67211 */ /* 0x080fe400078608ff */
[-C--:B------:R-:W-:Y:S02]  /*4400*/  LEA.HI.X.SX32 R231, R35, R25.reuse, 0x1, P4 ;  /* 0x0000001923e77211 */ /* 0x080fe400020f0eff */
[----:B------:R-:W-:Y:S02]  /*4410*/  CS2R R34, SRZ ;  /* 0x0000000000227805 */ /* 0x000fe4000001ff00 */
[-C--:B------:R-:W-:Y:S02]  /*4420*/  LEA.HI.X.SX32 R204, R30, R25.reuse, 0x1, P5 ;  /* 0x000000191ecc7211 */ /* 0x080fe400028f0eff */
[----:B-1----:R-:W-:Y:S02]  /*4430*/  LEA R113, P4, R42, R24, 0x1 ;  /* 0x000000182a717211 */ /* 0x002fe400078808ff */
[----:B------:R-:W-:-:S02]  /*4440*/  LEA.HI.X.SX32 R234, R36, R25, 0x1, P6 ;  /* 0x0000001924ea7211 */ /* 0x000fc400030f0eff */
[-C--:B------:R-:W-:Y:S01]  /*4450*/  LEA R241, P5, R37, R24.reuse, 0x1 ;  /* 0x0000001825f17211 */ /* 0x080fe200078a08ff */
[----:B------:R1:W-:Y:S01]  /*4460*/  STL [R1+0x24], R113 ;  /* 0x0000247101007387 */ /* 0x0003e20000100800 */
[-C--:B------:R-:W-:Y:S02]  /*4470*/  LEA.HI.X.SX32 R210, R31, R25.reuse, 0x1, P3 ;  /* 0x000000191fd27211 */ /* 0x080fe400018f0eff */
[----:B------:R-:W-:Y:S02]  /*4480*/  CS2R R30, SRZ ;  /* 0x00000000001e7805 */ /* 0x000fe4000001ff00 */
[-C--:B0-----:R-:W-:Y:S02]  /*4490*/  LEA R110, P6, R43, R24.reuse, 0x1 ;  /* 0x000000182b6e7211 */ /* 0x081fe400078c08ff */
[C---:B------:R-:W-:Y:S02]  /*44a0*/  LEA R252, P3, R38.reuse, R24, 0x1 ;  /* 0x0000001826fc7211 */ /* 0x040fe400078608ff */
[-C--:B------:R-:W-:Y:S01]  /*44b0*/  LEA.HI.X.SX32 R240, R37, R25.reuse, 0x1, P5 ;  /* 0x0000001925f07211 */ /* 0x080fe200028f0eff */
[----:B------:R0:W-:Y:S01]  /*44c0*/  STL [R1+0x2c], R110 ;  /* 0x00002c6e01007387 */ /* 0x0001e20000100800 */
[----:B------:R-:W-:-:S02]  /*44d0*/  LEA.HI.X.SX32 R249, R38, R25, 0x1, P3 ;  /* 0x0000001926f97211 */ /* 0x000fc400018f0eff */
[----:B------:R-:W-:Y:S02]  /*44e0*/  CS2R R36, SRZ ;  /* 0x0000000000247805 */ /* 0x000fe4000001ff00 */
[-C--:B-1----:R-:W-:Y:S02]  /*44f0*/  LEA R113, P5, R44, R24.reuse, 0x1 ;  /* 0x000000182c717211 */ /* 0x082fe400078a08ff */
[----:B------:R-:W-:Y:S02]  /*4500*/  LEA.HI.X.SX32 R114, R39, R25, 0x1, P2 ;  /* 0x0000001927727211 */ /* 0x000fe400010f0eff */
[----:B------:R-:W-:Y:S02]  /*4510*/  CS2R R38, SRZ ;  /* 0x0000000000267805 */ /* 0x000fe4000001ff00 */
[----:B------:R-:W-:Y:S01]  /*4520*/  SHF.R.S32.HI R112, RZ, 0x7, R112 ;  /* 0x00000007ff707819 */ /* 0x000fe20000011470 */
[----:B------:R1:W-:Y:S01]  /*4530*/  STL [R1+0x38], R113 ;  /* 0x0000387101007387 */ /* 0x0003e20000100800 */
[----:B0-----:R-:W-:-:S05]  /*4540*/  LEA R110, P3, R52, R24, 0x1 ;  /* 0x00000018346e7211 */ /* 0x001fca00078608ff */
[----:B------:R0:W-:Y:S01]  /*4550*/  STL [R1+0x44], R110 ;  /* 0x0000446e01007387 */ /* 0x0001e20000100800 */
[----:B-1----:R-:W-:-:S03]  /*4560*/  LEA R113, P2, R54, R24, 0x1 ;  /* 0x0000001836717211 */ /* 0x002fc600078408ff */
[----:B------:R1:W-:Y:S04]  /*4570*/  STL [R1], R114 ;  /* 0x0000007201007387 */ /* 0x0003e80000100800 */
[----:B------:R2:W-:Y:S01]  /*4580*/  STL [R1+0x58], R113 ;  /* 0x0000587101007387 */ /* 0x0005e20000100800 */
[-C--:B0-----:R-:W-:Y:S02]  /*4590*/  LEA.HI.X.SX32 R110, R40, R25.reuse, 0x1, P1 ;  /* 0x00000019286e7211 */ /* 0x081fe400008f0eff */
[----:B------:R-:W0:Y:S01]  /*45a0*/  LDC R40, c[0x0][0x238] ;  /* 0x00008e00ff287b82 */ /* 0x000e220000000800 */
[----:B-1----:R-:W-:Y:S02]  /*45b0*/  LEA R114, P1, R56, R24, 0x1 ;  /* 0x0000001838727211 */ /* 0x002fe400078208ff */
[----:B------:R1:W-:Y:S01]  /*45c0*/  STL [R1+0x8], R110 ;  /* 0x0000086e01007387 */ /* 0x0003e20000100800 */
[----:B--2---:R-:W-:-:S03]  /*45d0*/  LEA.HI.X.SX32 R113, R41, R25, 0x1, P0 ;  /* 0x0000001929717211 */ /* 0x004fc600000f0eff */
[----:B------:R2:W-:Y:S04]  /*45e0*/  STL [R1+0x60], R114 ;  /* 0x0000607201007387 */ /* 0x0005e80000100800 */
[----:B------:R3:W-:Y:S01]  /*45f0*/  STL [R1+0x10], R113 ;  /* 0x0000107101007387 */ /* 0x0007e20000100800 */
[----:B-1----:R-:W-:Y:S02]  /*4600*/  LEA R110, P0, R51, R24, 0x1 ;  /* 0x00000018336e7211 */ /* 0x002fe400078008ff */
[----:B--2---:R-:W-:-:S03]  /*4610*/  LEA.HI.X.SX32 R114, R42, R25, 0x1, P4 ;  /* 0x000000192a727211 */ /* 0x004fc600020f0eff */
[----:B------:R1:W-:Y:S01]  /*4620*/  STL [R1+0x68], R110 ;  /* 0x0000686e01007387 */ /* 0x0003e20000100800 */
[----:B---3--:R-:W-:-:S03]  /*4630*/  LEA R113, P4, R53, R24, 0x1 ;  /* 0x0000001835717211 */ /* 0x008fc600078808ff */
[----:B------:R2:W-:Y:S01]  /*4640*/  STL [R1+0x18], R114 ;  /* 0x0000187201007387 */ /* 0x0005e20000100800 */
[----:B0-----:R-:W-:-:S03]  /*4650*/  IMAD R159, R40, 0xfe, RZ ;  /* 0x000000fe289f7824 */ /* 0x001fc600078e02ff */
[----:B------:R0:W-:Y:S01]  /*4660*/  STL [R1+0x70], R113 ;  /* 0x0000707101007387 */ /* 0x0001e20000100800 */
[C---:B------:R-:W-:Y:S01]  /*4670*/  IMAD R160, R40.reuse, 0xfa, RZ ;  /* 0x000000fa28a07824 */ /* 0x040fe200078e02ff */
[-C--:B-1----:R-:W-:Y:S01]  /*4680*/  LEA.HI.X.SX32 R110, R43, R25.reuse, 0x1, P6 ;  /* 0x000000192b6e7211 */ /* 0x082fe200030f0eff */
[C---:B------:R-:W-:Y:S02]  /*4690*/  IMAD R161, R40.reuse, 0xf6, RZ ;  /* 0x000000f628a17824 */ /* 0x040fe400078e02ff */
[C---:B------:R-:W-:Y:S01]  /*46a0*/  IMAD R162, R40.reuse, 0xf2, RZ ;  /* 0x000000f228a27824 */ /* 0x040fe200078e02ff */
[----:B--2---:R-:W-:Y:S01]  /*46b0*/  LEA R114, P6, R55, R24, 0x1 ;  /* 0x0000001837727211 */ /* 0x004fe200078c08ff */
[----:B------:R1:W-:Y:S01]  /*46c0*/  STL [R1+0x28], R110 ;  /* 0x0000286e01007387 */ /* 0x0003e20000100800 */
[----:B------:R-:W-:Y:S01]  /*46d0*/  IMAD R163, R40, 0xee, RZ ;  /* 0x000000ee28a37824 */ /* 0x000fe200078e02ff */
[----:B0-----:R-:W-:Y:S02]  /*46e0*/  LEA.HI.X.SX32 R113, R44, R25, 0x1, P5 ;  /* 0x000000192c717211 */ /* 0x001fe400028f0eff */
[----:B------:R0:W-:Y:S01]  /*46f0*/  STL [R1+0x78], R114 ;  /* 0x0000787201007387 */ /* 0x0001e20000100800 */
[----:B------:R-:W-:-:S02]  /*4700*/  IMAD R164, R40, 0xea, RZ ;  /* 0x000000ea28a47824 */ /* 0x000fc400078e02ff */
[C---:B------:R-:W-:Y:S01]  /*4710*/  IMAD R165, R40.reuse, 0xe6, RZ ;  /* 0x000000e628a57824 */ /* 0x040fe200078e02ff */
[----:B------:R2:W-:Y:S01]  /*4720*/  STL [R1+0x30], R113 ;  /* 0x0000307101007387 */ /* 0x0005e20000100800 */
[----:B------:R-:W-:Y:S01]  /*4730*/  IMAD R166, R40, 0x7f, RZ ;  /* 0x0000007f28a67824 */ /* 0x000fe200078e02ff */
[-C--:B-1----:R-:W-:Y:S01]  /*4740*/  LEA R110, P5, R58, R24.reuse, 0x1 ;  /* 0x000000183a6e7211 */ /* 0x082fe200078a08ff */
[C---:B------:R-:W-:Y:S02]  /*4750*/  IMAD R167, R40.reuse, 0xe2, RZ ;  /* 0x000000e228a77824 */ /* 0x040fe400078e02ff */
[----:B------:R-:W-:Y:S01]  /*4760*/  IMAD R168, R40, 0x7d, RZ ;  /* 0x0000007d28a87824 */ /* 0x000fe200078e02ff */
[----:B0-----:R-:W-:Y:S01]  /*4770*/  LEA.HI.X.SX32 R114, R52, R25, 0x1, P3 ;  /* 0x0000001934727211 */ /* 0x001fe200018f0eff */
[----:B------:R0:W-:Y:S01]  /*4780*/  STL [R1+0x80], R110 ;  /* 0x0000806e01007387 */ /* 0x0001e20000100800 */
[----:B------:R-:W-:Y:S01]  /*4790*/  IMAD R169, R40, 0xde, RZ ;  /* 0x000000de28a97824 */ /* 0x000fe200078e02ff */
[----:B--2---:R-:W-:-:S02]  /*47a0*/  LEA R113, P3, R60, R24, 0x1 ;  /* 0x000000183c717211 */ /* 0x004fc400078608ff */
[----:B------:R1:W-:Y:S01]  /*47b0*/  STL [R1+0x40], R114 ;  /* 0x0000407201007387 */ /* 0x0003e20000100800 */
[C---:B------:R-:W-:Y:S02]  /*47c0*/  IMAD R170, R40.reuse, 0x7b, RZ ;  /* 0x0000007b28aa7824 */ /* 0x040fe400078e02ff */
[C---:B------:R-:W-:Y:S01]  /*47d0*/  IMAD R171, R40.reuse, 0xda, RZ ;  /* 0x000000da28ab7824 */ /* 0x040fe200078e02ff */
[----:B------:R2:W-:Y:S01]  /*47e0*/  STL [R1+0x88], R113 ;  /* 0x0000887101007387 */ /* 0x0005e20000100800 */
[----:B------:R-:W-:Y:S01]  /*47f0*/  IMAD R172, R40, 0x79, RZ ;  /* 0x0000007928ac7824 */ /* 0x000fe200078e02ff */
[-C--:B0-----:R-:W-:Y:S01]  /*4800*/  LEA.HI.X.SX32 R110, R54, R25.reuse, 0x1, P2 ;  /* 0x00000019366e7211 */ /* 0x081fe200010f0eff */
[C---:B------:R-:W-:Y:S02]  /*4810*/  IMAD R173, R40.reuse, 0xd6, RZ ;  /* 0x000000d628ad7824 */ /* 0x040fe400078e02ff */
[----:B------:R-:W-:Y:S01]  /*4820*/  IMAD R174, R40, 0x77, RZ ;  /* 0x0000007728ae7824 */ /* 0x000fe200078e02ff */
[----:B-1----:R-:W-:Y:S01]  /*4830*/  LEA R114, P2, R62, R24, 0x1 ;  /* 0x000000183e727211 */ /* 0x002fe200078408ff */
[----:B------:R0:W-:Y:S01]  /*4840*/  STL [R1+0x48], R110 ;  /* 0x0000486e01007387 */ /* 0x0001e20000100800 */
[----:B------:R-:W-:Y:S01]  /*4850*/  IMAD R175, R40, 0xd2, RZ ;  /* 0x000000d228af7824 */ /* 0x000fe200078e02ff */
[----:B--2---:R-:W-:-:S02]  /*4860*/  LEA.HI.X.SX32 R113, R56, R25, 0x1, P1 ;  /* 0x0000001938717211 */ /* 0x004fc400008f0eff */
[----:B------:R1:W-:Y:S01]  /*4870*/  STL [R1+0x90], R114 ;  /* 0x0000907201007387 */ /* 0x0003e20000100800 */
[C---:B------:R-:W-:Y:S01]  /*4880*/  IMAD R176, R40.reuse, 0x75, RZ ;  /* 0x0000007528b07824 */ /* 0x040fe200078e02ff */
[----:B------:R-:W-:Y:S01]  /*4890*/  CS2R R56, SRZ ;  /* 0x0000000000387805 */ /* 0x000fe2000001ff00 */
[C---:B------:R-:W-:Y:S01]  /*48a0*/  IMAD R177, R40.reuse, 0xce, RZ ;  /* 0x000000ce28b17824 */ /* 0x040fe200078e02ff */
[----:B------:R2:W-:Y:S01]  /*48b0*/  STL [R1+0x5c], R113 ;  /* 0x00005c7101007387 */ /* 0x0005e20000100800 */
[----:B------:R-:W-:Y:S01]  /*48c0*/  IMAD R178, R40, 0x73, RZ ;  /* 0x0000007328b27824 */ /* 0x000fe200078e02ff */
[-C--:B0-----:R-:W-:Y:S01]  /*48d0*/  LEA R110, P1, R64, R24.reuse, 0x1 ;  /* 0x00000018406e7211 */ /* 0x081fe200078208ff */
[C---:B------:R-:W-:Y:S02]  /*48e0*/  IMAD R179, R40.reuse, 0xca, RZ ;  /* 0x000000ca28b37824 */ /* 0x040fe400078e02ff */
[C---:B------:R-:W-:Y:S01]  /*48f0*/  IMAD R180, R40.reuse, 0x71, RZ ;  /* 0x0000007128b47824 */ /* 0x040fe200078e02ff */
[----:B-1----:R-:W-:Y:S01]  /*4900*/  LEA.HI.X.SX32 R114, R51, R25, 0x1, P0 ;  /* 0x0000001933727211 */ /* 0x002fe200000f0eff */
[----:B------:R0:W-:Y:S01]  /*4910*/  STL [R1+0x98], R110 ;  /* 0x0000986e01007387 */ /* 0x0001e20000100800 */
[----:B------:R-:W-:Y:S01]  /*4920*/  IMAD R181, R40, 0xc6, RZ ;  /* 0x000000c628b57824 */ /* 0x000fe200078e02ff */
[----:B--2---:R-:W-:-:S02]  /*4930*/  LEA R113, P0, R66, R24, 0x1 ;  /* 0x0000001842717211 */ /* 0x004fc400078008ff */
[----:B------:R1:W-:Y:S01]  /*4940*/  STL [R1+0x64], R114 ;  /* 0x0000647201007387 */ /* 0x0003e20000100800 */
[C---:B------:R-:W-:Y:S02]  /*4950*/  IMAD R182, R40.reuse, 0x6f, RZ ;  /* 0x0000006f28b67824 */ /* 0x040fe400078e02ff */
[C---:B------:R-:W-:Y:S01]  /*4960*/  IMAD R183, R40.reuse, 0xc2, RZ ;  /* 0x000000c228b77824 */ /* 0x040fe200078e02ff */
[----:B------:R2:W-:Y:S01]  /*4970*/  STL [R1+0xa0], R113 ;  /* 0x0000a07101007387 */ /* 0x0005e20000100800 */
[C---:B------:R-:W-:Y:S01]  /*4980*/  IMAD R184, R40.reuse, 0x6d, RZ ;  /* 0x0000006d28b87824 */ /* 0x040fe200078e02ff */
        /* <DEDUP_REMOVED lines=8> */
[C---:B------:R-:W-:Y:S02]  /*4a10*/  IMAD R188, R40.reuse, 0x69, RZ ;  /* 0x0000006928bc7824 */ /* 0x040fe400078e02ff */
[C---:B------:R-:W-:Y:S01]  /*4a20*/  IMAD R189, R40.reuse, 0xb6, RZ ;  /* 0x000000b628bd7824 */ /* 0x040fe200078e02ff */
[----:B------:R2:W-:Y:S01]  /*4a30*/  STL [R1+0x74], R113 ;  /* 0x0000747101007387 */ /* 0x0005e20000100800 */
[C---:B------:R-:W-:Y:S01]  /*4a40*/  IMAD R190, R40.reuse, 0x67, RZ ;  /* 0x0000006728be7824 */ /* 0x040fe200078e02ff */
[-C--:B0-----:R-:W-:Y:S01]  /*4a50*/  LEA R110, P6, R59, R24.reuse, 0x1 ;  /* 0x000000183b6e7211 */ /* 0x081fe200078c08ff */
[C---:B------:R-:W-:Y:S02]  /*4a60*/  IMAD R191, R40.reuse, 0xb2, RZ ;  /* 0x000000b228bf7824 */ /* 0x040fe400078e02ff */
[----:B------:R-:W-:Y:S01]  /*4a70*/  IMAD R192, R40, 0x65, RZ ;  /* 0x0000006528c07824 */ /* 0x000fe200078e02ff */
        /* <DEDUP_REMOVED lines=35> */
[C---:B------:R-:W-:Y:S01]  /*4cb0*/  IMAD R221, R40.reuse, 0x53, RZ ;  /* 0x0000005328dd7824 */ /* 0x040fe200078e02ff */
        /* <DEDUP_REMOVED lines=9> */
[----:B0-----:R-:W-:Y:S01]  /*4d50*/  LEA R110, P4, R67, R24, 0x1 ;  /* 0x00000018436e7211 */ /* 0x001fe200078808ff */
[C---:B------:R-:W-:Y:S02]  /*4d60*/  IMAD R229, R40.reuse, 0x82, RZ ;  /* 0x0000008228e57824 */ /* 0x040fe400078e02ff */
[C---:B------:R-:W-:Y:S01]  /*4d70*/  IMAD R230, R40.reuse, 0x4d, RZ ;  /* 0x0000004d28e67824 */ /* 0x040fe200078e02ff */
[----:B-1----:R-:W-:Y:S01]  /*4d80*/  LEA.HI.X.SX32 R114, R59, R25, 0x1, P6 ;  /* 0x000000193b727211 */ /* 0x002fe200030f0eff */
[----:B------:R0:W-:Y:S01]  /*4d90*/  STL [R1+0xe0], R110 ;  /* 0x0000e06e01007387 */ /* 0x0001e20000100800 */
[----:B------:R-:W-:Y:S01]  /*4da0*/  IMAD R232, R40, 0xfc, RZ ;  /* 0x000000fc28e87824 */ /* 0x000fe200078e02ff */
[----:B------:R-:W-:-:S02]  /*4db0*/  CS2R R58, SRZ ;  /* 0x00000000003a7805 */ /* 0x000fc4000001ff00 */
[-C--:B--2---:R-:W-:Y:S01]  /*4dc0*/  LEA R113, P6, R69, R24.reuse, 0x1 ;  /* 0x0000001845717211 */ /* 0x084fe200078c08ff */
        /* <DEDUP_REMOVED lines=13> */
[-C--:B------:R-:W-:Y:S01]  /*4ea0*/  LEA.HI.X.SX32 R115, R71, R25.reuse, 0x1, P5 ;  /* 0x0000001947737211 */ /* 0x080fe200028f0eff */
[C---:B------:R-:W-:Y:S01]  /*4eb0*/  IMAD R244, R40.reuse, 0x45, RZ ;  /* 0x0000004528f47824 */ /* 0x040fe200078e02ff */
[----:B------:R-:W-:Y:S01]  /*4ec0*/  CS2R R70, SRZ ;  /* 0x0000000000467805 */ /* 0x000fe2000001ff00 */
        /* <DEDUP_REMOVED lines=14> */
[C---:B------:R-:W-:Y:S01]  /*4fb0*/  IMAD R250, R40.reuse, 0x3f, RZ ;  /* 0x0000003f28fa7824 */ /* 0x040fe200078e02ff */
[-C--:B0-----:R-:W-:Y:S01]  /*4fc0*/  LEA.HI.X.SX32 R110, R63, R25.reuse, 0x1, P1 ;  /* 0x000000193f6e7211 */ /* 0x081fe200008f0eff */
[C---:B------:R-:W-:Y:S01]  /*4fd0*/  IMAD R251, R40.reuse, 0xcc, RZ ;  /* 0x000000cc28fb7824 */ /* 0x040fe200078e02ff */
[----:B------:R-:W-:Y:S01]  /*4fe0*/  CS2R R62, SRZ ;  /* 0x00000000003e7805 */ /* 0x000fe2000001ff00 */
[C---:B------:R-:W-:Y:S01]  /*4ff0*/  IMAD R45, R40.reuse, 0x76, RZ ;  /* 0x00000076282d7824 */ /* 0x040fe200078e02ff */
        /* <DEDUP_REMOVED lines=10> */
[----:B0-----:R-:W-:Y:S01]  /*50a0*/  LEA R110, P0, R74, R24, 0x1 ;  /* 0x000000184a6e7211 */ /* 0x001fe200078008ff */
[C---:B------:R-:W-:Y:S02]  /*50b0*/  IMAD R50, R40.reuse, 0x62, RZ ;  /* 0x0000006228327824 */ /* 0x040fe400078e02ff */
[C---:B------:R-:W-:Y:S01]  /*50c0*/  IMAD R51, R40.reuse, 0x5e, RZ ;  /* 0x0000005e28337824 */ /* 0x040fe200078e02ff */
[----:B-1----:R-:W-:Y:S01]  /*50d0*/  LEA.HI.X.SX32 R114, R67, R25, 0x1, P4 ;  /* 0x0000001943727211 */ /* 0x002fe200020f0eff */
[----:B------:R0:W-:Y:S01]  /*50e0*/  STL [R1+0x110], R110 ;  /* 0x0001106e01007387 */ /* 0x0001e20000100800 */
[----:B------:R-:W-:Y:S01]  /*50f0*/  IMAD R52, R40, 0x5a, RZ ;  /* 0x0000005a28347824 */ /* 0x000fe200078e02ff */
[----:B------:R-:W-:-:S02]  /*5100*/  CS2R R66, SRZ ;  /* 0x0000000000427805 */ /* 0x000fc4000001ff00 */
[----:B--2---:R-:W-:Y:S01]  /*5110*/  LEA R113, P4, R76, R24, 0x1 ;  /* 0x000000184c717211 */ /* 0x004fe200078808ff */
        /* <DEDUP_REMOVED lines=9> */
[----:B-1----:R-:W-:Y:S01]  /*51b0*/  LEA R114, P6, R111, UR8, 0x1 ;  /* 0x000000086f727c11 */ /* 0x002fe2000f8c08ff */
[----:B------:R0:W-:Y:S01]  /*51c0*/  STL [R1+0xe4], R110 ;  /* 0x0000e46e01007387 */ /* 0x0001e20000100800 */
[C---:B------:R-:W-:Y:S01]  /*51d0*/  IMAD R118, R40.reuse, 0x7c, RZ ;  /* 0x0000007c28767824 */ /* 0x040fe200078e02ff */
[----:B------:R-:W-:Y:S01]  /*51e0*/  UMOV UR8, URZ ;  /* 0x0000003f00087c82 */ /* 0x000fe20008000000 */
[-C--:B--2---:R-:W-:Y:S01]  /*51f0*/  LEA.HI.X.SX32 R113, R73, R25.reuse, 0x1, P3 ;  /* 0x0000001949717211 */ /* 0x084fe200018f0eff */
[----:B------:R1:W-:Y:S01]  /*5200*/  STL [R1+0xec], R115 ;  /* 0x0000ec7301007387 */ /* 0x0003e20000100800 */
[-C--:B------:R-:W-:Y:S01]  /*5210*/  IADD3 R161, P5, R161, R114.reuse, RZ ;  /* 0x00000072a1a17210 */ /* 0x080fe20007fbe0ff */
[C---:B------:R-:W-:Y:S01]  /*5220*/  IMAD R119, R40.reuse, 0x3e, RZ ;  /* 0x0000003e28777824 */ /* 0x040fe200078e02ff */
[----:B------:R-:W-:Y:S01]  /*5230*/  LEA.HI.X.SX32 R111, R111, UR9, 0x1, P6 ;  /* 0x000000096f6f7c11 */ /* 0x000fe2000b0f0eff */
[----:B------:R2:W-:Y:S01]  /*5240*/  STL [R1+0xf4], R113 ;  /* 0x0000f47101007387 */ /* 0x0005e20000100800 */
[C---:B------:R-:W-:Y:S01]  /*5250*/  IMAD R120, R40.reuse, 0x74, RZ ;  /* 0x0000007428787824 */ /* 0x040fe200078e02ff */
[-C--:B0-----:R-:W-:Y:S01]  /*5260*/  LEA.HI.X.SX32 R110, R75, R25.reuse, 0x1, P2 ;  /* 0x000000194b6e7211 */ /* 0x081fe200010f0eff */
[C---:B------:R-:W-:Y:S01]  /*5270*/  IMAD R121, R40.reuse, 0x3a, RZ ;  /* 0x0000003a28797824 */ /* 0x040fe200078e02ff */
[-C--:B------:R-:W-:Y:S01]  /*5280*/  IADD3 R159, P2, R159, R114.reuse, RZ ;  /* 0x000000729f9f7210 */ /* 0x080fe20007f5e0ff */
[C---:B------:R-:W-:Y:S01]  /*5290*/  IMAD R122, R40.reuse, 0x6c, RZ ;  /* 0x0000006c287a7824 */ /* 0x040fe200078e02ff */
[-C--:B-1----:R-:W-:Y:S01]  /*52a0*/  LEA.HI.X.SX32 R115, R77, R25.reuse, 0x1, P1 ;  /* 0x000000194d737211 */ /* 0x082fe200008f0eff */
[----:B------:R0:W-:Y:S01]  /*52b0*/  STL [R1+0xfc], R110 ;  /* 0x0000fc6e01007387 */ /* 0x0001e20000100800 */
[----:B------:R-:W-:Y:S01]  /*52c0*/  IMAD R123, R40, 0x36, RZ ;  /* 0x00000036287b7824 */ /* 0x000fe200078e02ff */
[----:B------:R-:W-:Y:S01]  /*52d0*/  UIADD3.X UR12, UR8, 0x40000040, URZ, UP0, !UPT ;  /* 0x40000040080c7890 */ /* 0x000fe200087fe43f */
[-C--:B--2---:R-:W-:Y:S01]  /*52e0*/  LEA.HI.X.SX32 R113, R74, R25.reuse, 0x1, P0 ;  /* 0x000000194a717211 */ /* 0x084fe200000f0eff */
[----:B------:R1:W-:Y:S01]  /*52f0*/  STL [R1+0x104], R115 ;  /* 0x0001047301007387 */ /* 0x0003e20000100800 */
[C---:B------:R-:W-:Y:S01]  /*5300*/  IMAD R124, R40.reuse, 0x64, RZ ;  /* 0x00000064287c7824 */ /* 0x040fe200078e02ff */
[----:B------:R-:W-:Y:S01]  /*5310*/  UIADD3 UR14, UP0, UR38, 0x2, URZ ;  /* 0x00000002260e7890 */ /* 0x000fe2000ff1e03f */
[C---:B------:R-:W-:Y:S01]  /*5320*/  IMAD R125, R40.reuse, 0x32, RZ ;  /* 0x00000032287d7824 */ /* 0x040fe200078e02ff */
[----:B------:R-:W-:Y:S01]  /*5330*/  STL [R1+0x10c], R113 ;  /* 0x00010c7101007387 */ /* 0x000fe20000100800 */
[----:B------:R-:W-:Y:S01]  /*5340*/  IMAD R126, R40, 0x5c, RZ ;  /* 0x0000005c287e7824 */ /* 0x000fe200078e02ff */
[----:B0-----:R-:W-:Y:S01]  /*5350*/  LEA.HI.X.SX32 R110, R76, R25, 0x1, P4 ;  /* 0x000000194c6e7211 */ /* 0x001fe200020f0eff */
[C---:B------:R-:W-:Y:S01]  /*5360*/  IMAD R127, R40.reuse, 0x2e, RZ ;  /* 0x0000002e287f7824 */ /* 0x040fe200078e02ff */
[----:B------:R-:W-:Y:S01]  /*5370*/  UMOV UR9, URZ ;  /* 0x0000003f00097c82 */ /* 0x000fe20008000000 */
[C---:B------:R-:W-:Y:S01]  /*5380*/  IMAD R128, R40.reuse, 0x54, RZ ;  /* 0x0000005428807824 */ /* 0x040fe200078e02ff */
[----:B------:R-:W-:Y:S01]  /*5390*/  UIADD3.X UR15, UR9, 0x40000040, URZ, UP0, !UPT ;  /* 0x40000040090f7890 */ /* 0x000fe200087fe43f */
[----:B------:R-:W-:Y:S01]  /*53a0*/  STL [R1+0x114], R110 ;  /* 0x0001146e01007387 */ /* 0x000fe20000100800 */
[C---:B-1----:R-:W-:Y:S01]  /*53b0*/  IMAD R115, R40.reuse, 0x4a, RZ ;  /* 0x0000004a28737824 */ /* 0x042fe200078e02ff */
[----:B------:R-:W-:Y:S01]  /*53c0*/  UMOV UR8, UR11 ;  /* 0x0000000b00087c82 */ /* 0x000fe20008000000 */
[C---:B------:R-:W-:Y:S01]  /*53d0*/  IMAD R129, R40.reuse, 0x2a, RZ ;  /* 0x0000002a28817824 */ /* 0x040fe200078e02ff */
[----:B------:R-:W-:Y:S01]  /*53e0*/  STL [R1+0x53c], R112 ;  /* 0x00053c7001007387 */ /* 0x000fe20000100800 */
[C---:B------:R-:W-:Y:S01]  /*53f0*/  IMAD R130, R40.reuse, 0x4c, RZ ;  /* 0x0000004c28827824 */ /* 0x040fe200078e02ff */
[----:B------:R-:W-:Y:S01]  /*5400*/  UMOV UR9, UR12 ;  /* 0x0000000c00097c82 */ /* 0x000fe20008000000 */
[C---:B------:R-:W-:Y:S01]  /*5410*/  IMAD R131, R40.reuse, 0x26, RZ ;  /* 0x0000002628837824 */ /* 0x040fe200078e02ff */
[----:B------:R0:W-:Y:S01]  /*5420*/  STL [R1+0x120], R159 ;  /* 0x0001209f01007387 */ /* 0x0001e20000100800 */
[C---:B------:R-:W-:Y:S01]  /*5430*/  IMAD R132, R40.reuse, 0x44, RZ ;  /* 0x0000004428847824 */ /* 0x040fe200078e02ff */
[----:B------:R-:W-:Y:S01]  /*5440*/  UIADD3.64 UR10, UR8, 0x380, URZ ;  /* 0x00000380080a7897 */ /* 0x000fe2000fffe03f */
[C---:B------:R-:W-:Y:S01]  /*5450*/  IMAD R133, R40.reuse, 0x22, RZ ;  /* 0x0000002228857824 */ /* 0x040fe200078e02ff */
[----:B------:R-:W-:Y:S01]  /*5460*/  UIADD3.64 UR10, UR8, 0x480, URZ ;  /* 0x00000480080a7897 */ /* 0x000fe2000fffe03f */
[C---:B------:R-:W-:Y:S01]  /*5470*/  IMAD R134, R40.reuse, 0x78, RZ ;  /* 0x0000007828867824 */ /* 0x040fe200078e02ff */
[----:B------:R-:W-:Y:S01]  /*5480*/  CS2R R72, SRZ ;  /* 0x0000000000487805 */ /* 0x000fe2000001ff00 */
[C---:B------:R-:W-:Y:S01]  /*5490*/  IMAD R135, R40.reuse, 0x3c, RZ ;  /* 0x0000003c28877824 */ /* 0x040fe200078e02ff */
[----:B------:R-:W-:Y:S01]  /*54a0*/  CS2R R74, SRZ ;  /* 0x00000000004a7805 */ /* 0x000fe2000001ff00 */
[----:B------:R-:W-:Y:S01]  /*54b0*/  IMAD R136, R40, 0x1e, RZ ;  /* 0x0000001e28887824 */ /* 0x000fe200078e02ff */
[-C--:B0-----:R-:W-:Y:S01]  /*54c0*/  IADD3 R159, P4, R160, R114.reuse, RZ ;  /* 0x00000072a09f7210 */ /* 0x081fe20007f9e0ff */
[----:B------:R-:W-:Y:S01]  /*54d0*/  IMAD R137, R40, 0x68, RZ ;  /* 0x0000006828897824 */ /* 0x000fe200078e02ff */
[-C--:B------:R-:W-:Y:S01]  /*54e0*/  IADD3 R160, P6, R162, R114.reuse, RZ ;  /* 0x00000072a2a07210 */ /* 0x080fe20007fde0ff */
[C---:B------:R-:W-:Y:S01]  /*54f0*/  IMAD R138, R40.reuse, 0x34, RZ ;  /* 0x00000034288a7824 */ /* 0x040fe200078e02ff */
[----:B------:R-:W-:Y:S01]  /*5500*/  CS2R R76, SRZ ;  /* 0x00000000004c7805 */ /* 0x000fe2000001ff00 */
[----:B------:R0:W-:Y:S01]  /*5510*/  STL [R1+0x130], R159 ;  /* 0x0001309f01007387 */ /* 0x0001e20000100800 */
[C---:B------:R-:W-:Y:S01]  /*5520*/  IMAD R139, R40.reuse, 0x1a, RZ ;  /* 0x0000001a288b7824 */ /* 0x040fe200078e02ff */
[----:B------:R-:W-:Y:S01]  /*5530*/  CS2R R24, SRZ ;  /* 0x0000000000187805 */ /* 0x000fe2000001ff00 */
[C---:B------:R-:W-:Y:S01]  /*5540*/  IMAD R140, R40.reuse, 0x58, RZ ;  /* 0x00000058288c7824 */ /* 0x040fe200078e02ff */
[----:B------:R1:W-:Y:S01]  /*5550*/  STL [R1+0x140], R161 ;  /* 0x000140a101007387 */ /* 0x0003e20000100800 */
[C---:B------:R-:W-:Y:S01]  /*5560*/  IMAD R141, R40.reuse, 0x2c, RZ ;  /* 0x0000002c288d7824 */ /* 0x040fe200078e02ff */
[----:B------:R-:W-:Y:S01]  /*5570*/  UMOV UR10, UR14 ;  /* 0x0000000e000a7c82 */ /* 0x000fe20008000000 */
[C---:B------:R-:W-:Y:S01]  /*5580*/  IMAD R142, R40.reuse, 0x16, RZ ;  /* 0x00000016288e7824 */ /* 0x040fe200078e02ff */
[----:B------:R2:W-:Y:S01]  /*5590*/  STL [R1+0x150], R160 ;  /* 0x000150a001007387 */ /* 0x0005e20000100800 */
[C---:B------:R-:W-:Y:S01]  /*55a0*/  IMAD R143, R40.reuse, 0x48, RZ ;  /* 0x00000048288f7824 */ /* 0x040fe200078e02ff */
[-C--:B0-----:R-:W-:Y:S01]  /*55b0*/  IADD3 R159, P0, R163, R114.reuse, RZ ;  /* 0x00000072a39f7210 */ /* 0x081fe20007f1e0ff */
[C---:B------:R-:W-:Y:S01]  /*55c0*/  IMAD R144, R40.reuse, 0x24, RZ ;  /* 0x0000002428907824 */ /* 0x040fe200078e02ff */
[----:B------:R-:W-:Y:S01]  /*55d0*/  UMOV UR11, UR15 ;  /* 0x0000000f000b7c82 */ /* 0x000fe20008000000 */
[----:B------:R-:W-:Y:S01]  /*55e0*/  IMAD R145, R40, 0x12, RZ ;  /* 0x0000001228917824 */ /* 0x000fe200078e02ff */
[-C--:B-1----:R-:W-:Y:S01]  /*55f0*/  IADD3 R161, P3, R164, R114.reuse, RZ ;  /* 0x00000072a4a17210 */ /* 0x082fe20007f7e0ff */
[----:B------:R0:W-:Y:S01]  /*5600*/  STL [R1+0x160], R159 ;  /* 0x0001609f01007387 */ /* 0x0001e20000100800 */
[C---:B------:R-:W-:Y:S01]  /*5610*/  IMAD R146, R40.reuse, 0x70, RZ ;  /* 0x0000007028927824 */ /* 0x040fe200078e02ff */
[----:B------:R-:W-:Y:S01]  /*5620*/  UIADD3.64 UR18, UR8, 0x400, URZ ;  /* 0x0000040008127897 */ /* 0x000fe2000fffe03f */
[-C--:B--2---:R-:W-:Y:S01]  /*5630*/  IADD3 R160, P1, R165, R114.reuse, RZ ;  /* 0x00000072a5a07210 */ /* 0x084fe20007f3e0ff */
[----:B------:R1:W-:Y:S01]  /*5640*/  STL [R1+0x170], R161 ;  /* 0x000170a101007387 */ /* 0x0003e20000100800 */
[C---:B------:R-:W-:Y:S01]  /*5650*/  IMAD R147, R40.reuse, 0x38, RZ ;  /* 0x0000003828937824 */ /* 0x040fe200078e02ff */
[----:B------:R-:W-:Y:S01]  /*5660*/  UIADD3.64 UR12, UR8, 0x80, URZ ;  /* 0x00000080080c7897 */ /* 0x000fe2000fffe03f */
[C---:B------:R-:W-:Y:S01]  /*5670*/  IMAD R148, R40.reuse, 0x1c, RZ ;  /* 0x0000001c28947824 */ /* 0x040fe200078e02ff */
[----:B------:R2:W-:Y:S01]  /*5680*/  STL [R1+0x180], R160 ;  /* 0x000180a001007387 */ /* 0x0005e20000100800 */
[----:B------:R-:W-:Y:S01]  /*5690*/  IMAD R149, R40, 0xe, RZ ;  /* 0x0000000e28957824 */ /* 0x000fe200078e02ff */
[-C--:B0-----:R-:W-:Y:S01]  /*56a0*/  LEA.HI.X.SX32 R159, R166, R111.reuse, 0x1, P2 ;  /* 0x0000006fa69f7211 */ /* 0x081fe200010f0eff */
[C---:B------:R-:W-:Y:S01]  /*56b0*/  IMAD R150, R40.reuse, 0x50, RZ ;  /* 0x0000005028967824 */ /* 0x040fe200078e02ff */
[----:B------:R-:W-:Y:S01]  /*56c0*/  UIADD3.64 UR16, UR8, 0x100, URZ ;  /* 0x0000010008107897 */ /* 0x000fe2000fffe03f */
[C---:B------:R-:W-:Y:S01]  /*56d0*/  IMAD R151, R40.reuse, 0x28, RZ ;  /* 0x0000002828977824 */ /* 0x040fe200078e02ff */
[-C--:B-1----:R-:W-:Y:S01]  /*56e0*/  IADD3 R161, P2, R167, R114.reuse, RZ ;  /* 0x00000072a7a17210 */ /* 0x082fe20007f5e0ff */
[----:B------:R0:W-:Y:S01]  /*56f0*/  STL [R1+0x11c], R159 ;  /* 0x00011c9f01007387 */ /* 0x0001e20000100800 */
[----:B------:R-:W-:Y:S01]  /*5700*/  IMAD R152, R40, 0x14, RZ ;  /* 0x0000001428987824 */ /* 0x000fe200078e02ff */
[----:B------:R-:W-:Y:S01]  /*5710*/  UIADD3.64 UR20, UR8, 0x180, URZ ;  /* 0x0000018008147897 */ /* 0x000fe2000fffe03f */
[-C--:B--2---:R-:W-:Y:S01]  /*5720*/  LEA.HI.X.SX32 R160, R168, R111.reuse, 0x1, P4 ;  /* 0x0000006fa8a07211 */ /* 0x084fe200020f0eff */
[----:B------:R1:W-:Y:S01]  /*5730*/  STL [R1+0x190], R161 ;  /* 0x000190a101007387 */ /* 0x0003e20000100800 */
[C---:B------:R-:W-:Y:S01]  /*5740*/  IMAD R153, R40.reuse, 0xa, RZ ;  /* 0x0000000a28997824 */ /* 0x040fe200078e02ff */
[----:B------:R-:W-:Y:S01]  /*5750*/  UIADD3.64 UR24, UR8, 0x200, URZ ;  /* 0x0000020008187897 */ /* 0x000fe2000fffe03f */
[C---:B------:R-:W-:Y:S01]  /*5760*/  IMAD R154, R40.reuse, 0x60, RZ ;  /* 0x00000060289a7824 */ /* 0x040fe200078e02ff */
[----:B------:R2:W-:Y:S01]  /*5770*/  STL [R1+0x12c], R160 ;  /* 0x00012ca001007387 */ /* 0x0005e20000100800 */
[C---:B------:R-:W-:Y:S01]  /*5780*/  IMAD R155, R40.reuse, 0x30, RZ ;  /* 0x00000030289b7824 */ /* 0x040fe200078e02ff */
[-C--:B0-----:R-:W-:Y:S01]  /*5790*/  IADD3 R159, P4, R169, R114.reuse, RZ ;  /* 0x00000072a99f7210 */ /* 0x081fe20007f9e0ff */
[C---:B------:R-:W-:Y:S01]  /*57a0*/  IMAD R156, R40.reuse, 0x18, RZ ;  /* 0x00000018289c7824 */ /* 0x040fe200078e02ff */
[----:B------:R-:W-:Y:S01]  /*57b0*/  UIADD3.64 UR28, UR8, 0x280, URZ ;  /* 0x00000280081c7897 */ /* 0x000fe2000fffe03f */
[----:B------:R-:W-:Y:S01]  /*57c0*/  IMAD R157, R40, 0xc, RZ ;  /* 0x0000000c289d7824 */ /* 0x000fe200078e02ff */
[-C--:B-1----:R-:W-:Y:S01]  /*57d0*/  LEA.HI.X.SX32 R161, R170, R111.reuse, 0x1, P5 ;  /* 0x0000006faaa17211 */ /* 0x082fe200028f0eff */
[----:B------:R0:W-:Y:S01]  /*57e0*/  STL [R1+0x1a0], R159 ;  /* 0x0001a09f01007387 */ /* 0x0001e20000100800 */
[C---:B------:R-:W-:Y:S01]  /*57f0*/  IMAD R158, R40.reuse, 0x6, RZ ;  /* 0x00000006289e7824 */ /* 0x040fe200078e02ff */
[----:B------:R-:W-:Y:S01]  /*5800*/  UIADD3.64 UR32, UR8, 0x300, URZ ;  /* 0x0000030008207897 */ /* 0x000fe2000fffe03f */
[-C--:B--2---:R-:W-:Y:S01]  /*5810*/  IADD3 R160, P5, R171, R114.reuse, RZ ;  /* 0x00000072aba07210 */ /* 0x084fe20007fbe0ff */
[----:B------:R1:W-:Y:S01]  /*5820*/  STL [R1+0x13c], R161 ;  /* 0x00013ca101007387 */ /* 0x0003e20000100800 */
[C---:B------:R-:W-:Y:S01]  /*5830*/  IMAD.SHL.U32 R42, R40.reuse, 0x2, RZ ;  /* 0x00000002282a7824 */ /* 0x040fe200078e00ff */
[----:B------:R-:W-:Y:S01]  /*5840*/  UIADD3.64 UR40, UR8, 0x500, URZ ;  /* 0x0000050008287897 */ /* 0x000fe2000fffe03f */
[----:B------:R-:W-:Y:S01]  /*5850*/  IMAD.SHL.U32 R113, R40, 0x80, RZ ;  /* 0x0000008028717824 */ /* 0x000fe200078e00ff */
[----:B------:R2:W-:Y:S01]  /*5860*/  STL [R1+0x1b0], R160 ;  /* 0x0001b0a001007387 */ /* 0x0005e20000100800 */
[----:B------:R-:W-:Y:S01]  /*5870*/  IMAD.MOV.U32 R110, RZ, RZ, RZ ;  /* 0x000000ffff6e7224 */ /* 0x000fe200078e00ff */
[-C--:B0-----:R-:W-:Y:S01]  /*5880*/  LEA.HI.X.SX32 R159, R172, R111.reuse, 0x1, P6 ;  /* 0x0000006fac9f7211 */ /* 0x081fe200030f0eff */
[----:B------:R-:W-:Y:S01]  /*5890*/  UIADD3.64 UR44, UR8, 0x580, URZ ;  /* 0x00000580082c7897 */ /* 0x000fe2000fffe03f */
[----:B------:R-:W-:Y:S01]  /*58a0*/  SHF.R.S32.HI R43, RZ, 0x1f, R113 ;  /* 0x0000001fff2b7819 */ /* 0x000fe20000011471 */
[----:B------:R-:W-:Y:S01]  /*58b0*/  UIADD3.64 UR48, UR8, 0x600, URZ ;  /* 0x0000060008307897 */ /* 0x000fe2000fffe03f */
[----:B-1----:R-:W-:Y:S01]  /*58c0*/  IADD3 R161, P6, R173, R114, RZ ;  /* 0x00000072ada17210 */ /* 0x002fe20007fde0ff */
[----:B------:R0:W-:Y:S01]  /*58d0*/  STL [R1+0x14c], R159 ;  /* 0x00014c9f01007387 */ /* 0x0001e20000100800 */
[C---:B------:R-:W-:Y:S01]  /*58e0*/  SHF.L.U64.HI R112, R113.reuse, 0x1, R43 ;  /* 0x0000000171707819 */ /* 0x040fe2000001022b */
[----:B------:R-:W-:Y:S01]  /*58f0*/  IMAD.SHL.U32 R113, R113, 0x2, RZ ;  /* 0x0000000271717824 */ /* 0x000fe200078e00ff */
[----:B--2---:R-:W-:Y:S01]  /*5900*/  LEA.HI.X.SX32 R160, R174, R111, 0x1, P0 ;  /* 0x0000006faea07211 */ /* 0x004fe200000f0eff */
[----:B------:R1:W-:Y:S01]  /*5910*/  STL [R1+0x1c0], R161 ;  /* 0x0001c0a101007387 */ /* 0x0003e20000100800 */
[----:B------:R-:W-:-:S02]  /*5920*/  UIADD3.64 UR52, UR8, 0x680, URZ ;  /* 0x0000068008347897 */ /* 0x000fc4000fffe03f */
[----:B------:R-:W-:Y:S01]  /*5930*/  UIADD3.64 UR56, UR8, 0x700, URZ ;  /* 0x0000070008387897 */ /* 0x000fe2000fffe03f */
[----:B------:R2:W-:Y:S01]  /*5940*/  STL [R1+0x15c], R160 ;  /* 0x00015ca001007387 */ /* 0x0005e20000100800 */
[----:B------:R-:W-:Y:S01]  /*5950*/  UIADD3.64 UR14, UR10, 0x2, URZ ;  /* 0x000000020a0e7897 */ /* 0x000fe2000fffe03f */
[-C--:B0-----:R-:W-:Y:S01]  /*5960*/  IADD3 R159, P0, R175, R114.reuse, RZ ;  /* 0x00000072af9f7210 */ /* 0x081fe20007f1e0ff */
[----:B------:R-:W-:Y:S02]  /*5970*/  UIADD3.64 UR18, UR10, 0x4, URZ ;  /* 0x000000040a127897 */ /* 0x000fe4000fffe03f */
[----:B------:R-:W-:Y:S01]  /*5980*/  UIADD3.64 UR22, UR10, 0x1fe, URZ ;  /* 0x000001fe0a167897 */ /* 0x000fe2000fffe03f */
[----:B-1----:R-:W-:Y:S01]  /*5990*/  LEA.HI.X.SX32 R161, R176, R111, 0x1, P3 ;  /* 0x0000006fb0a17211 */ /* 0x002fe200018f0eff */
[----:B------:R0:W-:Y:S01]  /*59a0*/  STL [R1+0x1d0], R159 ;  /* 0x0001d09f01007387 */ /* 0x0001e20000100800 */
[----:B------:R-:W-:Y:S01]  /*59b0*/  UIADD3.64 UR26, UR10, 0x200, URZ ;  /* 0x000002000a1a7897 */ /* 0x000fe2000fffe03f */
[----:B--2---:R-:W-:-:S02]  /*59c0*/  IADD3 R160, P3, R177, R114, RZ ;  /* 0x00000072b1a07210 */ /* 0x004fc40007f7e0ff */
[----:B------:R1:W-:Y:S01]  /*59d0*/  STL [R1+0x16c], R161 ;  /* 0x00016ca101007387 */ /* 0x0003e20000100800 */
[----:B------:R-:W-:Y:S02]  /*59e0*/  UIADD3.64 UR30, UR10, 0x202, URZ ;  /* 0x000002020a1e7897 */ /* 0x000fe4000fffe03f */
[----:B------:R-:W-:Y:S01]  /*59f0*/  UIADD3.64 UR34, UR10, 0x204, URZ ;  /* 0x000002040a227897 */ /* 0x000fe2000fffe03f */
[----:B------:R2:W-:Y:S01]  /*5a00*/  STL [R1+0x1e0], R160 ;  /* 0x0001e0a001007387 */ /* 0x0005e20000100800 */
[----:B0-----:R-:W-:Y:S02]  /*5a10*/  LEA.HI.X.SX32 R159, R178, R111, 0x1, P1 ;  /* 0x0000006fb29f7211 */ /* 0x001fe400008f0eff */
[----:B-1----:R-:W-:-:S03]  /*5a20*/  IADD3 R161, P1, R179, R114, RZ ;  /* 0x00000072b3a17210 */ /* 0x002fc60007f3e0ff */
[----:B------:R0:W-:Y:S01]  /*5a30*/  STL [R1+0x17c], R159 ;  /* 0x00017c9f01007387 */ /* 0x0001e20000100800 */
[----:B--2---:R-:W-:-:S03]  /*5a40*/  LEA.HI.X.SX32 R160, R180, R111, 0x1, P2 ;  /* 0x0000006fb4a07211 */ /* 0x004fc600010f0eff */
[----:B------:R1:W-:Y:S04]  /*5a50*/  STL [R1+0x1f0], R161 ;  /* 0x0001f0a101007387 */ /* 0x0003e80000100800 */
[----:B------:R2:W-:Y:S01]  /*5a60*/  STL [R1+0x18c], R160 ;  /* 0x00018ca001007387 */ /* 0x0005e20000100800 */
[----:B0-----:R-:W-:Y:S02]  /*5a70*/  IADD3 R159, P2, R181, R114, RZ ;  /* 0x00000072b59f7210 */ /* 0x001fe40007f5e0ff */
[----:B-1----:R-:W-:-:S03]  /*5a80*/  LEA.HI.X.SX32 R161, R182, R111, 0x1, P4 ;  /* 0x0000006fb6a17211 */ /* 0x002fc600020f0eff */
[----:B------:R0:W-:Y:S01]  /*5a90*/  STL [R1+0x200], R159 ;  /* 0x0002009f01007387 */ /* 0x0001e20000100800 */
[----:B--2---:R-:W-:-:S03]  /*5aa0*/  IADD3 R160, P4, R183, R114, RZ ;  /* 0x00000072b7a07210 */ /* 0x004fc60007f9e0ff */
[----:B------:R1:W-:Y:S04]  /*5ab0*/  STL [R1+0x19c], R161 ;  /* 0x00019ca101007387 */ /* 0x0003e80000100800 */
        /* <DEDUP_REMOVED lines=100> */
[----:B--2---:R-:W-:-:S03]  /*6100*/  IMAD R160, R40, 0x3d, RZ ;  /* 0x0000003d28a07824 */ /* 0x004fc600078e02ff */
[----:B------:R1:W-:Y:S02]  /*6110*/  STL [R1+0x1e8], R161 ;  /* 0x0001e8a101007387 */ /* 0x0003e40000100800 */
[-C--:B------:R-:W-:Y:S01]  /*6120*/  LEA.HI.X.SX32 R162, R160, R111.reuse, 0x1, P0 ;  /* 0x0000006fa0a27211 */ /* 0x080fe200000f0eff */
[C---:B------:R-:W-:Y:S02]  /*6130*/  IMAD R160, R40.reuse, 0x3b, RZ ;  /* 0x0000003b28a07824 */ /* 0x040fe400078e02ff */
[----:B0-----:R-:W-:Y:S01]  /*6140*/  IMAD R159, R40, 0xc4, RZ ;  /* 0x000000c4289f7824 */ /* 0x001fe200078e02ff */
[----:B-1----:R-:W-:Y:S02]  /*6150*/  LEA.HI.X.SX32 R161, R44, R111, 0x1, P3 ;  /* 0x0000006f2ca17211 */ /* 0x002fe400018f0eff */
[----:B------:R-:W-:-:S03]  /*6160*/  IADD3 R163, P3, R45, R114, RZ ;  /* 0x000000722da37210 */ /* 0x000fc60007f7e0ff */
[----:B------:R0:W-:Y:S04]  /*6170*/  STL [R1+0x144], R161 ;  /* 0x000144a101007387 */ /* 0x0001e80000100800 */
[----:B------:R-:W-:Y:S04]  /*6180*/  STL [R1+0x340], R163 ;  /* 0x000340a301007387 */ /* 0x000fe80000100800 */
[----:B------:R1:W-:Y:S01]  /*6190*/  STL [R1+0x32c], R162 ;  /* 0x00032ca201007387 */ /* 0x0003e20000100800 */
[----:B0-----:R-:W-:Y:S01]  /*61a0*/  IADD3 R161, P0, R159, R114, RZ ;  /* 0x000000729fa17210 */ /* 0x001fe20007f1e0ff */
[----:B------:R-:W-:-:S04]  /*61b0*/  IMAD R159, R40, 0xbc, RZ ;  /* 0x000000bc289f7824 */ /* 0x000fc800078e02ff */
[----:B------:R0:W-:Y:S01]  /*61c0*/  STL [R1+0x208], R161 ;  /* 0x000208a101007387 */ /* 0x0001e20000100800 */
[-C--:B-1----:R-:W-:Y:S01]  /*61d0*/  LEA.HI.X.SX32 R162, R160, R111.reuse, 0x1, P3 ;  /* 0x0000006fa0a27211 */ /* 0x082fe200018f0eff */
[----:B------:R-:W-:Y:S01]  /*61e0*/  IMAD R160, R40, 0x39, RZ ;  /* 0x0000003928a07824 */ /* 0x000fe200078e02ff */
[----:B0-----:R-:W-:Y:S02]  /*61f0*/  LEA.HI.X.SX32 R161, R45, R111, 0x1, P1 ;  /* 0x0000006f2da17211 */ /* 0x001fe400008f0eff */
[----:B------:R-:W-:Y:S02]  /*6200*/  CS2R R44, SRZ ;  /* 0x00000000002c7805 */ /* 0x000fe4000001ff00 */
[-C--:B------:R-:W-:Y:S01]  /*6210*/  IADD3 R163, P1, R46, R114.reuse, RZ ;  /* 0x000000722ea37210 */ /* 0x080fe20007f3e0ff */
        /* <DEDUP_REMOVED lines=101> */
[C---:B------:R-:W-:Y:S01]  /*6870*/  IMAD R160, R40.reuse, 0x25, RZ ;  /* 0x0000002528a07824 */ /* 0x040fe200078e02ff */
        /* <DEDUP_REMOVED lines=9> */
[-C--:B-1----:R-:W-:Y:S02]  /*6910*/  LEA.HI.X.SX32 R162, R115, R111.reuse, 0x1, P5 ;  /* 0x0000006f73a27211 */ /* 0x082fe400028f0eff */
[----:B------:R-:W-:Y:S02]  /*6920*/  LEA.HI.X.SX32 R115, R160, R111, 0x1, P6 ;  /* 0x0000006fa0737211 */ /* 0x000fe400030f0eff */
[-C--:B------:R-:W-:Y:S01]  /*6930*/  IADD3 R160, P6, R159, R114.reuse, RZ ;  /* 0x000000729fa07210 */ /* 0x080fe20007fde0ff */
[----:B------:R1:W-:Y:S01]  /*6940*/  STL [R1+0x2c4], R162 ;  /* 0x0002c4a201007387 */ /* 0x0003e20000100800 */
[----:B------:R-:W-:Y:S01]  /*6950*/  IMAD R159, R40, 0x23, RZ ;  /* 0x00000023289f7824 */ /* 0x000fe200078e02ff */
[----:B0-----:R-:W-:-:S05]  /*6960*/  IADD3 R161, P5, R116, R114, RZ ;  /* 0x0000007274a17210 */ /* 0x001fca0007fbe0ff */
[----:B------:R0:W-:Y:S01]  /*6970*/  STL [R1+0x400], R161 ;  /* 0x000400a101007387 */ /* 0x0001e20000100800 */
[----:B-1----:R-:W-:-:S03]  /*6980*/  IMAD.SHL.U32 R162, R40, 0x20, RZ ;  /* 0x0000002028a27824 */ /* 0x002fc600078e00ff */
[----:B------:R1:W-:Y:S04]  /*6990*/  STL [R1+0x3ec], R115 ;  /* 0x0003ec7301007387 */ /* 0x0003e80000100800 */
[----:B------:R2:W-:Y:S01]  /*69a0*/  STL [R1+0x1f8], R160 ;  /* 0x0001f8a001007387 */ /* 0x0005e20000100800 */
[----:B0-----:R-:W-:Y:S01]  /*69b0*/  IMAD.SHL.U32 R161, R40, 0x10, RZ ;  /* 0x0000001028a17824 */ /* 0x001fe200078e00ff */
[-C--:B-1----:R-:W-:Y:S02]  /*69c0*/  LEA.HI.X.SX32 R115, R116, R111.reuse, 0x1, P0 ;  /* 0x0000006f74737211 */ /* 0x082fe400000f0eff */
[C---:B------:R-:W-:Y:S01]  /*69d0*/  IADD3 R116, P0, R117.reuse, R114, RZ ;  /* 0x0000007275747210 */ /* 0x040fe20007f1e0ff */
[----:B--2---:R-:W-:Y:S02]  /*69e0*/  IMAD R160, R40, 0xb8, RZ ;  /* 0x000000b828a07824 */ /* 0x004fe400078e02ff */
[----:B------:R0:W-:Y:S01]  /*69f0*/  STL [R1+0x2e4], R115 ;  /* 0x0002e47301007387 */ /* 0x0001e20000100800 */
[----:B------:R-:W-:-:S03]  /*6a00*/  LEA.HI.X.SX32 R117, R117, R111, 0x1, P3 ;  /* 0x0000006f75757211 */ /* 0x000fc600018f0eff */
[----:B------:R1:W-:Y:S01]  /*6a10*/  STL [R1+0x410], R116 ;  /* 0x0004107401007387 */ /* 0x0003e20000100800 */
[----:B0-----:R-:W-:Y:S01]  /*6a20*/  LEA.HI.X.SX32 R115, R159, R111, 0x1, P5 ;  /* 0x0000006f9f737211 */ /* 0x001fe200028f0eff */
[----:B------:R-:W-:Y:S01]  /*6a30*/  IMAD R159, R40, 0x21, RZ ;  /* 0x00000021289f7824 */ /* 0x000fe200078e02ff */
[----:B-1----:R-:W-:-:S03]  /*6a40*/  IADD3 R116, P5, R160, R114, RZ ;  /* 0x00000072a0747210 */ /* 0x002fc60007fbe0ff */
[----:B------:R0:W-:Y:S01]  /*6a50*/  STL [R1+0x3fc], R115 ;  /* 0x0003fc7301007387 */ /* 0x0001e20000100800 */
[----:B------:R-:W-:-:S03]  /*6a60*/  IMAD R160, R40, 0xa8, RZ ;  /* 0x000000a828a07824 */ /* 0x000fc600078e02ff */
[----:B------:R1:W-:Y:S04]  /*6a70*/  STL [R1+0x238], R116 ;  /* 0x0002387401007387 */ /* 0x0003e80000100800 */
[----:B------:R2:W-:Y:S01]  /*6a80*/  STL [R1+0x304], R117 ;  /* 0x0003047501007387 */ /* 0x0005e20000100800 */
[----:B0-----:R-:W-:Y:S02]  /*6a90*/  IADD3 R115, P3, R118, R114, RZ ;  /* 0x0000007276737210 */ /* 0x001fe40007f7e0ff */
[----:B-1----:R-:W-:-:S03]  /*6aa0*/  LEA.HI.X.SX32 R116, R159, R111, 0x1, P0 ;  /* 0x0000006f9f747211 */ /* 0x002fc600000f0eff */
[----:B------:R0:W-:Y:S01]  /*6ab0*/  STL [R1+0x328], R115 ;  /* 0x0003287301007387 */ /* 0x0001e20000100800 */
[----:B------:R-:W-:Y:S01]  /*6ac0*/  IMAD R159, R40, 0x1f, RZ ;  /* 0x0000001f289f7824 */ /* 0x000fe200078e02ff */
[CC--:B--2---:R-:W-:Y:S02]  /*6ad0*/  LEA.HI.X.SX32 R117, R119.reuse, R111.reuse, 0x1, P3 ;  /* 0x0000006f77757211 */ /* 0x0c4fe400018f0eff */
[----:B------:R1:W-:Y:S01]  /*6ae0*/  STL [R1+0x40c], R116 ;  /* 0x00040c7401007387 */ /* 0x0003e20000100800 */
[----:B0-----:R-:W-:Y:S02]  /*6af0*/  IADD3 R115, P0, R119, R114, RZ ;  /* 0x0000007277737210 */ /* 0x001fe40007f1e0ff */
[----:B-1----:R-:W-:-:S03]  /*6b00*/  LEA.HI.X.SX32 R116, R118, R111, 0x1, P1 ;  /* 0x0000006f76747211 */ /* 0x002fc600008f0eff */
[----:B------:R0:W-:Y:S04]  /*6b10*/  STL [R1+0x420], R115 ;  /* 0x0004207301007387 */ /* 0x0001e80000100800 */
[----:B------:R1:W-:Y:S01]  /*6b20*/  STL [R1+0x134], R116 ;  /* 0x0001347401007387 */ /* 0x0003e20000100800 */
[-C--:B0-----:R-:W-:Y:S01]  /*6b30*/  IADD3 R115, P1, R160, R114.reuse, RZ ;  /* 0x00000072a0737210 */ /* 0x081fe20007f3e0ff */
[----:B------:R-:W-:Y:S01]  /*6b40*/  IMAD R160, R40, 0x98, RZ ;  /* 0x0000009828a07824 */ /* 0x000fe200078e02ff */
[----:B-1----:R-:W-:-:S03]  /*6b50*/  IADD3 R116, P3, R120, R114, RZ ;  /* 0x0000007278747210 */ /* 0x002fc60007f7e0ff */
[----:B------:R0:W-:Y:S04]  /*6b60*/  STL [R1+0x278], R115 ;  /* 0x0002787301007387 */ /* 0x0001e80000100800 */
[----:B------:R1:W-:Y:S04]  /*6b70*/  STL [R1+0x324], R117 ;  /* 0x0003247501007387 */ /* 0x0003e80000100800 */
[----:B------:R2:W-:Y:S01]  /*6b80*/  STL [R1+0x348], R116 ;  /* 0x0003487401007387 */ /* 0x0005e20000100800 */
[-C--:B0-----:R-:W-:Y:S01]  /*6b90*/  LEA.HI.X.SX32 R115, R159, R111.reuse, 0x1, P0 ;  /* 0x0000006f9f737211 */ /* 0x081fe200000f0eff */
[----:B------:R-:W-:Y:S01]  /*6ba0*/  IMAD R159, R40, 0x1d, RZ ;  /* 0x0000001d289f7824 */ /* 0x000fe200078e02ff */
[----:B-1----:R-:W-:-:S03]  /*6bb0*/  LEA.HI.X.SX32 R117, R121, R111, 0x1, P3 ;  /* 0x0000006f79757211 */ /* 0x002fc600018f0eff */
[----:B------:R0:W-:Y:S01]  /*6bc0*/  STL [R1+0x41c], R115 ;  /* 0x00041c7301007387 */ /* 0x0001e20000100800 */
[----:B--2---:R-:W-:-:S05]  /*6bd0*/  IADD3 R116, P0, R121, R114, RZ ;  /* 0x0000007279747210 */ /* 0x004fca0007f1e0ff */
[----:B------:R1:W-:Y:S01]  /*6be0*/  STL [R1+0x430], R116 ;  /* 0x0004307401007387 */ /* 0x0003e20000100800 */
[----:B0-----:R-:W-:-:S05]  /*6bf0*/  LEA.HI.X.SX32 R115, R120, R111, 0x1, P2 ;  /* 0x0000006f78737211 */ /* 0x001fca00010f0eff */
[----:B------:R0:W-:Y:S01]  /*6c00*/  STL [R1+0x174], R115 ;  /* 0x0001747301007387 */ /* 0x0001e20000100800 */
[----:B-1----:R-:W-:Y:S01]  /*6c10*/  IADD3 R116, P2, R160, R114, RZ ;  /* 0x00000072a0747210 */ /* 0x002fe20007f5e0ff */
[----:B------:R-:W-:-:S04]  /*6c20*/  IMAD R160, R40, 0x88, RZ ;  /* 0x0000008828a07824 */ /* 0x000fc800078e02ff */
[----:B------:R1:W-:Y:S01]  /*6c30*/  STL [R1+0x2b8], R116 ;  /* 0x0002b87401007387 */ /* 0x0003e20000100800 */
[----:B0-----:R-:W-:-:S03]  /*6c40*/  IADD3 R115, P3, R122, R114, RZ ;  /* 0x000000727a737210 */ /* 0x001fc60007f7e0ff */
[----:B------:R0:W-:Y:S04]  /*6c50*/  STL [R1+0x344], R117 ;  /* 0x0003447501007387 */ /* 0x0001e80000100800 */
[----:B------:R2:W-:Y:S01]  /*6c60*/  STL [R1+0x368], R115 ;  /* 0x0003687301007387 */ /* 0x0005e20000100800 */
[-C--:B-1----:R-:W-:Y:S01]  /*6c70*/  LEA.HI.X.SX32 R116, R159, R111.reuse, 0x1, P0 ;  /* 0x0000006f9f747211 */ /* 0x082fe200000f0eff */
[----:B------:R-:W-:Y:S01]  /*6c80*/  IMAD R159, R40, 0x1b, RZ ;  /* 0x0000001b289f7824 */ /* 0x000fe200078e02ff */
[----:B0-----:R-:W-:-:S03]  /*6c90*/  LEA.HI.X.SX32 R117, R123, R111, 0x1, P3 ;  /* 0x0000006f7b757211 */ /* 0x001fc600018f0eff */
        /* <DEDUP_REMOVED lines=65> */
[----:B------:R-:W-:Y:S04]  /*70b0*/  STL [R1+0x3e4], R117 ;  /* 0x0003e47501007387 */ /* 0x000fe80000100800 */
[----:B------:R0:W-:Y:S01]  /*70c0*/  STL [R1+0x408], R116 ;  /* 0x0004087401007387 */ /* 0x0001e20000100800 */
[----:B-1----:R-:W-:Y:S01]  /*70d0*/  LEA.HI.X.SX32 R115, R159, R111, 0x1, P0 ;  /* 0x0000006f9f737211 */ /* 0x002fe200000f0eff */
[----:B------:R-:W-:-:S04]  /*70e0*/  IMAD R159, R40, 0x11, RZ ;  /* 0x00000011289f7824 */ /* 0x000fc800078e02ff */
[----:B------:R1:W-:Y:S01]  /*70f0*/  STL [R1+0x47c], R115 ;  /* 0x00047c7301007387 */ /* 0x0003e20000100800 */
[----:B0-----:R-:W-:-:S05]  /*7100*/  IADD3 R116, P0, R133, R114, RZ ;  /* 0x0000007285747210 */ /* 0x001fca0007f1e0ff */
[----:B------:R0:W-:Y:S01]  /*7110*/  STL [R1+0x490], R116 ;  /* 0x0004907401007387 */ /* 0x0001e20000100800 */
[-C--:B-1----:R-:W-:Y:S02]  /*7120*/  LEA.HI.X.SX32 R115, R132, R111.reuse, 0x1, P4 ;  /* 0x0000006f84737211 */ /* 0x082fe400020f0eff */
[----:B------:R-:W-:Y:S01]  /*7130*/  IADD3 R117, P4, R160, R114, RZ ;  /* 0x00000072a0757210 */ /* 0x000fe20007f9e0ff */
[----:B------:R-:W-:Y:S02]  /*7140*/  IMAD R160, R40, 0xa0, RZ ;  /* 0x000000a028a07824 */ /* 0x000fe400078e02ff */
[----:B------:R1:W-:Y:S01]  /*7150*/  STL [R1+0x2f4], R115 ;  /* 0x0002f47301007387 */ /* 0x0003e20000100800 */
[----:B0-----:R-:W-:-:S03]  /*7160*/  LEA.HI.X.SX32 R116, R133, R111, 0x1, P3 ;  /* 0x0000006f85747211 */ /* 0x001fc600018f0eff */
[----:B------:R0:W-:Y:S04]  /*7170*/  STL [R1+0x198], R117 ;  /* 0x0001987501007387 */ /* 0x0001e80000100800 */
[----:B------:R2:W-:Y:S01]  /*7180*/  STL [R1+0x404], R116 ;  /* 0x0004047401007387 */ /* 0x0005e20000100800 */
[----:B-1----:R-:W-:Y:S02]  /*7190*/  IADD3 R115, P3, R134, R114, RZ ;  /* 0x0000007286737210 */ /* 0x002fe40007f7e0ff */
[----:B0-----:R-:W-:-:S03]  /*71a0*/  LEA.HI.X.SX32 R117, R159, R111, 0x1, P0 ;  /* 0x0000006f9f757211 */ /* 0x001fc600000f0eff */
[----:B------:R0:W-:Y:S01]  /*71b0*/  STL [R1+0x338], R115 ;  /* 0x0003387301007387 */ /* 0x0001e20000100800 */
[----:B------:R-:W-:Y:S01]  /*71c0*/  IMAD R159, R40, 0xf, RZ ;  /* 0x0000000f289f7824 */ /* 0x000fe200078e02ff */
[----:B--2---:R-:W-:Y:S02]  /*71d0*/  IADD3 R116, P0, R135, R114, RZ ;  /* 0x0000007287747210 */ /* 0x004fe40007f1e0ff */
[----:B------:R-:W-:Y:S04]  /*71e0*/  STL [R1+0x48c], R117 ;  /* 0x00048c7501007387 */ /* 0x000fe80000100800 */
[----:B------:R1:W-:Y:S01]  /*71f0*/  STL [R1+0x428], R116 ;  /* 0x0004287401007387 */ /* 0x0003e20000100800 */
[----:B0-----:R-:W-:-:S05]  /*7200*/  LEA.HI.X.SX32 R115, R134, R111, 0x1, P6 ;  /* 0x0000006f86737211 */ /* 0x001fca00030f0eff */
[----:B------:R0:W-:Y:S01]  /*7210*/  STL [R1+0x154], R115 ;  /* 0x0001547301007387 */ /* 0x0001e20000100800 */
[----:B-1----:R-:W-:-:S05]  /*7220*/  IADD3 R116, P6, R136, R114, RZ ;  /* 0x0000007288747210 */ /* 0x002fca0007fde0ff */
[----:B------:R-:W-:Y:S01]  /*7230*/  STL [R1+0x4a0], R116 ;  /* 0x0004a07401007387 */ /* 0x000fe20000100800 */
[-C--:B0-----:R-:W-:Y:S02]  /*7240*/  LEA.HI.X.SX32 R115, R135, R111.reuse, 0x1, P3 ;  /* 0x0000006f87737211 */ /* 0x081fe400018f0eff */
[----:B------:R-:W-:Y:S01]  /*7250*/  IADD3 R117, P3, R160, R114, RZ ;  /* 0x00000072a0757210 */ /* 0x000fe20007f7e0ff */
[----:B------:R-:W-:Y:S02]  /*7260*/  IMAD R160, R40, 0xc0, RZ ;  /* 0x000000c028a07824 */ /* 0x000fe400078e02ff */
[----:B------:R0:W-:Y:S04]  /*7270*/  STL [R1+0x334], R115 ;  /* 0x0003347301007387 */ /* 0x0001e80000100800 */
[----:B------:R1:W-:Y:S01]  /*7280*/  STL [R1+0x298], R117 ;  /* 0x0002987501007387 */ /* 0x0003e20000100800 */
[----:B0-----:R-:W-:-:S02]  /*7290*/  LEA.HI.X.SX32 R115, R136, R111, 0x1, P0 ;  /* 0x0000006f88737211 */ /* 0x001fc400000f0eff */
[----:B------:R-:W-:Y:S02]  /*72a0*/  IADD3 R116, P0, R137, R114, RZ ;  /* 0x0000007289747210 */ /* 0x000fe40007f1e0ff */
[----:B-1----:R-:W-:Y:S01]  /*72b0*/  LEA.HI.X.SX32 R117, R159, R111, 0x1, P6 ;  /* 0x0000006f9f757211 */ /* 0x002fe200030f0eff */
[----:B------:R0:W-:Y:S01]  /*72c0*/  STL [R1+0x424], R115 ;  /* 0x0004247301007387 */ /* 0x0001e20000100800 */
[----:B------:R-:W-:-:S03]  /*72d0*/  IMAD R159, R40, 0xd, RZ ;  /* 0x0000000d289f7824 */ /* 0x000fc600078e02ff */
[----:B------:R1:W-:Y:S04]  /*72e0*/  STL [R1+0x378], R116 ;  /* 0x0003787401007387 */ /* 0x0003e80000100800 */
[----:B------:R-:W-:Y:S01]  /*72f0*/  STL [R1+0x49c], R117 ;  /* 0x00049c7501007387 */ /* 0x000fe20000100800 */
[----:B0-----:R-:W-:Y:S02]  /*7300*/  IADD3 R115, P6, R138, R114, RZ ;  /* 0x000000728a737210 */ /* 0x001fe40007fde0ff */
[----:B-1----:R-:W-:-:S03]  /*7310*/  LEA.HI.X.SX32 R116, R137, R111, 0x1, P5 ;  /* 0x0000006f89747211 */ /* 0x002fc600028f0eff */
[----:B------:R0:W-:Y:S04]  /*7320*/  STL [R1+0x448], R115 ;  /* 0x0004487301007387 */ /* 0x0001e80000100800 */
[----:B------:R1:W-:Y:S01]  /*7330*/  STL [R1+0x1d4], R116 ;  /* 0x0001d47401007387 */ /* 0x0003e20000100800 */
[----:B0-----:R-:W-:Y:S02]  /*7340*/  IADD3 R115, P5, R139, R114, RZ ;  /* 0x000000728b737210 */ /* 0x001fe40007fbe0ff */
[----:B-1----:R-:W-:-:S03]  /*7350*/  LEA.HI.X.SX32 R116, R138, R111, 0x1, P0 ;  /* 0x0000006f8a747211 */ /* 0x002fc600000f0eff */
[----:B------:R0:W-:Y:S04]  /*7360*/  STL [R1+0x4b0], R115 ;  /* 0x0004b07301007387 */ /* 0x0001e80000100800 */
[----:B------:R1:W-:Y:S01]  /*7370*/  STL [R1+0x374], R116 ;  /* 0x0003747401007387 */ /* 0x0003e20000100800 */
[----:B0-----:R-:W-:Y:S01]  /*7380*/  IADD3 R115, P0, R160, R114, RZ ;  /* 0x00000072a0737210 */ /* 0x001fe20007f1e0ff */
[----:B------:R-:W-:Y:S01]  /*7390*/  IMAD R160, R40, 0x3, RZ ;  /* 0x0000000328a07824 */ /* 0x000fe200078e02ff */
[----:B-1----:R-:W-:-:S03]  /*73a0*/  LEA.HI.X.SX32 R116, R139, R111, 0x1, P6 ;  /* 0x0000006f8b747211 */ /* 0x002fc600030f0eff */
[----:B------:R0:W-:Y:S01]  /*73b0*/  STL [R1+0x218], R115 ;  /* 0x0002187301007387 */ /* 0x0001e20000100800 */
[----:B------:R-:W-:-:S03]  /*73c0*/  IADD3 R117, P6, R140, R114, RZ ;  /* 0x000000728c757210 */ /* 0x000fc60007fde0ff */
[----:B------:R1:W-:Y:S04]  /*73d0*/  STL [R1+0x444], R116 ;  /* 0x0004447401007387 */ /* 0x0003e80000100800 */
[----:B------:R2:W-:Y:S01]  /*73e0*/  STL [R1+0x3b8], R117 ;  /* 0x0003b87501007387 */ /* 0x0005e20000100800 */
[----:B0-----:R-:W-:Y:S01]  /*73f0*/  LEA.HI.X.SX32 R115, R159, R111, 0x1, P5 ;  /* 0x0000006f9f737211 */ /* 0x001fe200028f0eff */
[----:B------:R-:W-:Y:S01]  /*7400*/  IMAD R159, R40, 0xb, RZ ;  /* 0x0000000b289f7824 */ /* 0x000fe200078e02ff */
[----:B-1----:R-:W-:-:S03]  /*7410*/  IADD3 R116, P5, R141, R114, RZ ;  /* 0x000000728d747210 */ /* 0x002fc60007fbe0ff */
[----:B------:R0:W-:Y:S01]  /*7420*/  STL [R1+0x4ac], R115 ;  /* 0x0004ac7301007387 */ /* 0x0001e20000100800 */
[----:B--2---:R-:W-:-:S03]  /*7430*/  LEA.HI.X.SX32 R117, R140, R111, 0x1, P1 ;  /* 0x0000006f8c757211 */ /* 0x004fc600008f0eff */
        /* <DEDUP_REMOVED lines=22> */
[----:B--2---:R-:W-:-:S03]  /*75a0*/  LEA.HI.X.SX32 R117, R145, R111, 0x1, P5 ;  /* 0x0000006f91757211 */ /* 0x004fc600028f0eff */
[----:B------:R1:W-:Y:S01]  /*75b0*/  STL [R1+0x3f4], R116 ;  /* 0x0003f47401007387 */ /* 0x0003e20000100800 */
[-C--:B0-----:R-:W-:Y:S02]  /*75c0*/  IADD3 R115, P6, R147, R114.reuse, RZ ;  /* 0x0000007293737210 */ /* 0x081fe40007fde0ff */
[----:B-1----:R-:W-:-:S03]  /*75d0*/  IADD3 R116, P5, R148, R114, RZ ;  /* 0x0000007294747210 */ /* 0x002fc60007fbe0ff */
[----:B------:R0:W-:Y:S04]  /*75e0*/  STL [R1+0x438], R115 ;  /* 0x0004387301007387 */ /* 0x0001e80000100800 */
        /* <DEDUP_REMOVED lines=15> */
[-C--:B0-----:R-:W-:Y:S02]  /*76e0*/  LEA.HI.X.SX32 R115, R148, R111.reuse, 0x1, P6 ;  /* 0x0000006f94737211 */ /* 0x081fe400030f0eff */
[----:B-1----:R-:W-:-:S03]  /*76f0*/  LEA.HI.X.SX32 R117, R149, R111, 0x1, P5 ;  /* 0x0000006f95757211 */ /* 0x002fc600028f0eff */
[----:B------:R0:W-:Y:S01]  /*7700*/  STL [R1+0x434], R115 ;  /* 0x0004347301007387 */ /* 0x0001e20000100800 */
[----:B--2---:R-:W-:-:S05]  /*7710*/  IADD3 R116, P6, R152, R114, RZ ;  /* 0x0000007298747210 */ /* 0x004fca0007fde0ff */
[----:B------:R1:W-:Y:S01]  /*7720*/  STL [R1+0x4c8], R116 ;  /* 0x0004c87401007387 */ /* 0x0003e20000100800 */
[----:B0-----:R-:W-:-:S03]  /*7730*/  IADD3 R115, P5, R153, R114, RZ ;  /* 0x0000007299737210 */ /* 0x001fc60007fbe0ff */
[----:B------:R0:W-:Y:S04]  /*7740*/  STL [R1+0x4a4], R117 ;  /* 0x0004a47501007387 */ /* 0x0001e80000100800 */
[----:B------:R2:W-:Y:S01]  /*7750*/  STL [R1+0x4f0], R115 ;  /* 0x0004f07301007387 */ /* 0x0005e20000100800 */
[----:B-1----:R-:W-:Y:S01]  /*7760*/  LEA.HI.X.SX32 R116, R159, R111, 0x1, P1 ;  /* 0x0000006f9f747211 */ /* 0x002fe200008f0eff */
[----:B------:R-:W-:Y:S01]  /*7770*/  IMAD R159, R40, 0x5, RZ ;  /* 0x00000005289f7824 */ /* 0x000fe200078e02ff */
[----:B0-----:R-:W-:-:S03]  /*7780*/  IADD3 R117, P1, R154, R114, RZ ;  /* 0x000000729a757210 */ /* 0x001fc60007f3e0ff */
        /* <DEDUP_REMOVED lines=19> */
[C---:B------:R-:W-:Y:S01]  /*78c0*/  IMAD.SHL.U32 R159, R40.reuse, 0x40, RZ ;  /* 0x00000040289f7824 */ /* 0x040fe200078e00ff */
[----:B0-----:R-:W-:-:S03]  /*78d0*/  LEA R117, P5, R40, R114, 0x7 ;  /* 0x0000007228757211 */ /* 0x001fc600078a38ff */
[----:B------:R0:W-:Y:S01]  /*78e0*/  STL [R1+0x4ec], R115 ;  /* 0x0004ec7301007387 */ /* 0x0001e20000100800 */
[----:B--2---:R-:W-:-:S03]  /*78f0*/  LEA.HI.X.SX32 R116, R154, R111, 0x1, P0 ;  /* 0x0000006f9a747211 */ /* 0x004fc600000f0eff */
[----:B------:R1:W-:Y:S04]  /*7900*/  STL [R1+0x318], R117 ;  /* 0x0003187501007387 */ /* 0x0003e80000100800 */
[----:B------:R2:W-:Y:S01]  /*7910*/  STL [R1+0x214], R116 ;  /* 0x0002147401007387 */ /* 0x0005e20000100800 */
[----:B0-----:R-:W-:Y:S02]  /*7920*/  LEA R115, P0, R40, R114, 0x6 ;  /* 0x0000007228737211 */ /* 0x001fe400078030ff */
[----:B-1----:R-:W-:-:S03]  /*7930*/  LEA.HI.X.SX32 R117, R155, R111, 0x1, P1 ;  /* 0x0000006f9b757211 */ /* 0x002fc600008f0eff */
[----:B------:R0:W-:Y:S01]  /*7940*/  STL [R1+0x418], R115 ;  /* 0x0004187301007387 */ /* 0x0001e20000100800 */
[----:B--2---:R-:W-:-:S03]  /*7950*/  LEA R116, P1, R40, R114, 0x5 ;  /* 0x0000007228747211 */ /* 0x004fc600078228ff */
[----:B------:R1:W-:Y:S04]  /*7960*/  STL [R1+0x394], R117 ;  /* 0x0003947501007387 */ /* 0x0003e80000100800 */
[----:B------:R2:W-:Y:S01]  /*7970*/  STL [R1+0x498], R116 ;  /* 0x0004987401007387 */ /* 0x0005e20000100800 */
[----:B0-----:R-:W-:Y:S02]  /*7980*/  LEA.HI.X.SX32 R115, R156, R111, 0x1, P3 ;  /* 0x0000006f9c737211 */ /* 0x001fe400018f0eff */
[----:B-1----:R-:W-:-:S03]  /*7990*/  LEA R117, P3, R40, R114, 0x4 ;  /* 0x0000007228757211 */ /* 0x002fc600078620ff */
[----:B------:R0:W-:Y:S01]  /*79a0*/  STL [R1+0x454], R115 ;  /* 0x0004547301007387 */ /* 0x0001e20000100800 */
[----:B--2---:R-:W-:-:S03]  /*79b0*/  LEA.HI.X.SX32 R116, R157, R111, 0x1, P4 ;  /* 0x0000006f9d747211 */ /* 0x004fc600020f0eff */
[----:B------:R1:W-:Y:S04]  /*79c0*/  STL [R1+0x4d8], R117 ;  /* 0x0004d87501007387 */ /* 0x0003e80000100800 */
[----:B------:R2:W-:Y:S01]  /*79d0*/  STL [R1+0x4b4], R116 ;  /* 0x0004b47401007387 */ /* 0x0005e20000100800 */
[----:B0-----:R-:W-:Y:S02]  /*79e0*/  LEA R115, P4, R40, R114, 0x3 ;  /* 0x0000007228737211 */ /* 0x001fe400078818ff */
[----:B-1----:R-:W-:-:S03]  /*79f0*/  LEA.HI.X.SX32 R117, R160, R111, 0x1, P6 ;  /* 0x0000006fa0757211 */ /* 0x002fc600030f0eff */
[----:B------:R0:W-:Y:S01]  /*7a00*/  STL [R1+0x4f8], R115 ;  /* 0x0004f87301007387 */ /* 0x0001e20000100800 */
[----:B------:R-:W-:Y:S01]  /*7a10*/  IMAD.SHL.U32 R160, R40, 0x8, RZ ;  /* 0x0000000828a07824 */ /* 0x000fe200078e00ff */
[----:B--2---:R-:W-:-:S05]  /*7a20*/  LEA.HI.X.SX32 R116, R158, R111, 0x1, P2 ;  /* 0x0000006f9e747211 */ /* 0x004fca00010f0eff */
[----:B------:R1:W-:Y:S01]  /*7a30*/  STL [R1+0x4e4], R116 ;  /* 0x0004e47401007387 */ /* 0x0003e20000100800 */
[----:B0-----:R-:W-:-:S05]  /*7a40*/  IADD3 R115, P2, R42, R114, RZ ;  /* 0x000000722a737210 */ /* 0x001fca0007f5e0ff */
[----:B------:R0:W-:Y:S01]  /*7a50*/  STL [R1+0x510], R115 ;  /* 0x0005107301007387 */ /* 0x0001e20000100800 */
[----:B-1----:R-:W-:-:S03]  /*7a60*/  LEA R116, P6, R40, R114, 0x2 ;  /* 0x0000007228747211 */ /* 0x002fc600078c10ff */
[----:B------:R1:W-:Y:S04]  /*7a70*/  STL [R1+0x4fc], R117 ;  /* 0x0004fc7501007387 */ /* 0x0003e80000100800 */
[----:B------:R2:W-:Y:S01]  /*7a80*/  STL [R1+0x508], R116 ;  /* 0x0005087401007387 */ /* 0x0005e20000100800 */
[-C--:B0-----:R-:W-:Y:S01]  /*7a90*/  LEA.HI.X.SX32 R115, R159, R111.reuse, 0x1, P5 ;  /* 0x0000006f9f737211 */ /* 0x081fe200028f0eff */
[----:B------:R-:W-:Y:S01]  /*7aa0*/  IMAD.SHL.U32 R159, R40, 0x4, RZ ;  /* 0x00000004289f7824 */ /* 0x000fe200078e00ff */
[----:B-1----:R-:W-:-:S03]  /*7ab0*/  LEA.HI.X.SX32 R117, R162, R111, 0x1, P0 ;  /* 0x0000006fa2757211 */ /* 0x002fc600000f0eff */
[----:B------:R0:W-:Y:S01]  /*7ac0*/  STL [R1+0x314], R115 ;  /* 0x0003147301007387 */ /* 0x0001e20000100800 */
[----:B--2---:R-:W-:-:S03]  /*7ad0*/  LEA.HI.X.SX32 R116, R161, R111, 0x1, P1 ;  /* 0x0000006fa1747211 */ /* 0x004fc600008f0eff */
[----:B------:R1:W-:Y:S04]  /*7ae0*/  STL [R1+0x414], R117 ;  /* 0x0004147501007387 */ /* 0x0003e80000100800 */
[----:B------:R2:W-:Y:S01]  /*7af0*/  STL [R1+0x494], R116 ;  /* 0x0004947401007387 */ /* 0x0005e20000100800 */
[-C--:B0-----:R-:W-:Y:S02]  /*7b00*/  LEA.HI.X.SX32 R115, R160, R111.reuse, 0x1, P3 ;  /* 0x0000006fa0737211 */ /* 0x081fe400018f0eff */
[----:B-1----:R-:W-:-:S03]  /*7b10*/  LEA.HI.X.SX32 R117, R159, R111, 0x1, P4 ;  /* 0x0000006f9f757211 */ /* 0x002fc600020f0eff */
[----:B------:R0:W-:Y:S01]  /*7b20*/  STL [R1+0x4d4], R115 ;  /* 0x0004d47301007387 */ /* 0x0001e20000100800 */
[----:B--2---:R-:W-:-:S03]  /*7b30*/  LEA.HI.X.SX32 R116, R40, R111, 0x1, P2 ;  /* 0x0000006f28747211 */ /* 0x004fc600010f0eff */
[----:B------:R1:W-:Y:S01]  /*7b40*/  STL [R1+0x4f4], R117 ;  /* 0x0004f47501007387 */ /* 0x0003e20000100800 */
[----:B------:R-:W-:-:S03]  /*7b50*/  CS2R R40, SRZ ;  /* 0x0000000000287805 */ /* 0x000fc6000001ff00 */
[----:B------:R2:W-:Y:S01]  /*7b60*/  STL [R1+0x50c], R116 ;  /* 0x00050c7401007387 */ /* 0x0005e20000100800 */
[----:B0-----:R-:W-:Y:S02]  /*7b70*/  LEA.HI.X.SX32 R115, R42, R111, 0x1, P6 ;  /* 0x0000006f2a737211 */ /* 0x001fe400030f0eff */
[----:B------:R-:W-:Y:S02]  /*7b80*/  CS2R R42, SRZ ;  /* 0x00000000002a7805 */ /* 0x000fe4000001ff00 */
[C---:B-1----:R-:W-:Y:S01]  /*7b90*/  LOP3.LUT R117, R2.reuse, 0x30, RZ, 0x3c, !PT ;  /* 0x0000003002757812 */ /* 0x042fe200078e3cff */
[----:B------:R0:W-:Y:S01]  /*7ba0*/  STL [R1+0x504], R115 ;  /* 0x0005047301007387 */ /* 0x0001e20000100800 */
[----:B--2---:R-:W-:-:S05]  /*7bb0*/  LOP3.LUT R116, R2, 0x10, RZ, 0x3c, !PT ;  /* 0x0000001002747812 */ /* 0x004fca00078e3cff */
[----:B------:R1:W-:Y:S01]  /*7bc0*/  STL [R1+0x558], R116 ;  /* 0x0005587401007387 */ /* 0x0003e20000100800 */
[----:B0-----:R-:W-:-:S05]  /*7bd0*/  LOP3.LUT R115, R2, 0x20, RZ, 0x3c, !PT ;  /* 0x0000002002737812 */ /* 0x001fca00078e3cff */
[----:B------:R0:W-:Y:S01]  /*7be0*/  STL [R1+0x554], R115 ;  /* 0x0005547301007387 */ /* 0x0001e20000100800 */
[----:B-1----:R-:W-:-:S03]  /*7bf0*/  LOP3.LUT R116, R2, 0x40, RZ, 0x3c, !PT ;  /* 0x0000004002747812 */ /* 0x002fc600078e3cff */
[----:B------:R1:W-:Y:S04]  /*7c00*/  STL [R1+0x550], R117 ;  /* 0x0005507501007387 */ /* 0x0003e80000100800 */
[----:B------:R2:W-:Y:S01]  /*7c10*/  STL [R1+0x54c], R116 ;  /* 0x00054c7401007387 */ /* 0x0005e20000100800 */
[C---:B0-----:R-:W-:Y:S02]  /*7c20*/  LOP3.LUT R115, R2.reuse, 0x50, RZ, 0x3c, !PT ;  /* 0x0000005002737812 */ /* 0x041fe400078e3cff */
[----:B-1----:R-:W-:-:S03]  /*7c30*/  LOP3.LUT R117, R2, 0x60, RZ, 0x3c, !PT ;  /* 0x0000006002757812 */ /* 0x002fc600078e3cff */
[----:B------:R0:W-:Y:S01]  /*7c40*/  STL [R1+0x548], R115 ;  /* 0x0005487301007387 */ /* 0x0001e20000100800 */
[----:B--2---:R-:W-:-:S03]  /*7c50*/  LOP3.LUT R116, R2, 0x70, RZ, 0x3c, !PT ;  /* 0x0000007002747812 */ /* 0x004fc600078e3cff */
[----:B------:R1:W-:Y:S04]  /*7c60*/  STL [R1+0x544], R117 ;  /* 0x0005447501007387 */ /* 0x0003e80000100800 */
[----:B------:R2:W-:Y:S01]  /*7c70*/  STL [R1+0x540], R116 ;  /* 0x0005407401007387 */ /* 0x0005e20000100800 */
[C---:B0-----:R-:W-:Y:S02]  /*7c80*/  LOP3.LUT R115, R3.reuse, 0x10, RZ, 0x3c, !PT ;  /* 0x0000001003737812 */ /* 0x041fe400078e3cff */
[C---:B------:R-:W-:Y:S02]  /*7c90*/  LOP3.LUT R115, R3.reuse, 0x40, RZ, 0x3c, !PT ;  /* 0x0000004003737812 */ /* 0x040fe400078e3cff */
[C---:B-1----:R-:W-:Y:S02]  /*7ca0*/  LOP3.LUT R117, R3.reuse, 0x20, RZ, 0x3c, !PT ;  /* 0x0000002003757812 */ /* 0x042fe400078e3cff */
[----:B------:R-:W-:-:S02]  /*7cb0*/  LOP3.LUT R117, R3, 0x50, RZ, 0x3c, !PT ;  /* 0x0000005003757812 */ /* 0x000fc400078e3cff */
[C---:B--2---:R-:W-:Y:S02]  /*7cc0*/  LOP3.LUT R116, R3.reuse, 0x30, RZ, 0x3c, !PT ;  /* 0x0000003003747812 */ /* 0x044fe400078e3cff */
[C---:B------:R-:W-:Y:S02]  /*7cd0*/  LOP3.LUT R116, R3.reuse, 0x60, RZ, 0x3c, !PT ;  /* 0x0000006003747812 */ /* 0x040fe400078e3cff */
[----:B------:R-:W-:-:S07]  /*7ce0*/  LOP3.LUT R115, R3, 0x70, RZ, 0x3c, !PT ;  /* 0x0000007003737812 */ /* 0x000fce00078e3cff */
.L_x_1:
[----:B------:R-:W2:Y:S01]  /*7cf0*/  LDL R117, [R1+0x50c] ;  /* 0x00050c0001757983 */ /* 0x000ea20000100800 */
[----:B------:R-:W-:Y:S01]  /*7d00*/  MOV R113, UR49 ;  /* 0x0000003100717c02 */ /* 0x000fe20008000f00 */
[----:B------:R-:W0:Y:S02]  /*7d10*/  LDC R130, c[0x0][0x230] ;  /* 0x00008c00ff827b82 */ /* 0x000e240000000800 */
[----:B------:R-:W2:Y:S04]  /*7d20*/  LDL R116, [R1+0x510] ;  /* 0x0005100001747983 */ /* 0x000ea80000100800 */
[----:B------:R-:W-:Y:S04]  /*7d30*/  STL [R1+0x650], R7 ;  /* 0x0006500701007387 */ /* 0x000fe80000100800 */
[----:B------:R-:W-:Y:S04]  /*7d40*/  STL [R1+0x61c], R3 ;  /* 0x00061c0301007387 */ /* 0x000fe80000100800 */
[----:B------:R1:W-:Y:S01]  /*7d50*/  STL [R1+0x618], R112 ;  /* 0x0006187001007387 */ /* 0x0003e20000100800 */
[----:B------:R-:W-:-:S03]  /*7d60*/  MOV R115, UR53 ;  /* 0x0000003500737c02 */ /* 0x000fc60008000f00 */
[----:B-1----:R-:W3:Y:S04]  /*7d70*/  LDL.LU R112, [R1+0x508] ;  /* 0x0005080001707983 */ /* 0x002ee80000300800 */
[----:B-----5:R1:W-:Y:S04]  /*7d80*/  STL [R1+0x57c], R0 ;  /* 0x00057c0001007387 */ /* 0x0203e80000100800 */
[----:B------:R-:W4:Y:S04]  /*7d90*/  LDL R132, [R1+0x504] ;  /* 0x0005040001847983 */ /* 0x000f280000100800 */
[----:B------:R0:W-:Y:S01]  /*7da0*/  STL [R1+0x538], R113 ;  /* 0x0005387101007387 */ /* 0x0001e20000100800 */
[----:B-1----:R-:W-:-:S05]  /*7db0*/  MOV R0, UR48 ;  /* 0x0000003000007c02 */ /* 0x002fca0008000f00 */
[----:B------:R1:W-:Y:S01]  /*7dc0*/  STL [R1+0x534], R0 ;  /* 0x0005340001007387 */ /* 0x0003e20000100800 */
[----:B0-----:R-:W-:-:S03]  /*7dd0*/  MOV R113, UR52 ;  /* 0x0000003400717c02 */ /* 0x001fc60008000f00 */
[----:B------:R-:W-:Y:S04]  /*7de0*/  STL [R1+0x530], R115 ;  /* 0x0005307301007387 */ /* 0x000fe80000100800 */
[----:B------:R-:W4:Y:S01]  /*7df0*/  LDL R119, [R1+0x4fc] ;  /* 0x0004fc0001777983 */ /* 0x000f220000100800 */
[----:B-1----:R-:W-:-:S03]  /*7e00*/  MOV R0, UR57 ;  /* 0x0000003900007c02 */ /* 0x002fc60008000f00 */
[----:B------:R0:W-:Y:S04]  /*7e10*/  STL [R1+0x52c], R113 ;  /* 0x00052c7101007387 */ /* 0x0001e80000100800 */
[----:B------:R-:W4:Y:S04]  /*7e20*/  LDL R118, [R1+0x500] ;  /* 0x0005000001767983 */ /* 0x000f280000100800 */
[----:B------:R1:W-:Y:S04]  /*7e30*/  STL [R1+0x528], R0 ;  /* 0x0005280001007387 */ /* 0x0003e80000100800 */
[----:B------:R-:W4:Y:S01]  /*7e40*/  LDL R131, [R1+0x4f4] ;  /* 0x0004f40001837983 */ /* 0x000f220000100800 */
[----:B------:R-:W-:-:S03]  /*7e50*/  IMAD R130, R110, -0x80, R130 ;  /* 0xffffff806e827824 */ /* 0x000fc600078e0282 */
[----:B------:R-:W4:Y:S02]  /*7e60*/  LDL R123, [R1+0x4f8] ;  /* 0x0004f800017b7983 */ /* 0x000f240000100800 */
[C---:B------:R-:W-:Y:S02]  /*7e70*/  ISETP.GT.AND P1, PT, R130.reuse, 0x1, PT ;  /* 0x000000018200780c */ /* 0x040fe40003f24270 */
[C---:B------:R-:W-:Y:S02]  /*7e80*/  ISETP.GT.AND P2, PT, R130.reuse, 0x2, PT ;  /* 0x000000028200780c */ /* 0x040fe40003f44270 */
[----:B0-----:R-:W-:Y:S02]  /*7e90*/  MOV R113, UR56 ;  /* 0x0000003800717c02 */ /* 0x001fe40008000f00 */
[----:B------:R-:W-:Y:S02]  /*7ea0*/  PRMT R156, RZ, 0x7610, R156 ;  /* 0x00007610ff9c7816 */ /* 0x000fe4000000009c */
[----:B------:R-:W-:Y:S01]  /*7eb0*/  ISETP.GT.AND P3, PT, R130, 0x3, PT ;  /* 0x000000038200780c */ /* 0x000fe20003f64270 */
[----:B------:R-:W-:Y:S01]  /*7ec0*/  STL [R1+0x620], R113 ;  /* 0x0006207101007387 */ /* 0x000fe20000100800 */
[----:B------:R-:W-:-:S02]  /*7ed0*/  PRMT R182, RZ, 0x7610, R182 ;  /* 0x00007610ffb67816 */ /* 0x000fc400000000b6 */
[----:B------:R-:W-:Y:S01]  /*7ee0*/  ISETP.GT.AND P4, PT, R130, 0x4, PT ;  /* 0x000000048200780c */ /* 0x000fe20003f84270 */
[----:B------:R-:W-:Y:S04]  /*7ef0*/  STL [R1+0x624], R110 ;  /* 0x0006246e01007387 */ /* 0x000fe80000100800 */
[----:B------:R-:W-:Y:S04]  /*7f00*/  STL [R1+0x628], R111 ;  /* 0x0006286f01007387 */ /* 0x000fe80000100800 */
[----:B------:R0:W-:Y:S04]  /*7f10*/  STL [R1+0x62c], R114 ;  /* 0x00062c7201007387 */ /* 0x0001e80000100800 */
[----:B------:R-:W4:Y:S04]  /*7f20*/  LDL R120, [R1+0x4ec] ;  /* 0x0004ec0001787983 */ /* 0x000f280000100800 */
[----:B-1----:R-:W4:Y:S01]  /*7f30*/  LDL R0, [R1+0x4f0] ;  /* 0x0004f00001007983 */ /* 0x002f220000100800 */
[----:B------:R-:W-:-:S03]  /*7f40*/  PRMT R166, RZ, 0x7610, R166 ;  /* 0x00007610ffa67816 */ /* 0x000fc600000000a6 */
[----:B--2---:R3:W2:Y:S02]  /*7f50*/  @P1 LDG.E.U16 R156, desc[UR6][R116.64] ;  /* 0x00000006749c1981 */ /* 0x0046a4000c1e1500 */
[----:B---3--:R-:W-:Y:S02]  /*7f60*/  @P2 IMAD.MOV.U32 R116, RZ, RZ, R112 ;  /* 0x000000ffff742224 */ /* 0x008fe400078e0070 */
[----:B------:R-:W-:Y:S01]  /*7f70*/  STL [R1+0x630], R112 ;  /* 0x0006307001007387 */ /* 0x000fe20000100800 */
[----:B----4-:R-:W-:-:S03]  /*7f80*/  @P2 IMAD.MOV.U32 R117, RZ, RZ, R132 ;  /* 0x000000ffff752224 */ /* 0x010fc600078e0084 */
[----:B------:R-:W3:Y:S04]  /*7f90*/  LDL R132, [R1+0x4dc] ;  /* 0x0004dc0001847983 */ /* 0x000ee80000100800 */
[----:B------:R1:W4:Y:S02]  /*7fa0*/  @P2 LDG.E.U16 R182, desc[UR6][R116.64] ;  /* 0x0000000674b62981 */ /* 0x000324000c1e1500 */
[----:B-1----:R-:W-:Y:S02]  /*7fb0*/  @P3 IMAD.MOV.U32 R117, RZ, RZ, R119 ;  /* 0x000000ffff753224 */ /* 0x002fe400078e0077 */
[----:B------:R-:W2:Y:S01]  /*7fc0*/  LDL R119, [R1+0x4e4] ;  /* 0x0004e40001777983 */ /* 0x000ea20000100800 */
[----:B------:R-:W-:-:S03]  /*7fd0*/  @P3 IMAD.MOV.U32 R116, RZ, RZ, R118 ;  /* 0x000000ffff743224 */ /* 0x000fc600078e0076 */
[----:B------:R-:W3:Y:S04]  /*7fe0*/  LDL R118, [R1+0x4e8] ;  /* 0x0004e80001767983 */ /* 0x000ee80000100800 */
[----:B------:R1:W4:Y:S02]  /*7ff0*/  @P3 LDG.E.U16 R166, desc[UR6][R116.64] ;  /* 0x0000000674a63981 */ /* 0x000324000c1e1500 */
[----:B-1----:R-:W-:Y:S02]  /*8000*/  @P4 IMAD.MOV.U32 R117, RZ, RZ, R131 ;  /* 0x000000ffff754224 */ /* 0x002fe400078e0083 */
[----:B------:R-:W4:Y:S01]  /*8010*/  LDL R131, [R1+0x4e0] ;  /* 0x0004e00001837983 */ /* 0x000f220000100800 */
[C---:B------:R-:W-:Y:S01]  /*8020*/  ISETP.GT.AND P0, PT, R130.reuse, RZ, PT ;  /* 0x000000ff8200720c */ /* 0x040fe20003f04270 */
[----:B------:R-:W-:Y:S01]  /*8030*/  @P4 IMAD.MOV.U32 R116, RZ, RZ, R123 ;  /* 0x000000ffff744224 */ /* 0x000fe200078e007b */
[----:B------:R-:W-:Y:S01]  /*8040*/  ISETP.GT.AND P5, PT, R130, 0x5, PT ;  /* 0x000000058200780c */ /* 0x000fe20003fa4270 */
[----:B------:R-:W4:Y:S01]  /*8050*/  LDL R123, [R1+0x4d4] ;  /* 0x0004d400017b7983 */ /* 0x000f220000100800 */
[----:B------:R-:W-:-:S02]  /*8060*/  PRMT R121, RZ, 0x7610, R121 ;  /* 0x00007610ff797816 */ /* 0x000fc40000000079 */
[----:B------:R-:W-:Y:S02]  /*8070*/  PRMT R140, RZ, 0x7610, R140 ;  /* 0x00007610ff8c7816 */ /* 0x000fe4000000008c */
[----:B------:R-:W-:Y:S02]  /*8080*/  ISETP.GT.AND P1, PT, R130, 0x6, PT ;  /* 0x000000068200780c */ /* 0x000fe40003f24270 */
[----:B------:R1:W4:Y:S03]  /*8090*/  @P4 LDG.E.U16 R121, desc[UR6][R116.64] ;  /* 0x0000000674794981 */ /* 0x000326000c1e1500 */
[----:B------:R-:W-:Y:S01]  /*80a0*/  @P0 IMAD.MOV.U32 R115, RZ, RZ, R111 ;  /* 0x000000ffff730224 */ /* 0x000fe200078e006f */
[----:B------:R-:W-:-:S04]  /*80b0*/  PRMT R134, RZ, 0x7610, R134 ;  /* 0x00007610ff867816 */ /* 0x000fc80000000086 */
[----:B------:R0:W4:Y:S01]  /*80c0*/  @P0 LDG.E.U16 R140, desc[UR6][R114.64] ;  /* 0x00000006728c0981 */ /* 0x000122000c1e1500 */
[----:B------:R-:W-:Y:S01]  /*80d0*/  ISETP.GT.AND P0, PT, R130, 0x7, PT ;  /* 0x000000078200780c */ /* 0x000fe20003f04270 */
[----:B-1----:R-:W-:Y:S02]  /*80e0*/  @P5 IMAD.MOV.U32 R117, RZ, RZ, R120 ;  /* 0x000000ffff755224 */ /* 0x002fe400078e0078 */
[----:B------:R-:W-:Y:S01]  /*80f0*/  @P5 IMAD.MOV.U32 R116, RZ, RZ, R0 ;  /* 0x000000ffff745224 */ /* 0x000fe200078e0000 */
[----:B------:R-:W-:Y:S01]  /*8100*/  PRMT R133, RZ, 0x7610, R133 ;  /* 0x00007610ff857816 */ /* 0x000fe20000000085 */
[----:B------:R-:W4:Y:S04]  /*8110*/  LDL R0, [R1+0x4d8] ;  /* 0x0004d80001007983 */ /* 0x000f280000100800 */
[----:B------:R2:W4:Y:S01]  /*8120*/  @P5 LDG.E.U16 R134, desc[UR6][R116.64] ;  /* 0x0000000674865981 */ /* 0x000522000c1e1500 */
[----:B0-----:R-:W-:Y:S01]  /*8130*/  PRMT R114, RZ, 0x7610, R114 ;  /* 0x00007610ff727816 */ /* 0x001fe20000000072 */
[----:B--2---:R-:W-:-:S02]  /*8140*/  @P1 IMAD.MOV.U32 R117, RZ, RZ, R119 ;  /* 0x000000ffff751224 */ /* 0x004fc400078e0077 */
[----:B---3--:R-:W-:-:S05]  /*8150*/  @P1 IMAD.MOV.U32 R116, RZ, RZ, R118 ;  /* 0x000000ffff741224 */ /* 0x008fca00078e0076 */
[----:B------:R0:W2:Y:S02]  /*8160*/  @P1 LDG.E.U16 R133, desc[UR6][R116.64] ;  /* 0x0000000674851981 */ /* 0x0000a4000c1e1500 */
[----:B0-----:R-:W-:Y:S02]  /*8170*/  @P0 IMAD.MOV.U32 R117, RZ, RZ, R132 ;  /* 0x000000ffff750224 */ /* 0x001fe400078e0084 */
[----:B----4-:R-:W-:-:S05]  /*8180*/  @P0 IMAD.MOV.U32 R116, RZ, RZ, R131 ;  /* 0x000000ffff740224 */ /* 0x010fca00078e0083 */
[----:B------:R0:W3:Y:S04]  /*8190*/  @P0 LDG.E.U16 R114, desc[UR6][R116.64] ;  /* 0x0000000674720981 */ /* 0x0000e8000c1e1500 */
[----:B------:R1:W-:Y:S04]  /*81a0*/  STL [R1+0x520], R121 ;  /* 0x0005207901007387 */ /* 0x0003e80000100800 */
[----:B------:R-:W4:Y:S04]  /*81b0*/  LDL R120, [R1+0x4d0] ;  /* 0x0004d00001787983 */ /* 0x000f280000100800 */
[----:B------:R-:W2:Y:S04]  /*81c0*/  LDL R118, [R1+0x4c8] ;  /* 0x0004c80001767983 */ /* 0x000ea80000100800 */
[----:B-1----:R-:W2:Y:S01]  /*81d0*/  LDL R121, [R1+0x4cc] ;  /* 0x0004cc0001797983 */ /* 0x002ea20000100800 */
[----:B------:R-:W-:-:S03]  /*81e0*/  ISETP.GT.AND P2, PT, R130, 0x8, PT ;  /* 0x000000088200780c */ /* 0x000fc60003f44270 */
[----:B------:R-:W2:Y:S10]  /*81f0*/  LDL R119, [R1+0x4c4] ;  /* 0x0004c40001777983 */ /* 0x000eb40000100800 */
[----:B0-----:R-:W-:-:S02]  /*8200*/  @P2 IMAD.MOV.U32 R116, RZ, RZ, R0 ;  /* 0x000000ffff742224 */ /* 0x001fc400078e0000 */
[----:B------:R-:W-:Y:S01]  /*8210*/  @P2 IMAD.MOV.U32 R117, RZ, RZ, R123 ;  /* 0x000000ffff752224 */ /* 0x000fe200078e007b */
[C---:B------:R-:W-:Y:S01]  /*8220*/  ISETP.GT.AND P3, PT, R130.reuse, 0x9, PT ;  /* 0x000000098200780c */ /* 0x040fe20003f64270 */
[----:B---3--:R-:W-:Y:S04]  /*8230*/  STL [R1+0x634], R114 ;  /* 0x0006347201007387 */ /* 0x008fe80000100800 */
[----:B------:R-:W3:Y:S04]  /*8240*/  LDL R123, [R1+0x4bc] ;  /* 0x0004bc00017b7983 */ /* 0x000ee80000100800 */
[----:B------:R-:W3:Y:S01]  /*8250*/  LDL R0, [R1+0x4c0] ;  /* 0x0004c00001007983 */ /* 0x000ee20000100800 */
[----:B------:R-:W-:-:S02]  /*8260*/  ISETP.GT.AND P4, PT, R130, 0xa, PT ;  /* 0x0000000a8200780c */ /* 0x000fc40003f84270 */
[----:B------:R-:W-:Y:S01]  /*8270*/  PRMT R143, RZ, 0x7610, R143 ;  /* 0x00007610ff8f7816 */ /* 0x000fe2000000008f */
[----:B------:R-:W3:Y:S01]  /*8280*/  LDL R132, [R1+0x4b4] ;  /* 0x0004b40001847983 */ /* 0x000ee20000100800 */
[----:B------:R-:W-:-:S03]  /*8290*/  PRMT R159, RZ, 0x7610, R159 ;  /* 0x00007610ff9f7816 */ /* 0x000fc6000000009f */
[----:B------:R-:W3:Y:S04]  /*82a0*/  LDL R131, [R1+0x4b8] ;  /* 0x0004b80001837983 */ /* 0x000ee80000100800 */
[----:B------:R4:W3:Y:S02]  /*82b0*/  @P2 LDG.E.U16 R143, desc[UR6][R116.64] ;  /* 0x00000006748f2981 */ /* 0x0008e4000c1e1500 */
[----:B----4-:R-:W-:Y:S02]  /*82c0*/  @P3 IMAD.MOV.U32 R116, RZ, RZ, R120 ;  /* 0x000000ffff743224 */ /* 0x010fe400078e0078 */
[----:B--2---:R-:W-:Y:S01]  /*82d0*/  @P3 IMAD.MOV.U32 R117, RZ, RZ, R121 ;  /* 0x000000ffff753224 */ /* 0x004fe200078e0079 */
[----:B------:R-:W-:Y:S01]  /*82e0*/  ISETP.GT.AND P1, PT, R130, 0xb, PT ;  /* 0x0000000b8200780c */ /* 0x000fe20003f24270 */
[----:B------:R-:W2:Y:S04]  /*82f0*/  LDL R121, [R1+0x4ac] ;  /* 0x0004ac0001797983 */ /* 0x000ea80000100800 */
[----:B------:R0:W4:Y:S04]  /*8300*/  @P3 LDG.E.U16 R159, desc[UR6][R116.64] ;  /* 0x00000006749f3981 */ /* 0x000128000c1e1500 */
[----:B------:R-:W4:Y:S01]  /*8310*/  LDL R120, [R1+0x4a4] ;  /* 0x0004a40001787983 */ /* 0x000f220000100800 */
[----:B0-----:R-:W-:-:S03]  /*8320*/  @P4 IMAD.MOV.U32 R116, RZ, RZ, R118 ;  /* 0x000000ffff744224 */ /* 0x001fc600078e0076 */
[----:B------:R-:W4:Y:S01]  /*8330*/  LDL R118, [R1+0x4b0] ;  /* 0x0004b00001767983 */ /* 0x000f220000100800 */
[----:B------:R-:W-:-:S03]  /*8340*/  @P4 IMAD.MOV.U32 R117, RZ, RZ, R119 ;  /* 0x000000ffff754224 */ /* 0x000fc600078e0077 */
[----:B------:R-:W4:Y:S01]  /*8350*/  LDL R119, [R1+0x4a8] ;  /* 0x0004a80001777983 */ /* 0x000f220000100800 */
[----:B------:R-:W-:-:S03]  /*8360*/  PRMT R181, RZ, 0x7610, R181 ;  /* 0x00007610ffb57816 */ /* 0x000fc600000000b5 */
[----:B------:R-:W-:Y:S04]  /*8370*/  STL [R1+0x51c], R134 ;  /* 0x00051c8601007387 */ /* 0x000fe80000100800 */
[----:B------:R3:W4:Y:S02]  /*8380*/  @P4 LDG.E.U16 R181, desc[UR6][R116.64] ;  /* 0x0000000674b54981 */ /* 0x000724000c1e1500 */
[----:B---3--:R-:W-:Y:S02]  /*8390*/  @P1 IMAD.MOV.U32 R117, RZ, RZ, R123 ;  /* 0x000000ffff751224 */ /* 0x008fe400078e007b */
[----:B------:R-:W3:Y:S01]  /*83a0*/  LDL R123, [R1+0x49c] ;  /* 0x00049c00017b7983 */ /* 0x000ee20000100800 */
[----:B------:R-:W-:-:S03]  /*83b0*/  @P1 IMAD.MOV.U32 R116, RZ, RZ, R0 ;  /* 0x000000ffff741224 */ /* 0x000fc600078e0000 */
[----:B------:R-:W3:Y:S01]  /*83c0*/  LDL R0, [R1+0x4a0] ;  /* 0x0004a00001007983 */ /* 0x000ee20000100800 */
[C---:B------:R-:W-:Y:S02]  /*83d0*/  ISETP.GT.AND P0, PT, R130.reuse, 0xc, PT ;  /* 0x0000000c8200780c */ /* 0x040fe40003f04270 */
[----:B------:R-:W-:Y:S02]  /*83e0*/  PRMT R165, RZ, 0x7610, R165 ;  /* 0x00007610ffa57816 */ /* 0x000fe400000000a5 */
[C---:B------:R-:W-:Y:S02]  /*83f0*/  ISETP.GT.AND P2, PT, R130.reuse, 0xd, PT ;  /* 0x0000000d8200780c */ /* 0x040fe40003f44270 */
[----:B------:R-:W-:Y:S02]  /*8400*/  PRMT R129, RZ, 0x7610, R129 ;  /* 0x00007610ff817816 */ /* 0x000fe40000000081 */
[----:B------:R-:W-:Y:S01]  /*8410*/  ISETP.GT.AND P3, PT, R130, 0xe, PT ;  /* 0x0000000e8200780c */ /* 0x000fe20003f64270 */
[----:B------:R0:W3:Y:S01]  /*8420*/  @P1 LDG.E.U16 R165, desc[UR6][R116.64] ;  /* 0x0000000674a51981 */ /* 0x0000e2000c1e1500 */
[----:B------:R-:W-:-:S03]  /*8430*/  PRMT R127, RZ, 0x7610, R127 ;  /* 0x00007610ff7f7816 */ /* 0x000fc6000000007f */
[----:B0-----:R-:W-:Y:S02]  /*8440*/  @P0 IMAD.MOV.U32 R116, RZ, RZ, R131 ;  /* 0x000000ffff740224 */ /* 0x001fe400078e0083 */
[----:B------:R-:W-:-:S05]  /*8450*/  @P0 IMAD.MOV.U32 R117, RZ, RZ, R132 ;  /* 0x000000ffff750224 */ /* 0x000fca00078e0084 */
[----:B------:R2:W3:Y:S01]  /*8460*/  @P0 LDG.E.U16 R129, desc[UR6][R116.64] ;  /* 0x0000000674810981 */ /* 0x0004e2000c1e1500 */
[----:B------:R-:W-:Y:S02]  /*8470*/  ISETP.GT.AND P4, PT, R130, 0xf, PT ;  /* 0x0000000f8200780c */ /* 0x000fe40003f84270 */
[----:B------:R-:W-:Y:S01]  /*8480*/  PRMT R128, RZ, 0x7610, R128 ;  /* 0x00007610ff807816 */ /* 0x000fe20000000080 */
[----:B--2---:R-:W-:Y:S02]  /*8490*/  @P2 IMAD.MOV.U32 R117, RZ, RZ, R121 ;  /* 0x000000ffff752224 */ /* 0x004fe400078e0079 */
[----:B----4-:R-:W-:-:S05]  /*84a0*/  @P2 IMAD.MOV.U32 R116, RZ, RZ, R118 ;  /* 0x000000ffff742224 */ /* 0x010fca00078e0076 */
[----:B------:R0:W2:Y:S02]  /*84b0*/  @P2 LDG.E.U16 R127, desc[UR6][R116.64] ;  /* 0x00000006747f2981 */ /* 0x0000a4000c1e1500 */
[----:B0-----:R-:W-:Y:S02]  /*84c0*/  @P3 IMAD.MOV.U32 R116, RZ, RZ, R119 ;  /* 0x000000ffff743224 */ /* 0x001fe400078e0077 */
[----:B------:R-:W-:-:S05]  /*84d0*/  @P3 IMAD.MOV.U32 R117, RZ, RZ, R120 ;  /* 0x000000ffff753224 */ /* 0x000fca00078e0078 */
[----:B------:R3:W4:Y:S01]  /*84e0*/  @P3 LDG.E.U16 R128, desc[UR6][R116.64] ;  /* 0x0000000674803981 */ /* 0x000722000c1e1500 */
[----:B------:R-:W-:-:S03]  /*84f0*/  PRMT R111, RZ, 0x7610, R111 ;  /* 0x00007610ff6f7816 */ /* 0x000fc6000000006f */
[----:B------:R-:W-:Y:S04]  /*8500*/  STL [R1+0x518], R133 ;  /* 0x0005188501007387 */ /* 0x000fe80000100800 */
[----:B------:R-:W4:Y:S04]  /*8510*/  LDL R121, [R1+0x494] ;  /* 0x0004940001797983 */ /* 0x000f280000100800 */
[----:B------:R-:W4:Y:S04]  /*8520*/  LDL R118, [R1+0x498] ;  /* 0x0004980001767983 */ /* 0x000f280000100800 */
[----:B------:R-:W4:Y:S04]  /*8530*/  LDL R120, [R1+0x48c] ;  /* 0x00048c0001787983 */ /* 0x000f280000100800 */
[----:B------:R-:W4:Y:S01]  /*8540*/  LDL R119, [R1+0x490] ;  /* 0x0004900001777983 */ /* 0x000f220000100800 */
[----:B---3--:R-:W-:-:S02]  /*8550*/  @P4 IMAD.MOV.U32 R117, RZ, RZ, R123 ;  /* 0x000000ffff754224 */ /* 0x008fc400078e007b */
[----:B------:R-:W-:-:S05]  /*8560*/  @P4 IMAD.MOV.U32 R116, RZ, RZ, R0 ;  /* 0x000000ffff744224 */ /* 0x000fca00078e0000 */
[----:B------:R0:W3:Y:S01]  /*8570*/  @P4 LDG.E.U16 R111, desc[UR6][R116.64] ;  /* 0x00000006746f4981 */ /* 0x0000e2000c1e1500 */
[----:B------:R-:W-:-:S03]  /*8580*/  ISETP.GT.AND P1, PT, R130, 0x10, PT ;  /* 0x000000108200780c */ /* 0x000fc60003f24270 */
[----:B--2---:R1:W-:Y:S04]  /*8590*/  STL [R1+0x50], R127 ;  /* 0x0000507f01007387 */ /* 0x0043e80000100800 */
[----:B-1----:R-:W2:Y:S04]  /*85a0*/  LDL R127, [R1+0x488] ;  /* 0x00048800017f7983 */ /* 0x002ea80000100800 */
[----:B----4-:R1:W-:Y:S04]  /*85b0*/  STL [R1+0x4c], R128 ;  /* 0x00004c8001007387 */ /* 0x0103e80000100800 */
[----:B------:R-:W4:Y:S04]  /*85c0*/  LDL R123, [R1+0x47c] ;  /* 0x00047c00017b7983 */ /* 0x000f280000100800 */
[----:B------:R-:W4:Y:S04]  /*85d0*/  LDL R0, [R1+0x480] ;  /* 0x0004800001007983 */ /* 0x000f280000100800 */
[----:B-1----:R-:W4:Y:S01]  /*85e0*/  LDL R128, [R1+0x484] ;  /* 0x0004840001807983 */ /* 0x002f220000100800 */
[----:B0-----:R-:W-:-:S02]  /*85f0*/  @P1 IMAD.MOV.U32 R116, RZ, RZ, R118 ;  /* 0x000000ffff741224 */ /* 0x001fc400078e0076 */
[----:B------:R-:W-:Y:S01]  /*8600*/  @P1 IMAD.MOV.U32 R117, RZ, RZ, R121 ;  /* 0x000000ffff751224 */ /* 0x000fe200078e0079 */
[----:B---3--:R0:W-:Y:S04]  /*8610*/  STL [R1+0x638], R111 ;  /* 0x0006386f01007387 */ /* 0x0081e80000100800 */
[----:B------:R-:W3:Y:S04]  /*8620*/  LDL R121, [R1+0x474] ;  /* 0x0004740001797983 */ /* 0x000ee80000100800 */
[----:B------:R-:W3:Y:S01]  /*8630*/  LDL R118, [R1+0x478] ;  /* 0x0004780001767983 */ /* 0x000ee20000100800 */
[----:B------:R-:W-:-:S02]  /*8640*/  ISETP.GT.AND P0, PT, R130, 0x11, PT ;  /* 0x000000118200780c */ /* 0x000fc40003f04270 */
[----:B------:R-:W-:Y:S02]  /*8650*/  PRMT R142, RZ, 0x7610, R142 ;  /* 0x00007610ff8e7816 */ /* 0x000fe4000000008e */
[C---:B------:R-:W-:Y:S02]  /*8660*/  ISETP.GT.AND P2, PT, R130.reuse, 0x12, PT ;  /* 0x000000128200780c */ /* 0x040fe40003f44270 */
[----:B------:R-:W-:Y:S02]  /*8670*/  PRMT R158, RZ, 0x7610, R158 ;  /* 0x00007610ff9e7816 */ /* 0x000fe4000000009e */
[C---:B------:R-:W-:Y:S01]  /*8680*/  ISETP.GT.AND P3, PT, R130.reuse, 0x13, PT ;  /* 0x000000138200780c */ /* 0x040fe20003f64270 */
[----:B------:R1:W3:Y:S01]  /*8690*/  @P1 LDG.E.U16 R142, desc[UR6][R116.64] ;  /* 0x00000006748e1981 */ /* 0x0002e2000c1e1500 */
[----:B------:R-:W-:Y:S02]  /*86a0*/  ISETP.GT.AND P4, PT, R130, 0x14, PT ;  /* 0x000000148200780c */ /* 0x000fe40003f84270 */
[----:B------:R-:W-:Y:S01]  /*86b0*/  PRMT R180, RZ, 0x7610, R180 ;  /* 0x00007610ffb47816 */ /* 0x000fe200000000b4 */
[----:B------:R-:W-:Y:S01]  /*86c0*/  STL [R1+0x54], R129 ;  /* 0x0000548101007387 */ /* 0x000fe20000100800 */
[----:B-1----:R-:W-:-:S02]  /*86d0*/  @P0 IMAD.MOV.U32 R116, RZ, RZ, R119 ;  /* 0x000000ffff740224 */ /* 0x002fc400078e0077 */
[----:B------:R-:W-:Y:S01]  /*86e0*/  @P0 IMAD.MOV.U32 R117, RZ, RZ, R120 ;  /* 0x000000ffff750224 */ /* 0x000fe200078e0078 */
[----:B------:R-:W3:Y:S04]  /*86f0*/  LDL R119, [R1+0x470] ;  /* 0x0004700001777983 */ /* 0x000ee80000100800 */
[----:B------:R2:W3:Y:S04]  /*8700*/  @P0 LDG.E.U16 R158, desc[UR6][R116.64] ;  /* 0x00000006749e0981 */ /* 0x0004e8000c1e1500 */
[----:B------:R-:W3:Y:S01]  /*8710*/  LDL R120, [R1+0x46c] ;  /* 0x00046c0001787983 */ /* 0x000ee20000100800 */
[----:B------:R-:W-:Y:S01]  /*8720*/  PRMT R164, RZ, 0x7610, R164 ;  /* 0x00007610ffa47816 */ /* 0x000fe200000000a4 */
[----:B--2---:R-:W-:Y:S01]  /*8730*/  @P2 IMAD.MOV.U32 R116, RZ, RZ, R127 ;  /* 0x000000ffff742224 */ /* 0x004fe200078e007f */
[----:B------:R-:W-:Y:S01]  /*8740*/  PRMT R122, RZ, 0x7610, R122 ;  /* 0x00007610ff7a7816 */ /* 0x000fe2000000007a */
[----:B------:R-:W2:Y:S01]  /*8750*/  LDL R127, [R1+0x454] ;  /* 0x00045400017f7983 */ /* 0x000ea20000100800 */
[----:B----4-:R-:W-:-:S05]  /*8760*/  @P2 IMAD.MOV.U32 R117, RZ, RZ, R128 ;  /* 0x000000ffff752224 */ /* 0x010fca00078e0080 */
[----:B------:R1:W4:Y:S02]  /*8770*/  @P2 LDG.E.U16 R180, desc[UR6][R116.64] ;  /* 0x0000000674b42981 */ /* 0x000324000c1e1500 */
[----:B-1----:R-:W-:Y:S02]  /*8780*/  @P3 IMAD.MOV.U32 R116, RZ, RZ, R0 ;  /* 0x000000ffff743224 */ /* 0x002fe400078e0000 */
[----:B------:R-:W-:Y:S01]  /*8790*/  @P3 IMAD.MOV.U32 R117, RZ, RZ, R123 ;  /* 0x000000ffff753224 */ /* 0x000fe200078e007b */
[----:B------:R-:W2:Y:S04]  /*87a0*/  LDL R0, [R1+0x468] ;  /* 0x0004680001007983 */ /* 0x000ea80000100800 */
[----:B------:R-:W4:Y:S04]  /*87b0*/  LDL R123, [R1+0x464] ;  /* 0x00046400017b7983 */ /* 0x000f280000100800 */
[----:B------:R3:W4:Y:S02]  /*87c0*/  @P3 LDG.E.U16 R164, desc[UR6][R116.64] ;  /* 0x0000000674a43981 */ /* 0x000724000c1e1500 */
[----:B---3--:R-:W-:-:S02]  /*87d0*/  @P4 IMAD.MOV.U32 R117, RZ, RZ, R121 ;  /* 0x000000ffff754224 */ /* 0x008fc400078e0079 */
[----:B------:R-:W3:Y:S01]  /*87e0*/  LDL R121, [R1+0x45c] ;  /* 0x00045c0001797983 */ /* 0x000ee20000100800 */
[----:B------:R-:W-:-:S03]  /*87f0*/  @P4 IMAD.MOV.U32 R116, RZ, RZ, R118 ;  /* 0x000000ffff744224 */ /* 0x000fc600078e0076 */
[----:B------:R-:W3:Y:S04]  /*8800*/  LDL R118, [R1+0x460] ;  /* 0x0004600001767983 */ /* 0x000ee80000100800 */
[----:B------:R1:W3:Y:S01]  /*8810*/  @P4 LDG.E.U16 R122, desc[UR6][R116.64] ;  /* 0x00000006747a4981 */ /* 0x0002e2000c1e1500 */
[C---:B------:R-:W-:Y:S02]  /*8820*/  ISETP.GT.AND P1, PT, R130.reuse, 0x15, PT ;  /* 0x000000158200780c */ /* 0x040fe40003f24270 */
[C---:B------:R-:W-:Y:S02]  /*8830*/  ISETP.GT.AND P0, PT, R130.reuse, 0x16, PT ;  /* 0x000000168200780c */ /* 0x040fe40003f04270 */
[----:B------:R-:W-:Y:S02]  /*8840*/  PRMT R124, RZ, 0x7610, R124 ;  /* 0x00007610ff7c7816 */ /* 0x000fe4000000007c */
[----:B------:R-:W-:-:S02]  /*8850*/  ISETP.GT.AND P2, PT, R130, 0x17, PT ;  /* 0x000000178200780c */ /* 0x000fc40003f44270 */
[----:B0-----:R-:W-:-:S05]  /*8860*/  PRMT R111, RZ, 0x7610, R111 ;  /* 0x00007610ff6f7816 */ /* 0x001fca000000006f */
[----:B-1----:R-:W-:Y:S02]  /*8870*/  @P1 IMAD.MOV.U32 R116, RZ, RZ, R119 ;  /* 0x000000ffff741224 */ /* 0x002fe400078e0077 */
[----:B------:R-:W-:-:S05]  /*8880*/  @P1 IMAD.MOV.U32 R117, RZ, RZ, R120 ;  /* 0x000000ffff751224 */ /* 0x000fca00078e0078 */
[----:B------:R2:W3:Y:S01]  /*8890*/  @P1 LDG.E.U16 R124, desc[UR6][R116.64] ;  /* 0x00000006747c1981 */ /* 0x0004e2000c1e1500 */
[----:B------:R-:W-:Y:S01]  /*88a0*/  PRMT R110, RZ, 0x7610, R110 ;  /* 0x00007610ff6e7816 */ /* 0x000fe2000000006e */
[----:B--2---:R-:W-:Y:S02]  /*88b0*/  @P0 IMAD.MOV.U32 R116, RZ, RZ, R0 ;  /* 0x000000ffff740224 */ /* 0x004fe400078e0000 */
[----:B----4-:R-:W-:-:S05]  /*88c0*/  @P0 IMAD.MOV.U32 R117, RZ, RZ, R123 ;  /* 0x000000ffff750224 */ /* 0x010fca00078e007b */
[----:B------:R3:W2:Y:S02]  /*88d0*/  @P0 LDG.E.U16 R111, desc[UR6][R116.64] ;  /* 0x00000006746f0981 */ /* 0x0006a4000c1e1500 */
[----:B---3--:R-:W-:Y:S02]  /*88e0*/  @P2 IMAD.MOV.U32 R117, RZ, RZ, R121 ;  /* 0x000000ffff752224 */ /* 0x008fe400078e0079 */
[----:B------:R-:W-:Y:S01]  /*88f0*/  @P2 IMAD.MOV.U32 R116, RZ, RZ, R118 ;  /* 0x000000ffff742224 */ /* 0x000fe200078e0076 */
[----:B------:R0:W-:Y:S04]  /*8900*/  STL [R1+0x3c], R122 ;  /* 0x00003c7a01007387 */ /* 0x0001e80000100800 */
[----:B------:R-:W3:Y:S04]  /*8910*/  @P2 LDG.E.U16 R110, desc[UR6][R116.64] ;  /* 0x00000006746e2981 */ /* 0x000ee8000c1e1500 */
[----:B------:R-:W4:Y:S04]  /*8920*/  LDL R120, [R1+0x44c] ;  /* 0x00044c0001787983 */ /* 0x000f280000100800 */
[----:B0-----:R-:W4:Y:S04]  /*8930*/  LDL R122, [R1+0x458] ;  /* 0x00045800017a7983 */ /* 0x001f280000100800 */
[----:B------:R-:W4:Y:S01]  /*8940*/  LDL R119, [R1+0x450] ;  /* 0x0004500001777983 */ /* 0x000f220000100800 */
[----:B------:R-:W-:-:S03]  /*8950*/  ISETP.GT.AND P3, PT, R130, 0x18, PT ;  /* 0x000000188200780c */ /* 0x000fc60003f64270 */
[----:B------:R0:W-:Y:S04]  /*8960*/  STL [R1+0x34], R124 ;  /* 0x0000347c01007387 */ /* 0x0001e80000100800 */
[----:B------:R-:W4:Y:S04]  /*8970*/  LDL R0, [R1+0x448] ;  /* 0x0004480001007983 */ /* 0x000f280000100800 */
[----:B0-----:R-:W4:Y:S04]  /*8980*/  LDL R124, [R1+0x444] ;  /* 0x00044400017c7983 */ /* 0x001f280000100800 */
[----:B--2---:R-:W-:Y:S04]  /*8990*/  STL [R1+0x63c], R111 ;  /* 0x00063c6f01007387 */ /* 0x004fe80000100800 */
[----:B------:R-:W2:Y:S04]  /*89a0*/  LDL R123, [R1+0x43c] ;  /* 0x00043c00017b7983 */ /* 0x000ea80000100800 */
[----:B------:R-:W2:Y:S04]  /*89b0*/  LDL R121, [R1+0x440] ;  /* 0x0004400001797983 */ /* 0x000ea80000100800 */
[----:B------:R-:W2:Y:S04]  /*89c0*/  LDL R118, [R1+0x438] ;  /* 0x0004380001767983 */ /* 0x000ea80000100800 */
[----:B---3--:R-:W-:Y:S01]  /*89d0*/  STL [R1+0x640], R110 ;  /* 0x0006406e01007387 */ /* 0x008fe20000100800 */
[----:B----4-:R-:W-:-:S03]  /*89e0*/  @P3 IMAD.MOV.U32 R116, RZ, RZ, R122 ;  /* 0x000000ffff743224 */ /* 0x010fc600078e007a */
[----:B------:R-:W3:Y:S01]  /*89f0*/  LDL R122, [R1+0x434] ;  /* 0x00043400017a7983 */ /* 0x000ee20000100800 */
[C---:B------:R-:W-:Y:S01]  /*8a00*/  ISETP.GT.AND P4, PT, R130.reuse, 0x19, PT ;  /* 0x000000198200780c */ /* 0x040fe20003f84270 */
[----:B------:R-:W-:Y:S01]  /*8a10*/  @P3 IMAD.MOV.U32 R117, RZ, RZ, R127 ;  /* 0x000000ffff753224 */ /* 0x000fe200078e007f */
[----:B------:R-:W-:Y:S02]  /*8a20*/  PRMT R145, RZ, 0x7610, R145 ;  /* 0x00007610ff917816 */ /* 0x000fe40000000091 */
[C---:B------:R-:W-:Y:S02]  /*8a30*/  ISETP.GT.AND P1, PT, R130.reuse, 0x1a, PT ;  /* 0x0000001a8200780c */ /* 0x040fe40003f24270 */
[----:B------:R-:W-:Y:S02]  /*8a40*/  PRMT R191, RZ, 0x7610, R191 ;  /* 0x00007610ffbf7816 */ /* 0x000fe400000000bf */
[----:B------:R-:W-:Y:S01]  /*8a50*/  ISETP.GT.AND P0, PT, R130, 0x1b, PT ;  /* 0x0000001b8200780c */ /* 0x000fe20003f04270 */
[----:B------:R0:W4:Y:S01]  /*8a60*/  @P3 LDG.E.U16 R145, desc[UR6][R116.64] ;  /* 0x0000000674913981 */ /* 0x000122000c1e1500 */
[----:B------:R-:W-:-:S02]  /*8a70*/  PRMT R179, RZ, 0x7610, R179 ;  /* 0x00007610ffb37816 */ /* 0x000fc400000000b3 */
[----:B------:R-:W-:Y:S01]  /*8a80*/  ISETP.GT.AND P2, PT, R130, 0x1c, PT ;  /* 0x0000001c8200780c */ /* 0x000fe20003f44270 */
[----:B0-----:R-:W-:Y:S02]  /*8a90*/  @P4 IMAD.MOV.U32 R116, RZ, RZ, R119 ;  /* 0x000000ffff744224 */ /* 0x001fe400078e0077 */
[----:B------:R-:W-:Y:S01]  /*8aa0*/  @P4 IMAD.MOV.U32 R117, RZ, RZ, R120 ;  /* 0x000000ffff754224 */ /* 0x000fe200078e0078 */
[----:B------:R-:W4:Y:S04]  /*8ab0*/  LDL R119, [R1+0x430] ;  /* 0x0004300001777983 */ /* 0x000f280000100800 */
[----:B------:R0:W4:Y:S04]  /*8ac0*/  @P4 LDG.E.U16 R191, desc[UR6][R116.64] ;  /* 0x0000000674bf4981 */ /* 0x000128000c1e1500 */
[----:B------:R-:W4:Y:S01]  /*8ad0*/  LDL R120, [R1+0x42c] ;  /* 0x00042c0001787983 */ /* 0x000f220000100800 */
[----:B------:R-:W-:Y:S01]  /*8ae0*/  PRMT R246, RZ, 0x7610, R246 ;  /* 0x00007610fff67816 */ /* 0x000fe200000000f6 */
[----:B0-----:R-:W-:-:S02]  /*8af0*/  @P1 IMAD.MOV.U32 R116, RZ, RZ, R0 ;  /* 0x000000ffff741224 */ /* 0x001fc400078e0000 */
[----:B------:R-:W-:Y:S01]  /*8b00*/  @P1 IMAD.MOV.U32 R117, RZ, RZ, R124 ;  /* 0x000000ffff751224 */ /* 0x000fe200078e007c */
[----:B------:R-:W4:Y:S04]  /*8b10*/  LDL R0, [R1+0x428] ;  /* 0x0004280001007983 */ /* 0x000f280000100800 */
[----:B------:R2:W4:Y:S04]  /*8b20*/  @P1 LDG.E.U16 R179, desc[UR6][R116.64] ;  /* 0x0000000674b31981 */ /* 0x000528000c1e1500 */
[----:B------:R-:W4:Y:S01]  /*8b30*/  LDL R124, [R1+0x41c] ;  /* 0x00041c00017c7983 */ /* 0x000f220000100800 */
[----:B--2---:R-:W-:-:S02]  /*8b40*/  @P0 IMAD.MOV.U32 R117, RZ, RZ, R123 ;  /* 0x000000ffff750224 */ /* 0x004fc400078e007b */
[----:B------:R-:W-:Y:S01]  /*8b50*/  @P0 IMAD.MOV.U32 R116, RZ, RZ, R121 ;  /* 0x000000ffff740224 */ /* 0x000fe200078e0079 */
[C---:B------:R-:W-:Y:S01]  /*8b60*/  ISETP.GT.AND P3, PT, R130.reuse, 0x1d, PT ;  /* 0x0000001d8200780c */ /* 0x040fe20003f64270 */
[----:B------:R-:W2:Y:S04]  /*8b70*/  LDL R121, [R1+0x424] ;  /* 0x0004240001797983 */ /* 0x000ea80000100800 */
[----:B------:R3:W2:Y:S01]  /*8b80*/  @P0 LDG.E.U16 R246, desc[UR6][R116.64] ;  /* 0x0000000674f60981 */ /* 0x0006a2000c1e1500 */
[----:B------:R-:W-:Y:S02]  /*8b90*/  ISETP.GT.AND P4, PT, R130, 0x1e, PT ;  /* 0x0000001e8200780c */ /* 0x000fe40003f84270 */
[----:B------:R-:W-:Y:S01]  /*8ba0*/  PRMT R126, RZ, 0x7610, R126 ;  /* 0x00007610ff7e7816 */ /* 0x000fe2000000007e */
[----:B------:R-:W2:Y:S01]  /*8bb0*/  LDL R123, [R1+0x414] ;  /* 0x00041400017b7983 */ /* 0x000ea20000100800 */
[----:B---3--:R-:W-:-:S03]  /*8bc0*/  @P2 IMAD.MOV.U32 R117, RZ, RZ, R122 ;  /* 0x000000ffff752224 */ /* 0x008fc600078e007a */
[----:B------:R-:W3:Y:S01]  /*8bd0*/  LDL R122, [R1+0x420] ;  /* 0x00042000017a7983 */ /* 0x000ee20000100800 */
[----:B------:R-:W-:Y:S01]  /*8be0*/  @P2 IMAD.MOV.U32 R116, RZ, RZ, R118 ;  /* 0x000000ffff742224 */ /* 0x000fe200078e0076 */
[----:B------:R-:W-:Y:S02]  /*8bf0*/  PRMT R125, RZ, 0x7610, R125 ;  /* 0x00007610ff7d7816 */ /* 0x000fe4000000007d */
[----:B------:R-:W-:Y:S01]  /*8c00*/  ISETP.GT.AND P1, PT, R130, 0x1f, PT ;  /* 0x0000001f8200780c */ /* 0x000fe20003f24270 */
[----:B------:R-:W3:Y:S04]  /*8c10*/  LDL R118, [R1+0x418] ;  /* 0x0004180001767983 */ /* 0x000ee80000100800 */
[----:B------:R4:W3:Y:S01]  /*8c20*/  @P2 LDG.E.U16 R126, desc[UR6][R116.64] ;  /* 0x00000006747e2981 */ /* 0x0008e2000c1e1500 */
[----:B------:R-:W-:Y:S01]  /*8c30*/  PRMT R114, RZ, 0x7610, R114 ;  /* 0x00007610ff727816 */ /* 0x000fe20000000072 */
[----:B----4-:R-:W-:Y:S01]  /*8c40*/  @P3 IMAD.MOV.U32 R116, RZ, RZ, R119 ;  /* 0x000000ffff743224 */ /* 0x010fe200078e0077 */
[----:B------:R-:W-:Y:S01]  /*8c50*/  PRMT R113, RZ, 0x7610, R113 ;  /* 0x00007610ff717816 */ /* 0x000fe20000000071 */
[----:B------:R-:W4:Y:S01]  /*8c60*/  LDL R119, [R1+0x410] ;  /* 0x0004100001777983 */ /* 0x000f220000100800 */
[----:B------:R-:W-:-:S03]  /*8c70*/  @P3 IMAD.MOV.U32 R117, RZ, RZ, R120 ;  /* 0x000000ffff753224 */ /* 0x000fc600078e0078 */
[----:B------:R-:W4:Y:S04]  /*8c80*/  LDL R120, [R1+0x40c] ;  /* 0x00040c0001787983 */ /* 0x000f280000100800 */
[----:B------:R0:W4:Y:S02]  /*8c90*/  @P3 LDG.E.U16 R125, desc[UR6][R116.64] ;  /* 0x00000006747d3981 */ /* 0x000124000c1e1500 */
[----:B0-----:R-:W-:Y:S02]  /*8ca0*/  @P4 IMAD.MOV.U32 R116, RZ, RZ, R0 ;  /* 0x000000ffff744224 */ /* 0x001fe400078e0000 */
[----:B--2---:R-:W-:-:S05]  /*8cb0*/  @P4 IMAD.MOV.U32 R117, RZ, RZ, R121 ;  /* 0x000000ffff754224 */ /* 0x004fca00078e0079 */
[----:B------:R0:W2:Y:S02]  /*8cc0*/  @P4 LDG.E.U16 R114, desc[UR6][R116.64] ;  /* 0x0000000674724981 */ /* 0x0000a4000c1e1500 */
[----:B0-----:R-:W-:Y:S02]  /*8cd0*/  @P1 IMAD.MOV.U32 R117, RZ, RZ, R124 ;  /* 0x000000ffff751224 */ /* 0x001fe400078e007c */
[----:B---3--:R-:W-:-:S05]  /*8ce0*/  @P1 IMAD.MOV.U32 R116, RZ, RZ, R122 ;  /* 0x000000ffff741224 */ /* 0x008fca00078e007a */
[----:B------:R0:W3:Y:S01]  /*8cf0*/  @P1 LDG.E.U16 R113, desc[UR6][R116.64] ;  /* 0x0000000674711981 */ /* 0x0000e2000c1e1500 */
[----:B------:R-:W-:-:S13]  /*8d00*/  ISETP.GT.AND P0, PT, R130, 0x20, PT ;  /* 0x000000208200780c */ /* 0x000fda0003f04270 */
[----:B0-----:R-:W-:Y:S01]  /*8d10*/  @P0 IMAD.MOV.U32 R117, RZ, RZ, R123 ;  /* 0x000000ffff750224 */ /* 0x001fe200078e007b */
[----:B----4-:R0:W-:Y:S04]  /*8d20*/  STL [R1+0x1c], R125 ;  /* 0x00001c7d01007387 */ /* 0x0101e80000100800 */
[----:B------:R-:W4:Y:S04]  /*8d30*/  LDL R121, [R1+0x408] ;  /* 0x0004080001797983 */ /* 0x000f280000100800 */
[----:B------:R-:W4:Y:S04]  /*8d40*/  LDL R0, [R1+0x400] ;  /* 0x0004000001007983 */ /* 0x000f280000100800 */
[----:B0-----:R-:W4:Y:S04]  /*8d50*/  LDL R125, [R1+0x404] ;  /* 0x00040400017d7983 */ /* 0x001f280000100800 */
[----:B--2---:R-:W-:Y:S04]  /*8d60*/  STL [R1+0x644], R114 ;  /* 0x0006447201007387 */ /* 0x004fe80000100800 */
[----:B------:R-:W2:Y:S04]  /*8d70*/  LDL R124, [R1+0x3fc] ;  /* 0x0003fc00017c7983 */ /* 0x000ea80000100800 */
[----:B------:R-:W2:Y:S04]  /*8d80*/  LDL R122, [R1+0x3f8] ;  /* 0x0003f800017a7983 */ /* 0x000ea80000100800 */
[----:B---3--:R0:W-:Y:S04]  /*8d90*/  STL [R1+0x648], R113 ;  /* 0x0006487101007387 */ /* 0x0081e80000100800 */
[----:B------:R-:W3:Y:S01]  /*8da0*/  LDL R123, [R1+0x3f4] ;  /* 0x0003f400017b7983 */ /* 0x000ee20000100800 */
[C---:B------:R-:W-:Y:S01]  /*8db0*/  ISETP.GT.AND P2, PT, R130.reuse, 0x21, PT ;  /* 0x000000218200780c */ /* 0x040fe20003f44270 */
[----:B------:R-:W-:Y:S01]  /*8dc0*/  @P0 IMAD.MOV.U32 R116, RZ, RZ, R118 ;  /* 0x000000ffff740224 */ /* 0x000fe200078e0076 */
[----:B------:R-:W-:Y:S01]  /*8dd0*/  PRMT R144, RZ, 0x7610, R144 ;  /* 0x00007610ff907816 */ /* 0x000fe20000000090 */
[----:B------:R-:W3:Y:S01]  /*8de0*/  LDL R118, [R1+0x3f0] ;  /* 0x0003f00001767983 */ /* 0x000ee20000100800 */
[----:B------:R-:W-:-:S02]  /*8df0*/  ISETP.GT.AND P3, PT, R130, 0x22, PT ;  /* 0x000000228200780c */ /* 0x000fc40003f64270 */
[C---:B------:R-:W-:Y:S02]  /*8e00*/  ISETP.GT.AND P4, PT, R130.reuse, 0x23, PT ;  /* 0x000000238200780c */ /* 0x040fe40003f84270 */
[----:B------:R1:W3:Y:S01]  /*8e10*/  @P0 LDG.E.U16 R144, desc[UR6][R116.64] ;  /* 0x0000000674900981 */ /* 0x0002e2000c1e1500 */
[----:B------:R-:W-:Y:S02]  /*8e20*/  PRMT R160, RZ, 0x7610, R160 ;  /* 0x00007610ffa07816 */ /* 0x000fe400000000a0 */
[----:B------:R-:W-:Y:S02]  /*8e30*/  PRMT R178, RZ, 0x7610, R178 ;  /* 0x00007610ffb27816 */ /* 0x000fe400000000b2 */
[----:B------:R-:W-:Y:S01]  /*8e40*/  ISETP.GT.AND P1, PT, R130, 0x24, PT ;  /* 0x000000248200780c */ /* 0x000fe20003f24270 */
[----:B-1----:R-:W-:Y:S02]  /*8e50*/  @P2 IMAD.MOV.U32 R116, RZ, RZ, R119 ;  /* 0x000000ffff742224 */ /* 0x002fe400078e0077 */
[----:B------:R-:W-:-:S05]  /*8e60*/  @P2 IMAD.MOV.U32 R117, RZ, RZ, R120 ;  /* 0x000000ffff752224 */ /* 0x000fca00078e0078 */
[----:B------:R4:W3:Y:S01]  /*8e70*/  @P2 LDG.E.U16 R160, desc[UR6][R116.64] ;  /* 0x0000000674a02981 */ /* 0x0008e2000c1e1500 */
[----:B------:R-:W-:Y:S01]  /*8e80*/  PRMT R7, RZ, 0x7610, R7 ;  /* 0x00007610ff077816 */ /* 0x000fe20000000007 */
[----:B----4-:R-:W-:Y:S02]  /*8e90*/  @P3 IMAD.MOV.U32 R116, RZ, RZ, R121 ;  /* 0x000000ffff743224 */ /* 0x010fe400078e0079 */
[----:B------:R-:W-:-:S05]  /*8ea0*/  @P3 IMAD.MOV.U32 R117, RZ, RZ, R125 ;  /* 0x000000ffff753224 */ /* 0x000fca00078e007d */
[----:B------:R1:W4:Y:S01]  /*8eb0*/  @P3 LDG.E.U16 R178, desc[UR6][R116.64] ;  /* 0x0000000674b23981 */ /* 0x000322000c1e1500 */
[----:B0-----:R-:W-:Y:S01]  /*8ec0*/  PRMT R113, RZ, 0x7610, R113 ;  /* 0x00007610ff717816 */ /* 0x001fe20000000071 */
[----:B-1----:R-:W-:Y:S02]  /*8ed0*/  @P4 IMAD.MOV.U32 R116, RZ, RZ, R0 ;  /* 0x000000ffff744224 */ /* 0x002fe400078e0000 */
[----:B------:R0:W-:Y:S04]  /*8ee0*/  STL [R1+0x20], R126 ;  /* 0x0000207e01007387 */ /* 0x0001e80000100800 */
[----:B------:R-:W4:Y:S04]  /*8ef0*/  LDL R119, [R1+0x3ec] ;  /* 0x0003ec0001777983 */ /* 0x000f280000100800 */
[----:B------:R-:W4:Y:S04]  /*8f00*/  LDL R120, [R1+0x3e8] ;  /* 0x0003e80001787983 */ /* 0x000f280000100800 */
[----:B------:R-:W4:Y:S04]  /*8f10*/  LDL R121, [R1+0x3e4] ;  /* 0x0003e40001797983 */ /* 0x000f280000100800 */
[----:B------:R-:W4:Y:S04]  /*8f20*/  LDL R0, [R1+0x3e0] ;  /* 0x0003e00001007983 */ /* 0x000f280000100800 */
[----:B0-----:R-:W4:Y:S01]  /*8f30*/  LDL R126, [R1+0x3dc] ;  /* 0x0003dc00017e7983 */ /* 0x001f220000100800 */
[----:B--2---:R-:W-:-:S05]  /*8f40*/  @P4 IMAD.MOV.U32 R117, RZ, RZ, R124 ;  /* 0x000000ffff754224 */ /* 0x004fca00078e007c */
[----:B------:R0:W2:Y:S02]  /*8f50*/  @P4 LDG.E.U16 R7, desc[UR6][R116.64] ;  /* 0x0000000674074981 */ /* 0x0000a4000c1e1500 */
[----:B0-----:R-:W-:Y:S01]  /*8f60*/  @P1 IMAD.MOV.U32 R116, RZ, RZ, R122 ;  /* 0x000000ffff741224 */ /* 0x001fe200078e007a */
[----:B------:R-:W-:Y:S01]  /*8f70*/  ISETP.GT.AND P0, PT, R130, 0x25, PT ;  /* 0x000000258200780c */ /* 0x000fe20003f04270 */
[----:B------:R-:W2:Y:S01]  /*8f80*/  LDL R122, [R1+0x3d8] ;  /* 0x0003d800017a7983 */ /* 0x000ea20000100800 */
[----:B---3--:R-:W-:-:S03]  /*8f90*/  @P1 IMAD.MOV.U32 R117, RZ, RZ, R123 ;  /* 0x000000ffff751224 */ /* 0x008fc600078e007b */
[----:B------:R-:W3:Y:S04]  /*8fa0*/  LDL R123, [R1+0x3d4] ;  /* 0x0003d400017b7983 */ /* 0x000ee80000100800 */
[----:B------:R0:W2:Y:S01]  /*8fb0*/  @P1 LDG.E.U16 R113, desc[UR6][R116.64] ;  /* 0x0000000674711981 */ /* 0x0000a2000c1e1500 */
[C---:B------:R-:W-:Y:S02]  /*8fc0*/  ISETP.GT.AND P2, PT, R130.reuse, 0x26, PT ;  /* 0x000000268200780c */ /* 0x040fe40003f44270 */
[----:B------:R-:W-:Y:S01]  /*8fd0*/  PRMT R110, RZ, 0x7610, R110 ;  /* 0x00007610ff6e7816 */ /* 0x000fe2000000006e */
[----:B0-----:R-:W-:Y:S01]  /*8fe0*/  @P0 IMAD.MOV.U32 R116, RZ, RZ, R118 ;  /* 0x000000ffff740224 */ /* 0x001fe200078e0076 */
[----:B------:R-:W-:Y:S02]  /*8ff0*/  ISETP.GT.AND P3, PT, R130, 0x27, PT ;  /* 0x000000278200780c */ /* 0x000fe40003f64270 */
[----:B------:R-:W-:Y:S01]  /*9000*/  PRMT R112, RZ, 0x7610, R112 ;  /* 0x00007610ff707816 */ /* 0x000fe20000000070 */
[----:B----4-:R-:W-:-:S05]  /*9010*/  @P0 IMAD.MOV.U32 R117, RZ, RZ, R119 ;  /* 0x000000ffff750224 */ /* 0x010fca00078e0077 */
[----:B------:R0:W4:Y:S02]  /*9020*/  @P0 LDG.E.U16 R110, desc[UR6][R116.64] ;  /* 0x00000006746e0981 */ /* 0x000124000c1e1500 */
[----:B0-----:R-:W-:Y:S02]  /*9030*/  @P2 IMAD.MOV.U32 R116, RZ, RZ, R120 ;  /* 0x000000ffff742224 */ /* 0x001fe400078e0078 */
[----:B------:R-:W-:-:S05]  /*9040*/  @P2 IMAD.MOV.U32 R117, RZ, RZ, R121 ;  /* 0x000000ffff752224 */ /* 0x000fca00078e0079 */
[----:B------:R0:W4:Y:S02]  /*9050*/  @P2 LDG.E.U16 R112, desc[UR6][R116.64] ;  /* 0x0000000674702981 */ /* 0x000124000c1e1500 */
[----:B0-----:R-:W-:Y:S02]  /*9060*/  @P3 IMAD.MOV.U32 R116, RZ, RZ, R0 ;  /* 0x000000ffff743224 */ /* 0x001fe400078e0000 */
[----:B--2---:R0:W-:Y:S04]  /*9070*/  STL [R1+0x64c], R113 ;  /* 0x00064c7101007387 */ /* 0x0041e80000100800 */
[----:B------:R-:W2:Y:S04]  /*9080*/  LDL R119, [R1+0x3cc] ;  /* 0x0003cc0001777983 */ /* 0x000ea80000100800 */
[----:B------:R-:W4:Y:S04]  /*9090*/  LDL R118, [R1+0x3d0] ;  /* 0x0003d00001767983 */ /* 0x000f280000100800 */
[----:B------:R-:W4:Y:S04]  /*90a0*/  LDL R125, [R1+0x3c4] ;  /* 0x0003c400017d7983 */ /* 0x000f280000100800 */
[----:B------:R-:W4:Y:S04]  /*90b0*/  LDL R124, [R1+0x3c8] ;  /* 0x0003c800017c7983 */ /* 0x000f280000100800 */
[----:B------:R-:W4:Y:S04]  /*90c0*/  LDL R121, [R1+0x3bc] ;  /* 0x0003bc0001797983 */ /* 0x000f280000100800 */
[----:B------:R-:W4:Y:S04]  /*90d0*/  LDL R120, [R1+0x3c0] ;  /* 0x0003c00001787983 */ /* 0x000f280000100800 */
[----:B0-----:R-:W4:Y:S04]  /*90e0*/  LDL R113, [R1+0x3b4] ;  /* 0x0003b40001717983 */ /* 0x001f280000100800 */
[----:B------:R-:W4:Y:S01]  /*90f0*/  LDL R0, [R1+0x3b8] ;  /* 0x0003b80001007983 */ /* 0x000f220000100800 */
[C---:B------:R-:W-:Y:S01]  /*9100*/  ISETP.GT.AND P4, PT, R130.reuse, 0x28, PT ;  /* 0x000000288200780c */ /* 0x040fe20003f84270 */
[----:B------:R-:W-:Y:S01]  /*9110*/  @P3 IMAD.MOV.U32 R117, RZ, RZ, R126 ;  /* 0x000000ffff753224 */ /* 0x000fe200078e007e */
[----:B------:R-:W-:Y:S01]  /*9120*/  PRMT R3, RZ, 0x7610, R3 ;  /* 0x00007610ff037816 */ /* 0x000fe20000000003 */
[----:B------:R-:W4:Y:S01]  /*9130*/  LDL R127, [R1+0x19c] ;  /* 0x00019c00017f7983 */ /* 0x000f220000100800 */
[----:B------:R-:W-:-:S02]  /*9140*/  ISETP.GT.AND P1, PT, R130, 0x29, PT ;  /* 0x000000298200780c */ /* 0x000fc40003f24270 */
[----:B------:R-:W-:Y:S01]  /*9150*/  PRMT R147, RZ, 0x7610, R147 ;  /* 0x00007610ff937816 */ /* 0x000fe20000000093 */
[----:B------:R-:W4:Y:S04]  /*9160*/  LDL R126, [R1+0x1a0] ;  /* 0x0001a000017e7983 */ /* 0x000f280000100800 */
[----:B------:R0:W4:Y:S01]  /*9170*/  @P3 LDG.E.U16 R3, desc[UR6][R116.64] ;  /* 0x0000000674033981 */ /* 0x000122000c1e1500 */
[C---:B------:R-:W-:Y:S02]  /*9180*/  ISETP.GT.AND P0, PT, R130.reuse, 0x2a, PT ;  /* 0x0000002a8200780c */ /* 0x040fe40003f04270 */
[----:B------:R-:W-:Y:S01]  /*9190*/  PRMT R161, RZ, 0x7610, R161 ;  /* 0x00007610ffa17816 */ /* 0x000fe200000000a1 */
[----:B------:R-:W4:Y:S01]  /*91a0*/  LDL R129, [R1+0x174] ;  /* 0x0001740001817983 */ /* 0x000f220000100800 */
[----:B------:R-:W-:-:S02]  /*91b0*/  ISETP.GT.AND P2, PT, R130, 0x2b, PT ;  /* 0x0000002b8200780c */ /* 0x000fc40003f44270 */
[----:B------:R-:W-:Y:S01]  /*91c0*/  PRMT R177, RZ, 0x7610, R177 ;  /* 0x00007610ffb17816 */ /* 0x000fe200000000b1 */
[----:B------:R-:W4:Y:S01]  /*91d0*/  LDL R128, [R1+0x178] ;  /* 0x0001780001807983 */ /* 0x000f220000100800 */
[----:B0-----:R-:W-:Y:S02]  /*91e0*/  @P4 IMAD.MOV.U32 R116, RZ, RZ, R122 ;  /* 0x000000ffff744224 */ /* 0x001fe400078e007a */
[----:B---3--:R-:W-:Y:S01]  /*91f0*/  @P4 IMAD.MOV.U32 R117, RZ, RZ, R123 ;  /* 0x000000ffff754224 */ /* 0x008fe200078e007b */
[----:B------:R-:W3:Y:S04]  /*9200*/  LDL R122, [R1+0x3b0] ;  /* 0x0003b000017a7983 */ /* 0x000ee80000100800 */
[----:B------:R-:W3:Y:S04]  /*9210*/  LDL R123, [R1+0x3ac] ;  /* 0x0003ac00017b7983 */ /* 0x000ee80000100800 */
[----:B------:R2:W3:Y:S01]  /*9220*/  @P4 LDG.E.U16 R147, desc[UR6][R116.64] ;  /* 0x0000000674934981 */ /* 0x0004e2000c1e1500 */
[----:B------:R-:W-:-:S02]  /*9230*/  ISETP.GT.AND P3, PT, R130, 0x2c, PT ;  /* 0x0000002c8200780c */ /* 0x000fc40003f64270 */
[----:B------:R-:W-:Y:S01]  /*9240*/  PRMT R248, RZ, 0x7610, R248 ;  /* 0x00007610fff87816 */ /* 0x000fe200000000f8 */
[----:B------:R-:W3:Y:S01]  /*9250*/  LDL R131, [R1+0x148] ;  /* 0x0001480001837983 */ /* 0x000ee20000100800 */
[----:B------:R-:W-:Y:S02]  /*9260*/  PRMT R114, RZ, 0x7610, R114 ;  /* 0x00007610ff727816 */ /* 0x000fe40000000072 */
[----:B------:R-:W-:Y:S01]  /*9270*/  PRMT R111, RZ, 0x7610, R111 ;  /* 0x00007610ff6f7816 */ /* 0x000fe2000000006f */
[----:B------:R-:W3:Y:S01]  /*9280*/  LDL R132, [R1+0x144] ;  /* 0x0001440001847983 */ /* 0x000ee20000100800 */
[----:B------:R-:W-:Y:S02]  /*9290*/  PRMT R251, RZ, 0x7610, R251 ;  /* 0x00007610fffb7816 */ /* 0x000fe400000000fb */
[----:B------:R-:W-:Y:S01]  /*92a0*/  PRMT R250, RZ, 0x7610, R250 ;  /* 0x00007610fffa7816 */ /* 0x000fe200000000fa */
[----:B------:R-:W3:Y:S01]  /*92b0*/  LDL R135, [R1+0x12c] ;  /* 0x00012c0001877983 */ /* 0x000ee20000100800 */
[----:B------:R-:W-:-:S02]  /*92c0*/  PRMT R146, RZ, 0x7610, R146 ;  /* 0x00007610ff927816 */ /* 0x000fc40000000092 */
[----:B------:R-:W-:Y:S01]  /*92d0*/  PRMT R162, RZ, 0x7610, R162 ;  /* 0x00007610ffa27816 */ /* 0x000fe200000000a2 */
[----:B------:R-:W3:Y:S01]  /*92e0*/  LDL R134, [R1+0x130] ;  /* 0x0001300001867983 */ /* 0x000ee20000100800 */
[----:B------:R-:W-:Y:S02]  /*92f0*/  PRMT R176, RZ, 0x7610, R176 ;  /* 0x00007610ffb07816 */ /* 0x000fe400000000b0 */
[----:B------:R-:W-:Y:S02]  /*9300*/  PRMT R245, RZ, 0x7610, R245 ;  /* 0x00007610fff57816 */ /* 0x000fe400000000f5 */
[----:B------:R-:W-:Y:S02]  /*9310*/  PRMT R247, RZ, 0x7610, R247 ;  /* 0x00007610fff77816 */ /* 0x000fe400000000f7 */
[----:B------:R-:W-:Y:S02]  /*9320*/  PRMT R244, RZ, 0x7610, R244 ;  /* 0x00007610fff47816 */ /* 0x000fe400000000f4 */
[----:B------:R-:W-:-:S02]  /*9330*/  PRMT R243, RZ, 0x7610, R243 ;  /* 0x00007610fff37816 */ /* 0x000fc400000000f3 */
[----:B------:R-:W-:Y:S02]  /*9340*/  PRMT R242, RZ, 0x7610, R242 ;  /* 0x00007610fff27816 */ /* 0x000fe400000000f2 */
        /* <DEDUP_REMOVED lines=57> */
[----:B------:R-:W-:Y:S01]  /*96e0*/  PRMT R167, RZ, 0x7610, R167 ;  /* 0x00007610ffa77816 */ /* 0x000fe200000000a7 */
[----:B------:R-:W0:Y:S01]  /*96f0*/  S2R R133, SR_TID.X ;  /* 0x0000000000857919 */ /* 0x000e220000002100 */
[----:B------:R-:W3:Y:S04]  /*9700*/  LDL R139, [R1+0x114] ;  /* 0x00011400018b7983 */ /* 0x000ee80000100800 */
[----:B------:R-:W3:Y:S04]  /*9710*/  LDL R138, [R1+0x118] ;  /* 0x00011800018a7983 */ /* 0x000ee80000100800 */
[----:B------:R-:W3:Y:S04]  /*9720*/  LDL R137, [R1+0x94] ;  /* 0x0000940001897983 */ /* 0x000ee80000100800 */
[----:B------:R-:W3:Y:S01]  /*9730*/  LDL R136, [R1+0x98] ;  /* 0x0000980001887983 */ /* 0x000ee20000100800 */
[----:B--2---:R-:W-:-:S03]  /*9740*/  @P1 IMAD.MOV.U32 R117, RZ, RZ, R119 ;  /* 0x000000ffff751224 */ /* 0x004fc600078e0077 */
[----:B------:R-:W2:Y:S01]  /*9750*/  LDL R119, [R1+0x3a4] ;  /* 0x0003a40001777983 */ /* 0x000ea20000100800 */
[----:B----4-:R-:W-:-:S03]  /*9760*/  @P1 IMAD.MOV.U32 R116, RZ, RZ, R118 ;  /* 0x000000ffff741224 */ /* 0x010fc600078e0076 */
[----:B------:R-:W4:Y:S04]  /*9770*/  LDL R118, [R1+0x3a8] ;  /* 0x0003a80001767983 */ /* 0x000f280000100800 */
[----:B------:R1:W4:Y:S02]  /*9780*/  @P1 LDG.E.U16 R161, desc[UR6][R116.64] ;  /* 0x0000000674a11981 */ /* 0x000324000c1e1500 */
[----:B-1----:R-:W-:Y:S02]  /*9790*/  @P0 IMAD.MOV.U32 R116, RZ, RZ, R124 ;  /* 0x000000ffff740224 */ /* 0x002fe400078e007c */
[----:B------:R-:W-:Y:S01]  /*97a0*/  @P0 IMAD.MOV.U32 R117, RZ, RZ, R125 ;  /* 0x000000ffff750224 */ /* 0x000fe200078e007d */
[C---:B------:R-:W-:Y:S01]  /*97b0*/  ISETP.GT.AND P4, PT, R130.reuse, 0x2d, PT ;  /* 0x0000002d8200780c */ /* 0x040fe20003f84270 */
[----:B------:R-:W4:Y:S04]  /*97c0*/  LDL R125, [R1+0x384] ;  /* 0x00038400017d7983 */ /* 0x000f280000100800 */
[----:B------:R1:W4:Y:S01]  /*97d0*/  @P0 LDG.E.U16 R177, desc[UR6][R116.64] ;  /* 0x0000000674b10981 */ /* 0x000322000c1e1500 */
[----:B------:R-:W-:-:S03]  /*97e0*/  ISETP.GT.AND P1, PT, R130, 0x2e, PT ;  /* 0x0000002e8200780c */ /* 0x000fc60003f24270 */
[----:B------:R-:W4:Y:S01]  /*97f0*/  LDL R124, [R1+0x388] ;  /* 0x00038800017c7983 */ /* 0x000f220000100800 */
[----:B-1----:R-:W-:Y:S02]  /*9800*/  @P2 IMAD.MOV.U32 R116, RZ, RZ, R120 ;  /* 0x000000ffff742224 */ /* 0x002fe400078e0078 */
[----:B------:R-:W-:Y:S01]  /*9810*/  @P2 IMAD.MOV.U32 R117, RZ, RZ, R121 ;  /* 0x000000ffff752224 */ /* 0x000fe200078e0079 */
[----:B------:R-:W4:Y:S04]  /*9820*/  LDL R120, [R1+0x3a0] ;  /* 0x0003a00001787983 */ /* 0x000f280000100800 */
[----:B------:R-:W4:Y:S04]  /*9830*/  LDL R121, [R1+0x39c] ;  /* 0x00039c0001797983 */ /* 0x000f280000100800 */
[----:B------:R1:W4:Y:S02]  /*9840*/  @P2 LDG.E.U16 R248, desc[UR6][R116.64] ;  /* 0x0000000674f82981 */ /* 0x000324000c1e1500 */
[----:B-1----:R-:W-:-:S02]  /*9850*/  @P3 IMAD.MOV.U32 R116, RZ, RZ, R0 ;  /* 0x000000ffff743224 */ /* 0x002fc400078e0000 */
[----:B------:R-:W-:Y:S01]  /*9860*/  @P3 IMAD.MOV.U32 R117, RZ, RZ, R113 ;  /* 0x000000ffff753224 */ /* 0x000fe200078e0071 */
[----:B------:R-:W4:Y:S04]  /*9870*/  LDL R0, [R1+0x398] ;  /* 0x0003980001007983 */ /* 0x000f280000100800 */
[----:B------:R-:W4:Y:S04]  /*9880*/  LDL R113, [R1+0x394] ;  /* 0x0003940001717983 */ /* 0x000f280000100800 */
[----:B------:R3:W4:Y:S02]  /*9890*/  @P3 LDG.E.U16 R114, desc[UR6][R116.64] ;  /* 0x0000000674723981 */ /* 0x000724000c1e1500 */
[----:B---3--:R-:W-:-:S02]  /*98a0*/  @P4 IMAD.MOV.U32 R116, RZ, RZ, R122 ;  /* 0x000000ffff744224 */ /* 0x008fc400078e007a */
[----:B------:R-:W-:Y:S01]  /*98b0*/  @P4 IMAD.MOV.U32 R117, RZ, RZ, R123 ;  /* 0x000000ffff754224 */ /* 0x000fe200078e007b */
[----:B------:R-:W3:Y:S04]  /*98c0*/  LDL R122, [R1+0x390] ;  /* 0x00039000017a7983 */ /* 0x000ee80000100800 */
[----:B------:R-:W3:Y:S01]  /*98d0*/  LDL R123, [R1+0x38c] ;  /* 0x00038c00017b7983 */ /* 0x000ee20000100800 */
[----:B------:R-:W-:-:S03]  /*98e0*/  ISETP.GT.AND P0, PT, R130, 0x2f, PT ;  /* 0x0000002f8200780c */ /* 0x000fc60003f04270 */
[----:B------:R2:W3:Y:S01]  /*98f0*/  @P4 LDG.E.U16 R111, desc[UR6][R116.64] ;  /* 0x00000006746f4981 */ /* 0x0004e2000c1e1500 */
[----:B------:R-:W-:Y:S01]  /*9900*/  ISETP.GT.AND P2, PT, R130, 0x30, PT ;  /* 0x000000308200780c */ /* 0x000fe20003f44270 */
[----:B--2---:R-:W-:Y:S02]  /*9910*/  @P1 IMAD.MOV.U32 R117, RZ, RZ, R119 ;  /* 0x000000ffff751224 */ /* 0x004fe400078e0077 */
[----:B------:R-:W2:Y:S01]  /*9920*/  LDL R119, [R1+0x37c] ;  /* 0x00037c0001777983 */ /* 0x000ea20000100800 */
[----:B----4-:R-:W-:-:S03]  /*9930*/  @P1 IMAD.MOV.U32 R116, RZ, RZ, R118 ;  /* 0x000000ffff741224 */ /* 0x010fc600078e0076 */
[----:B------:R-:W4:Y:S04]  /*9940*/  LDL R118, [R1+0x380] ;  /* 0x0003800001767983 */ /* 0x000f280000100800 */
[----:B------:R1:W4:Y:S02]  /*9950*/  @P1 LDG.E.U16 R251, desc[UR6][R116.64] ;  /* 0x0000000674fb1981 */ /* 0x000324000c1e1500 */
[----:B-1----:R-:W-:Y:S02]  /*9960*/  @P0 IMAD.MOV.U32 R116, RZ, RZ, R120 ;  /* 0x000000ffff740224 */ /* 0x002fe400078e0078 */
[----:B------:R-:W4:Y:S01]  /*9970*/  LDL R120, [R1+0x378] ;  /* 0x0003780001787983 */ /* 0x000f220000100800 */
[----:B------:R-:W-:-:S03]  /*9980*/  @P0 IMAD.MOV.U32 R117, RZ, RZ, R121 ;  /* 0x000000ffff750224 */ /* 0x000fc600078e0079 */
[----:B------:R-:W4:Y:S04]  /*9990*/  LDL R121, [R1+0x374] ;  /* 0x0003740001797983 */ /* 0x000f280000100800 */
[----:B------:R1:W4:Y:S02]  /*99a0*/  @P0 LDG.E.U16 R250, desc[UR6][R116.64] ;  /* 0x0000000674fa0981 */ /* 0x000324000c1e1500 */
[----:B-1----:R-:W-:Y:S02]  /*99b0*/  @P2 IMAD.MOV.U32 R116, RZ, RZ, R0 ;  /* 0x000000ffff742224 */ /* 0x002fe400078e0000 */
[----:B------:R-:W4:Y:S01]  /*99c0*/  LDL R0, [R1+0x370] ;  /* 0x0003700001007983 */ /* 0x000f220000100800 */
[----:B------:R-:W-:-:S03]  /*99d0*/  @P2 IMAD.MOV.U32 R117, RZ, RZ, R113 ;  /* 0x000000ffff752224 */ /* 0x000fc600078e0071 */
[----:B------:R-:W4:Y:S01]  /*99e0*/  LDL R113, [R1+0x36c] ;  /* 0x00036c0001717983 */ /* 0x000f220000100800 */
[C---:B------:R-:W-:Y:S02]  /*99f0*/  ISETP.GT.AND P3, PT, R130.reuse, 0x31, PT ;  /* 0x000000318200780c */ /* 0x040fe40003f64270 */
[C---:B------:R-:W-:Y:S01]  /*9a00*/  ISETP.GT.AND P4, PT, R130.reuse, 0x32, PT ;  /* 0x000000328200780c */ /* 0x040fe20003f84270 */
[----:B------:R3:W4:Y:S01]  /*9a10*/  @P2 LDG.E.U16 R146, desc[UR6][R116.64] ;  /* 0x0000000674922981 */ /* 0x000722000c1e1500 */
[----:B------:R-:W-:-:S09]  /*9a20*/  ISETP.GT.AND P1, PT, R130, 0x33, PT ;  /* 0x000000338200780c */ /* 0x000fd20003f24270 */
[----:B---3--:R-:W-:Y:S02]  /*9a30*/  @P3 IMAD.MOV.U32 R116, RZ, RZ, R122 ;  /* 0x000000ffff743224 */ /* 0x008fe400078e007a */
[----:B------:R-:W3:Y:S01]  /*9a40*/  LDL R122, [R1+0x368] ;  /* 0x00036800017a7983 */ /* 0x000ee20000100800 */
[----:B------:R-:W-:-:S03]  /*9a50*/  @P3 IMAD.MOV.U32 R117, RZ, RZ, R123 ;  /* 0x000000ffff753224 */ /* 0x000fc600078e007b */
[----:B------:R-:W3:Y:S04]  /*9a60*/  LDL R123, [R1+0x364] ;  /* 0x00036400017b7983 */ /* 0x000ee80000100800 */
[----:B------:R1:W3:Y:S01]  /*9a70*/  @P3 LDG.E.U16 R162, desc[UR6][R116.64] ;  /* 0x0000000674a23981 */ /* 0x0002e2000c1e1500 */
[C---:B------:R-:W-:Y:S01]  /*9a80*/  ISETP.GT.AND P0, PT, R130.reuse, 0x34, PT ;  /* 0x000000348200780c */ /* 0x040fe20003f04270 */
[----:B-1----:R-:W-:Y:S02]  /*9a90*/  @P4 IMAD.MOV.U32 R116, RZ, RZ, R124 ;  /* 0x000000ffff744224 */ /* 0x002fe400078e007c */
[----:B------:R-:W-:Y:S01]  /*9aa0*/  @P4 IMAD.MOV.U32 R117, RZ, RZ, R125 ;  /* 0x000000ffff754224 */ /* 0x000fe200078e007d */
[C---:B------:R-:W-:Y:S01]  /*9ab0*/  ISETP.GT.AND P2, PT, R130.reuse, 0x35, PT ;  /* 0x000000358200780c */ /* 0x040fe20003f44270 */
[----:B------:R-:W3:Y:S04]  /*9ac0*/  LDL R125, [R1+0x344] ;  /* 0x00034400017d7983 */ /* 0x000ee80000100800 */
[----:B------:R2:W3:Y:S01]  /*9ad0*/  @P4 LDG.E.U16 R176, desc[UR6][R116.64] ;  /* 0x0000000674b04981 */ /* 0x0004e2000c1e1500 */
[----:B------:R-:W-:-:S03]  /*9ae0*/  ISETP.GT.AND P3, PT, R130, 0x36, PT ;  /* 0x000000368200780c */ /* 0x000fc60003f64270 */
[----:B------:R-:W3:Y:S01]  /*9af0*/  LDL R124, [R1+0x348] ;  /* 0x00034800017c7983 */ /* 0x000ee20000100800 */
[----:B--2---:R-:W-:-:S03]  /*9b00*/  @P1 IMAD.MOV.U32 R117, RZ, RZ, R119 ;  /* 0x000000ffff751224 */ /* 0x004fc600078e0077 */
        /* <DEDUP_REMOVED lines=13> */
[----:B------:R-:W-:-:S03]  /*9be0*/  ISETP.GT.AND P4, PT, R130, 0x37, PT ;  /* 0x000000378200780c */ /* 0x000fc60003f84270 */
[----:B------:R3:W4:Y:S01]  /*9bf0*/  @P2 LDG.E.U16 R244, desc[UR6][R116.64] ;  /* 0x0000000674f42981 */ /* 0x000722000c1e1500 */
[----:B------:R-:W-:Y:S01]  /*9c00*/  ISETP.GT.AND P1, PT, R130, 0x38, PT ;  /* 0x000000388200780c */ /* 0x000fe20003f24270 */
[----:B---3--:R-:W-:Y:S02]  /*9c10*/  @P3 IMAD.MOV.U32 R116, RZ, RZ, R122 ;  /* 0x000000ffff743224 */ /* 0x008fe400078e007a */
[----:B------:R-:W3:Y:S01]  /*9c20*/  LDL R122, [R1+0x340] ;  /* 0x00034000017a7983 */ /* 0x000ee20000100800 */
[----:B------:R-:W-:-:S03]  /*9c30*/  @P3 IMAD.MOV.U32 R117, RZ, RZ, R123 ;  /* 0x000000ffff753224 */ /* 0x000fc600078e007b */
[----:B------:R-:W3:Y:S04]  /*9c40*/  LDL R123, [R1+0x33c] ;  /* 0x00033c00017b7983 */ /* 0x000ee80000100800 */
        /* <DEDUP_REMOVED lines=20> */
[----:B-1----:R-:W-:Y:S02]  /*9d90*/  @P2 IMAD.MOV.U32 R116, RZ, RZ, R124 ;  /* 0x000000ffff742224 */ /* 0x002fe400078e007c */
[----:B------:R-:W-:Y:S01]  /*9da0*/  @P2 IMAD.MOV.U32 R117, RZ, RZ, R125 ;  /* 0x000000ffff752224 */ /* 0x000fe200078e007d */
[C---:B------:R-:W-:Y:S01]  /*9db0*/  ISETP.GT.AND P1, PT, R130.reuse, 0x3d, PT ;  /* 0x0000003d8200780c */ /* 0x040fe20003f24270 */
[----:B------:R-:W4:Y:S04]  /*9dc0*/  LDL R125, [R1+0x304] ;  /* 0x00030400017d7983 */ /* 0x000f280000100800 */
[----:B------:R3:W4:Y:S01]  /*9dd0*/  @P2 LDG.E.U16 R175, desc[UR6][R116.64] ;  /* 0x0000000674af2981 */ /* 0x000722000c1e1500 */
[----:B------:R-:W-:-:S03]  /*9de0*/  ISETP.GT.AND P0, PT, R130, 0x3e, PT ;  /* 0x0000003e8200780c */ /* 0x000fc60003f04270 */
[----:B------:R-:W4:Y:S01]  /*9df0*/  LDL R124, [R1+0x308] ;  /* 0x00030800017c7983 */ /* 0x000f220000100800 */
[----:B---3--:R-:W-:Y:S02]  /*9e00*/  @P3 IMAD.MOV.U32 R116, RZ, RZ, R122 ;  /* 0x000000ffff743224 */ /* 0x008fe400078e007a */
[----:B------:R-:W-:Y:S01]  /*9e10*/  @P3 IMAD.MOV.U32 R117, RZ, RZ, R123 ;  /* 0x000000ffff753224 */ /* 0x000fe200078e007b */
[----:B------:R-:W3:Y:S04]  /*9e20*/  LDL R122, [R1+0x320] ;  /* 0x00032000017a7983 */ /* 0x000ee80000100800 */
[----:B------:R-:W3:Y:S04]  /*9e30*/  LDL R123, [R1+0x31c] ;  /* 0x00031c00017b7983 */ /* 0x000ee80000100800 */
[----:B------:R2:W3:Y:S02]  /*9e40*/  @P3 LDG.E.U16 R237, desc[UR6][R116.64] ;  /* 0x0000000674ed3981 */ /* 0x0004e4000c1e1500 */
[----:B--2---:R-:W-:-:S02]  /*9e50*/  @P4 IMAD.MOV.U32 R117, RZ, RZ, R119 ;  /* 0x000000ffff754224 */ /* 0x004fc400078e0077 */
        /* <DEDUP_REMOVED lines=16> */
[C---:B------:R-:W-:Y:S02]  /*9f60*/  ISETP.GT.AND P4, PT, R130.reuse, 0x41, PT ;  /* 0x000000418200780c */ /* 0x040fe40003f84270 */
[C---:B------:R-:W-:Y:S02]  /*9f70*/  ISETP.GT.AND P1, PT, R130.reuse, 0x42, PT ;  /* 0x000000428200780c */ /* 0x040fe40003f24270 */
[----:B------:R-:W-:-:S05]  /*9f80*/  ISETP.GT.AND P0, PT, R130, 0x43, PT ;  /* 0x000000438200780c */ /* 0x000fca0003f04270 */
[----:B---3--:R-:W-:Y:S02]  /*9f90*/  @P2 IMAD.MOV.U32 R116, RZ, RZ, R122 ;  /* 0x000000ffff742224 */ /* 0x008fe400078e007a */
[----:B------:R-:W3:Y:S01]  /*9fa0*/  LDL R122, [R1+0x2f8] ;  /* 0x0002f800017a7983 */ /* 0x000ee20000100800 */
[----:B------:R-:W-:-:S03]  /*9fb0*/  @P2 IMAD.MOV.U32 R117, RZ, RZ, R123 ;  /* 0x000000ffff752224 */ /* 0x000fc600078e007b */
[----:B------:R-:W3:Y:S04]  /*9fc0*/  LDL R123, [R1+0x2f4] ;  /* 0x0002f400017b7983 */ /* 0x000ee80000100800 */
[----:B------:R2:W3:Y:S02]  /*9fd0*/  @P2 LDG.E.U16 R232, desc[UR6][R116.64] ;  /* 0x0000000674e82981 */ /* 0x0004e4000c1e1500 */
        /* <DEDUP_REMOVED lines=11> */
[----:B------:R-:W-:Y:S01]  /*a090*/  @P1 IMAD.MOV.U32 R117, RZ, RZ, R125 ;  /* 0x000000ffff751224 */ /* 0x000fe200078e007d */
[C---:B------:R-:W-:Y:S01]  /*a0a0*/  ISETP.GT.AND P2, PT, R130.reuse, 0x44, PT ;  /* 0x000000448200780c */ /* 0x040fe20003f44270 */
[----:B------:R-:W4:Y:S04]  /*a0b0*/  LDL R125, [R1+0x2c4] ;  /* 0x0002c400017d7983 */ /* 0x000f280000100800 */
[----:B------:R1:W4:Y:S01]  /*a0c0*/  @P1 LDG.E.U16 R174, desc[UR6][R116.64] ;  /* 0x0000000674ae1981 */ /* 0x000322000c1e1500 */
[----:B------:R-:W-:-:S02]  /*a0d0*/  ISETP.GT.AND P3, PT, R130, 0x45, PT ;  /* 0x000000458200780c */ /* 0x000fc40003f64270 */
[----:B------:R-:W-:Y:S01]  /*a0e0*/  ISETP.GT.AND P4, PT, R130, 0x46, PT ;  /* 0x000000468200780c */ /* 0x000fe20003f84270 */
[----:B------:R-:W4:Y:S01]  /*a0f0*/  LDL R124, [R1+0x2c8] ;  /* 0x0002c800017c7983 */ /* 0x000f220000100800 */
[----:B-1----:R-:W-:Y:S02]  /*a100*/  @P0 IMAD.MOV.U32 R116, RZ, RZ, R0 ;  /* 0x000000ffff740224 */ /* 0x002fe400078e0000 */
[----:B------:R-:W-:Y:S01]  /*a110*/  @P0 IMAD.MOV.U32 R117, RZ, RZ, R113 ;  /* 0x000000ffff750224 */ /* 0x000fe200078e0071 */
[----:B------:R-:W4:Y:S04]  /*a120*/  LDL R0, [R1+0x2e0] ;  /* 0x0002e00001007983 */ /* 0x000f280000100800 */
[----:B------:R-:W4:Y:S04]  /*a130*/  LDL R113, [R1+0x2dc] ;  /* 0x0002dc0001717983 */ /* 0x000f280000100800 */
[----:B------:R3:W4:Y:S02]  /*a140*/  @P0 LDG.E.U16 R230, desc[UR6][R116.64] ;  /* 0x0000000674e60981 */ /* 0x000724000c1e1500 */
[----:B---3--:R-:W-:-:S02]  /*a150*/  @P2 IMAD.MOV.U32 R116, RZ, RZ, R122 ;  /* 0x000000ffff742224 */ /* 0x008fc400078e007a */
        /* <DEDUP_REMOVED lines=23> */
[----:B------:R-:W-:-:S07]  /*a2d0*/  ISETP.GT.AND P4, PT, R130, 0x4b, PT ;  /* 0x0000004b8200780c */ /* 0x000fce0003f84270 */
        /* <DEDUP_REMOVED lines=18> */
[----:B-1----:R-:W-:-:S03]  /*a400*/  @P4 IMAD.MOV.U32 R116, RZ, RZ, R120 ;  /* 0x000000ffff744224 */ /* 0x002fc600078e0078 */
[----:B------:R-:W4:Y:S01]  /*a410*/  LDL R120, [R1+0x2a0] ;  /* 0x0002a00001787983 */ /* 0x000f220000100800 */
[----:B------:R-:W-:-:S03]  /*a420*/  @P4 IMAD.MOV.U32 R117, RZ, RZ, R121 ;  /* 0x000000ffff754224 */ /* 0x000fc600078e0079 */
[----:B------:R-:W4:Y:S04]  /*a430*/  LDL R121, [R1+0x29c] ;  /* 0x00029c0001797983 */ /* 0x000f280000100800 */
[----:B------:R1:W4:Y:S02]  /*a440*/  @P4 LDG.E.U16 R222, desc[UR6][R116.64] ;  /* 0x0000000674de4981 */ /* 0x000324000c1e1500 */
[----:B-1----:R-:W-:Y:S02]  /*a450*/  @P1 IMAD.MOV.U32 R116, RZ, RZ, R0 ;  /* 0x000000ffff741224 */ /* 0x002fe400078e0000 */
[----:B------:R-:W4:Y:S01]  /*a460*/  LDL R0, [R1+0x298] ;  /* 0x0002980001007983 */ /* 0x000f220000100800 */
[----:B------:R-:W-:-:S03]  /*a470*/  @P1 IMAD.MOV.U32 R117, RZ, RZ, R113 ;  /* 0x000000ffff751224 */ /* 0x000fc600078e0071 */
[----:B------:R-:W4:Y:S04]  /*a480*/  LDL R113, [R1+0x294] ;  /* 0x0002940001717983 */ /* 0x000f280000100800 */
        /* <DEDUP_REMOVED lines=31> */
[----:B------:R1:W3:Y:S02]  /*a680*/  @P1 LDG.E.U16 R188, desc[UR6][R116.64] ;  /* 0x0000000674bc1981 */ /* 0x0002e4000c1e1500 */
        /* <DEDUP_REMOVED lines=88> */
[----:B------:R1:W4:Y:S01]  /*ac10*/  @P0 LDG.E.U16 R152, desc[UR6][R116.64] ;  /* 0x0000000674980981 */ /* 0x000322000c1e1500 */
[----:B------:R-:W-:Y:S01]  /*ac20*/  ISETP.GT.AND P0, PT, R130, 0x63, PT ;  /* 0x000000638200780c */ /* 0x000fe20003f04270 */
[----:B-1----:R-:W-:Y:S02]  /*ac30*/  @P1 IMAD.MOV.U32 R116, RZ, RZ, R120 ;  /* 0x000000ffff741224 */ /* 0x002fe400078e0078 */
[----:B------:R-:W4:Y:S01]  /*ac40*/  LDL R120, [R1+0x1e8] ;  /* 0x0001e80001787983 */ /* 0x000f220000100800 */
[----:B------:R-:W-:-:S03]  /*ac50*/  @P1 IMAD.MOV.U32 R117, RZ, RZ, R121 ;  /* 0x000000ffff751224 */ /* 0x000fc600078e0079 */
[----:B------:R-:W4:Y:S04]  /*ac60*/  LDL R121, [R1+0x1e4] ;  /* 0x0001e40001797983 */ /* 0x000f280000100800 */
[----:B------:R1:W4:Y:S02]  /*ac70*/  @P1 LDG.E.U16 R186, desc[UR6][R116.64] ;  /* 0x0000000674ba1981 */ /* 0x000324000c1e1500 */
[----:B-1----:R-:W-:Y:S02]  /*ac80*/  @P2 IMAD.MOV.U32 R116, RZ, RZ, R124 ;  /* 0x000000ffff742224 */ /* 0x002fe400078e007c */
[----:B------:R-:W-:Y:S01]  /*ac90*/  @P2 IMAD.MOV.U32 R117, RZ, RZ, R125 ;  /* 0x000000ffff752224 */ /* 0x000fe200078e007d */
[----:B------:R-:W-:Y:S01]  /*aca0*/  ISETP.GT.AND P1, PT, R130, 0x64, PT ;  /* 0x000000648200780c */ /* 0x000fe20003f24270 */
[----:B------:R-:W4:Y:S04]  /*acb0*/  LDL R125, [R1+0x194] ;  /* 0x00019400017d7983 */ /* 0x000f280000100800 */
[----:B------:R1:W4:Y:S04]  /*acc0*/  @P2 LDG.E.U16 R170, desc[UR6][R116.64] ;  /* 0x0000000674aa2981 */ /* 0x000328000c1e1500 */
[----:B------:R-:W4:Y:S01]  /*acd0*/  LDL R124, [R1+0x198] ;  /* 0x00019800017c7983 */ /* 0x000f220000100800 */
[----:B-1----:R-:W-:-:S03]  /*ace0*/  @P0 IMAD.MOV.U32 R116, RZ, RZ, R0 ;  /* 0x000000ffff740224 */ /* 0x002fc600078e0000 */
        /* <DEDUP_REMOVED lines=39> */
[----:B------:R-:W2:Y:S04]  /*af60*/  LDL R118, [R1+0x1b8] ;  /* 0x0001b80001767983 */ /* 0x000ea80000100800 */
[----:B------:R1:W4:Y:S01]  /*af70*/  @P0 LDG.E.U16 R185, desc[UR6][R116.64] ;  /* 0x0000000674b90981 */ /* 0x000322000c1e1500 */
[----:B------:R-:W-:Y:S01]  /*af80*/  ISETP.GT.AND P0, PT, R130, 0x6a, PT ;  /* 0x0000006a8200780c */ /* 0x000fe20003f04270 */
[----:B-1----:R-:W-:Y:S02]  /*af90*/  @P1 IMAD.MOV.U32 R116, RZ, RZ, R124 ;  /* 0x000000ffff741224 */ /* 0x002fe400078e007c */
[----:B------:R-:W-:Y:S01]  /*afa0*/  @P1 IMAD.MOV.U32 R117, RZ, RZ, R125 ;  /* 0x000000ffff751224 */ /* 0x000fe200078e007d */
[----:B------:R-:W4:Y:S04]  /*afb0*/  LDL R124, [R1+0x190] ;  /* 0x00019000017c7983 */ /* 0x000f280000100800 */
[----:B------:R1:W4:Y:S04]  /*afc0*/  @P1 LDG.E.U16 R154, desc[UR6][R116.64] ;  /* 0x00000006749a1981 */ /* 0x000328000c1e1500 */
        /* <DEDUP_REMOVED lines=12> */
[----:B------:R-:W-:-:S09]  /*b090*/  ISETP.GT.AND P0, PT, R130, 0x6c, PT ;  /* 0x0000006c8200780c */ /* 0x000fd20003f04270 */
[----:B---3--:R-:W-:Y:S02]  /*b0a0*/  @P1 IMAD.MOV.U32 R116, RZ, RZ, R122 ;  /* 0x000000ffff741224 */ /* 0x008fe400078e007a */
[----:B------:R-:W3:Y:S01]  /*b0b0*/  LDL R122, [R1+0x188] ;  /* 0x00018800017a7983 */ /* 0x000ee20000100800 */
[----:B------:R-:W-:-:S03]  /*b0c0*/  @P1 IMAD.MOV.U32 R117, RZ, RZ, R123 ;  /* 0x000000ffff751224 */ /* 0x000fc600078e007b */
[----:B------:R-:W3:Y:S04]  /*b0d0*/  LDL R123, [R1+0x184] ;  /* 0x00018400017b7983 */ /* 0x000ee80000100800 */
[----:B------:R1:W3:Y:S01]  /*b0e0*/  @P1 LDG.E.U16 R115, desc[UR6][R116.64] ;  /* 0x0000000674731981 */ /* 0x0002e2000c1e1500 */
[----:B------:R-:W-:Y:S02]  /*b0f0*/  ISETP.GT.AND P1, PT, R130, 0x6d, PT ;  /* 0x0000006d8200780c */ /* 0x000fe40003f24270 */
[----:B-1----:R-:W-:-:S06]  /*b100*/  PRMT R116, RZ, 0x7610, R116 ;  /* 0x00007610ff747816 */ /* 0x002fcc0000000074 */
[----:B--2---:R4:W2:Y:S01]  /*b110*/  @P0 LDG.E.U16 R116, desc[UR6][R118.64] ;  /* 0x0000000676740981 */ /* 0x0048a2000c1e1500 */
[----:B------:R-:W-:-:S04]  /*b120*/  ISETP.GT.AND P0, PT, R130, 0x6e, PT ;  /* 0x0000006e8200780c */ /* 0x000fc80003f04270 */
[----:B----4-:R-:W-:Y:S02]  /*b130*/  @P1 IMAD.MOV.U32 R118, RZ, RZ, R120 ;  /* 0x000000ffff761224 */ /* 0x010fe400078e0078 */
[----:B------:R-:W-:-:S07]  /*b140*/  @P1 IMAD.MOV.U32 R119, RZ, RZ, R121 ;  /* 0x000000ffff771224 */ /* 0x000fce00078e0079 */
[----:B------:R-:W-:Y:S02]  /*b150*/  @P0 IMAD.MOV.U32 R120, RZ, RZ, R0 ;  /* 0x000000ffff780224 */ /* 0x000fe400078e0000 */
[----:B------:R-:W4:Y:S01]  /*b160*/  LDL R0, [R1+0x180] ;  /* 0x0001800001007983 */ /* 0x000f220000100800 */
[----:B------:R-:W-:-:S03]  /*b170*/  @P0 IMAD.MOV.U32 R121, RZ, RZ, R113 ;  /* 0x000000ffff790224 */ /* 0x000fc600078e0071 */
[----:B------:R-:W2:Y:S01]  /*b180*/  LDL R113, [R1+0x17c] ;  /* 0x00017c0001717983 */ /* 0x000ea20000100800 */
[----:B------:R-:W-:-:S06]  /*b190*/  PRMT R117, RZ, 0x7610, R117 ;  /* 0x00007610ff757816 */ /* 0x000fcc0000000075 */
[----:B------:R1:W2:Y:S01]  /*b1a0*/  @P1 LDG.E.U16 R117, desc[UR6][R118.64] ;  /* 0x0000000676751981 */ /* 0x0002a2000c1e1500 */
[----:B------:R-:W-:Y:S02]  /*b1b0*/  ISETP.GT.AND P1, PT, R130, 0x6f, PT ;  /* 0x0000006f8200780c */ /* 0x000fe40003f24270 */
[----:B-1----:R-:W-:-:S06]  /*b1c0*/  PRMT R118, RZ, 0x7610, R118 ;  /* 0x00007610ff767816 */ /* 0x002fcc0000000076 */
[----:B------:R1:W2:Y:S01]  /*b1d0*/  @P0 LDG.E.U16 R118, desc[UR6][R120.64] ;  /* 0x0000000678760981 */ /* 0x0002a2000c1e1500 */
[C---:B------:R-:W-:Y:S02]  /*b1e0*/  ISETP.GT.AND P0, PT, R130.reuse, 0x71, PT ;  /* 0x000000718200780c */ /* 0x040fe40003f04270 */
[----:B------:R-:W-:Y:S02]  /*b1f0*/  PRMT R119, RZ, 0x7610, R119 ;  /* 0x00007610ff777816 */ /* 0x000fe40000000077 */
[----:B-1----:R-:W-:Y:S02]  /*b200*/  @P1 IMAD.MOV.U32 R120, RZ, RZ, R126 ;  /* 0x000000ffff781224 */ /* 0x002fe400078e007e */
[----:B------:R-:W-:Y:S01]  /*b210*/  @P1 IMAD.MOV.U32 R121, RZ, RZ, R127 ;  /* 0x000000ffff791224 */ /* 0x000fe200078e007f */
[----:B------:R-:W2:Y:S04]  /*b220*/  LDL R126, [R1+0x168] ;  /* 0x00016800017e7983 */ /* 0x000ea80000100800 */
[----:B------:R1:W2:Y:S01]  /*b230*/  @P1 LDG.E.U16 R119, desc[UR6][R120.64] ;  /* 0x0000000678771981 */ /* 0x0002a2000c1e1500 */
[----:B------:R-:W-:-:S03]  /*b240*/  ISETP.GT.AND P1, PT, R130, 0x72, PT ;  /* 0x000000728200780c */ /* 0x000fc60003f24270 */
[----:B------:R-:W2:Y:S01]  /*b250*/  LDL R127, [R1+0x164] ;  /* 0x00016400017f7983 */ /* 0x000ea20000100800 */
[----:B-1----:R-:W-:Y:S02]  /*b260*/  @P0 IMAD.MOV.U32 R120, RZ, RZ, R124 ;  /* 0x000000ffff780224 */ /* 0x002fe400078e007c */
[----:B------:R-:W-:Y:S01]  /*b270*/  @P0 IMAD.MOV.U32 R121, RZ, RZ, R125 ;  /* 0x000000ffff790224 */ /* 0x000fe200078e007d */
[----:B------:R-:W2:Y:S04]  /*b280*/  LDL R124, [R1+0x170] ;  /* 0x00017000017c7983 */ /* 0x000ea80000100800 */
[----:B------:R3:W2:Y:S01]  /*b290*/  @P0 LDG.E.U16 R184, desc[UR6][R120.64] ;  /* 0x0000000678b80981 */ /* 0x0006a2000c1e1500 */
[----:B------:R-:W-:-:S03]  /*b2a0*/  ISETP.GT.AND P0, PT, R130, 0x73, PT ;  /* 0x000000738200780c */ /* 0x000fc60003f04270 */
[----:B------:R-:W2:Y:S01]  /*b2b0*/  LDL R125, [R1+0x16c] ;  /* 0x00016c00017d7983 */ /* 0x000ea20000100800 */
[----:B---3--:R-:W-:Y:S02]  /*b2c0*/  @P1 IMAD.MOV.U32 R120, RZ, RZ, R122 ;  /* 0x000000ffff781224 */ /* 0x008fe400078e007a */
[----:B------:R-:W-:-:S05]  /*b2d0*/  @P1 IMAD.MOV.U32 R121, RZ, RZ, R123 ;  /* 0x000000ffff791224 */ /* 0x000fca00078e007b */
[----:B------:R1:W3:Y:S02]  /*b2e0*/  @P1 LDG.E.U16 R168, desc[UR6][R120.64] ;  /* 0x0000000678a81981 */ /* 0x0002e4000c1e1500 */
[----:B----4-:R-:W-:Y:S02]  /*b2f0*/  @P0 IMAD.MOV.U32 R122, RZ, RZ, R0 ;  /* 0x000000ffff7a0224 */ /* 0x010fe400078e0000 */
[----:B------:R-:W4:Y:S01]  /*b300*/  LDL R0, [R1+0x160] ;  /* 0x0001600001007983 */ /* 0x000f220000100800 */
[----:B--2---:R-:W-:-:S03]  /*b310*/  @P0 IMAD.MOV.U32 R123, RZ, RZ, R113 ;  /* 0x000000ffff7b0224 */ /* 0x004fc600078e0071 */
[----:B------:R-:W2:Y:S01]  /*b320*/  LDL R113, [R1+0x15c] ;  /* 0x00015c0001717983 */ /* 0x000ea20000100800 */
[----:B------:R-:W-:Y:S02]  /*b330*/  ISETP.GT.AND P1, PT, R130, 0x74, PT ;  /* 0x000000748200780c */ /* 0x000fe40003f24270 */
[----:B-1----:R-:W-:Y:S02]  /*b340*/  PRMT R120, RZ, 0x7610, R120 ;  /* 0x00007610ff787816 */ /* 0x002fe40000000078 */
[----:B------:R-:W-:-:S04]  /*b350*/  PRMT R121, RZ, 0x7610, R121 ;  /* 0x00007610ff797816 */ /* 0x000fc80000000079 */
[----:B------:R1:W3:Y:S01]  /*b360*/  @P0 LDG.E.U16 R120, desc[UR6][R122.64] ;  /* 0x000000067a780981 */ /* 0x0002e2000c1e1500 */
[----:B------:R-:W-:-:S04]  /*b370*/  ISETP.GT.AND P0, PT, R130, 0x75, PT ;  /* 0x000000758200780c */ /* 0x000fc80003f04270 */
[----:B-1----:R-:W-:Y:S02]  /*b380*/  @P1 IMAD.MOV.U32 R122, RZ, RZ, R128 ;  /* 0x000000ffff7a1224 */ /* 0x002fe400078e0080 */
[----:B------:R-:W-:Y:S01]  /*b390*/  @P1 IMAD.MOV.U32 R123, RZ, RZ, R129 ;  /* 0x000000ffff7b1224 */ /* 0x000fe200078e0081 */
[----:B------:R-:W3:Y:S04]  /*b3a0*/  LDL R128, [R1+0x150] ;  /* 0x0001500001807983 */ /* 0x000ee80000100800 */
[----:B------:R1:W3:Y:S04]  /*b3b0*/  @P1 LDG.E.U16 R121, desc[UR6][R122.64] ;  /* 0x000000067a791981 */ /* 0x0002e8000c1e1500 */
[----:B------:R-:W3:Y:S01]  /*b3c0*/  LDL R129, [R1+0x14c] ;  /* 0x00014c0001817983 */ /* 0x000ee20000100800 */
[----:B-1----:R-:W-:-:S02]  /*b3d0*/  PRMT R122, RZ, 0x7610, R122 ;  /* 0x00007610ff7a7816 */ /* 0x002fc4000000007a */
[----:B------:R-:W-:-:S04]  /*b3e0*/  ISETP.GT.AND P1, PT, R130, 0x76, PT ;  /* 0x000000768200780c */ /* 0x000fc80003f24270 */
[----:B------:R1:W3:Y:S01]  /*b3f0*/  @P0 LDG.E.U16 R122, desc[UR6][R124.64] ;  /* 0x000000067c7a0981 */ /* 0x0002e2000c1e1500 */
[----:B------:R-:W-:-:S08]  /*b400*/  ISETP.GT.AND P0, PT, R130, 0x77, PT ;  /* 0x000000778200780c */ /* 0x000fd00003f04270 */
[----:B-1----:R-:W-:Y:S02]  /*b410*/  @P1 IMAD.MOV.U32 R124, RZ, RZ, R126 ;  /* 0x000000ffff7c1224 */ /* 0x002fe400078e007e */
[----:B------:R-:W-:-:S03]  /*b420*/  @P1 IMAD.MOV.U32 R125, RZ, RZ, R127 ;  /* 0x000000ffff7d1224 */ /* 0x000fc600078e007f */
[----:B----4-:R-:W-:Y:S02]  /*b430*/  @P0 IMAD.MOV.U32 R126, RZ, RZ, R0 ;  /* 0x000000ffff7e0224 */ /* 0x010fe400078e0000 */
[----:B------:R-:W4:Y:S01]  /*b440*/  LDL R0, [R1+0x140] ;  /* 0x0001400001007983 */ /* 0x000f220000100800 */
[----:B--2---:R-:W-:-:S03]  /*b450*/  @P0 IMAD.MOV.U32 R127, RZ, RZ, R113 ;  /* 0x000000ffff7f0224 */ /* 0x004fc600078e0071 */
[----:B------:R-:W2:Y:S01]  /*b460*/  LDL R113, [R1+0x13c] ;  /* 0x00013c0001717983 */ /* 0x000ea20000100800 */
[----:B------:R-:W-:-:S06]  /*b470*/  PRMT R123, RZ, 0x7610, R123 ;  /* 0x00007610ff7b7816 */ /* 0x000fcc000000007b */
[----:B------:R1:W2:Y:S01]  /*b480*/  @P1 LDG.E.U16 R123, desc[UR6][R124.64] ;  /* 0x000000067c7b1981 */ /* 0x0002a2000c1e1500 */
[----:B------:R-:W-:Y:S02]  /*b490*/  ISETP.GT.AND P1, PT, R130, 0x79, PT ;  /* 0x000000798200780c */ /* 0x000fe40003f24270 */
[----:B-1----:R-:W-:-:S06]  /*b4a0*/  PRMT R124, RZ, 0x7610, R124 ;  /* 0x00007610ff7c7816 */ /* 0x002fcc000000007c */
[----:B------:R3:W2:Y:S01]  /*b4b0*/  @P0 LDG.E.U16 R124, desc[UR6][R126.64] ;  /* 0x000000067e7c0981 */ /* 0x0006a2000c1e1500 */
[----:B------:R-:W-:-:S04]  /*b4c0*/  ISETP.GT.AND P0, PT, R130, 0x7a, PT ;  /* 0x0000007a8200780c */ /* 0x000fc80003f04270 */
[----:B---3--:R-:W-:Y:S02]  /*b4d0*/  @P1 IMAD.MOV.U32 R126, RZ, RZ, R128 ;  /* 0x000000ffff7e1224 */ /* 0x008fe400078e0080 */
[----:B------:R-:W-:Y:S01]  /*b4e0*/  @P1 IMAD.MOV.U32 R127, RZ, RZ, R129 ;  /* 0x000000ffff7f1224 */ /* 0x000fe200078e0081 */
[----:B------:R-:W3:Y:S04]  /*b4f0*/  LDL R128, [R1+0x138] ;  /* 0x0001380001807983 */ /* 0x000ee80000100800 */
[----:B------:R-:W3:Y:S04]  /*b500*/  LDL R129, [R1+0x134] ;  /* 0x0001340001817983 */ /* 0x000ee80000100800 */
[----:B------:R1:W3:Y:S01]  /*b510*/  @P1 LDG.E.U16 R183, desc[UR6][R126.64] ;  /* 0x000000067eb71981 */ /* 0x0002e2000c1e1500 */
[----:B------:R-:W-:Y:S01]  /*b520*/  ISETP.GT.AND P1, PT, R130, 0x7b, PT ;  /* 0x0000007b8200780c */ /* 0x000fe20003f24270 */
[----:B-1----:R-:W-:-:S02]  /*b530*/  @P0 IMAD.MOV.U32 R126, RZ, RZ, R131 ;  /* 0x000000ffff7e0224 */ /* 0x002fc400078e0083 */
[----:B------:R-:W-:Y:S01]  /*b540*/  @P0 IMAD.MOV.U32 R127, RZ, RZ, R132 ;  /* 0x000000ffff7f0224 */ /* 0x000fe200078e0084 */
[----:B------:R-:W3:Y:S04]  /*b550*/  LDL R131, [R1+0x128] ;  /* 0x0001280001837983 */ /* 0x000ee80000100800 */
[----:B------:R-:W3:Y:S04]  /*b560*/  LDL R132, [R1+0x124] ;  /* 0x0001240001847983 */ /* 0x000ee80000100800 */
[----:B------:R4:W3:Y:S02]  /*b570*/  @P0 LDG.E.U16 R167, desc[UR6][R126.64] ;  /* 0x000000067ea70981 */ /* 0x0008e4000c1e1500 */
[----:B----4-:R-:W-:-:S02]  /*b580*/  @P1 IMAD.MOV.U32 R126, RZ, RZ, R0 ;  /* 0x000000ffff7e1224 */ /* 0x010fc400078e0000 */
[----:B------:R-:W4:Y:S01]  /*b590*/  LDL R0, [R1+0x120] ;  /* 0x0001200001007983 */ /* 0x000f220000100800 */
[----:B--2---:R-:W-:-:S03]  /*b5a0*/  @P1 IMAD.MOV.U32 R127, RZ, RZ, R113 ;  /* 0x000000ffff7f1224 */ /* 0x004fc600078e0071 */
[----:B------:R-:W2:Y:S01]  /*b5b0*/  LDL R113, [R1+0x11c] ;  /* 0x00011c0001717983 */ /* 0x000ea20000100800 */
[----:B------:R-:W-:Y:S02]  /*b5c0*/  PRMT R125, RZ, 0x7610, R125 ;  /* 0x00007610ff7d7816 */ /* 0x000fe4000000007d */
[----:B------:R-:W-:-:S04]  /*b5d0*/  ISETP.GT.AND P0, PT, R130, 0x7c, PT ;  /* 0x0000007c8200780c */ /* 0x000fc80003f04270 */
[----:B------:R1:W2:Y:S01]  /*b5e0*/  @P1 LDG.E.U16 R125, desc[UR6][R126.64] ;  /* 0x000000067e7d1981 */ /* 0x0002a2000c1e1500 */
[C---:B------:R-:W-:Y:S02]  /*b5f0*/  ISETP.GT.AND P1, PT, R130.reuse, 0x7d, PT ;  /* 0x0000007d8200780c */ /* 0x040fe40003f24270 */
[----:B------:R-:W-:Y:S02]  /*b600*/  ISETP.GT.AND P2, PT, R130, 0x7e, PT ;  /* 0x0000007e8200780c */ /* 0x000fe40003f44270 */
[----:B-1----:R-:W-:Y:S02]  /*b610*/  PRMT R126, RZ, 0x7610, R126 ;  /* 0x00007610ff7e7816 */ /* 0x002fe4000000007e */
[----:B------:R-:W-:Y:S02]  /*b620*/  PRMT R127, RZ, 0x7610, R127 ;  /* 0x00007610ff7f7816 */ /* 0x000fe4000000007f */
[----:B0-----:R-:W-:Y:S02]  /*b630*/  LOP3.LUT R133, R133, 0x7f, RZ, 0xc0, !PT ;  /* 0x0000007f85857812 */ /* 0x001fe400078ec0ff */
[----:B---3--:R0:W3:Y:S03]  /*b640*/  @P0 LDG.E.U16 R126, desc[UR6][R128.64] ;  /* 0x00000006807e0981 */ /* 0x0080e6000c1e1500 */
[----:B0-----:R-:W-:-:S02]  /*b650*/  @P1 IMAD.MOV.U32 R128, RZ, RZ, R134 ;  /* 0x000000ffff801224 */ /* 0x001fc400078e0086 */
[----:B------:R-:W-:Y:S01]  /*b660*/  @P1 IMAD.MOV.U32 R129, RZ, RZ, R135 ;  /* 0x000000ffff811224 */ /* 0x000fe200078e0087 */
[----:B------:R-:W-:Y:S01]  /*b670*/  ISETP.GE.AND P0, PT, R133, R130, PT ;  /* 0x000000828500720c */ /* 0x000fe20003f06270 */
[----:B------:R-:W3:Y:S04]  /*b680*/  LDL R135, [R1+0xd4] ;  /* 0x0000d40001877983 */ /* 0x000ee80000100800 */
[----:B------:R0:W3:Y:S01]  /*b690*/  @P1 LDG.E.U16 R127, desc[UR6][R128.64] ;  /* 0x00000006807f1981 */ /* 0x0000e2000c1e1500 */
[----:B------:R-:W-:Y:S01]  /*b6a0*/  ISETP.GT.AND P1, PT, R130, 0x7f, PT ;  /* 0x0000007f8200780c */ /* 0x000fe20003f24270 */
[----:B------:R-:W-:Y:S02]  /*b6b0*/  @P2 IMAD.MOV.U32 R130, RZ, RZ, R131 ;  /* 0x000000ffff822224 */ /* 0x000fe400078e0083 */
[----:B------:R-:W3:Y:S01]  /*b6c0*/  LDL R134, [R1+0xd8] ;  /* 0x0000d80001867983 */ /* 0x000ee20000100800 */
[----:B------:R-:W-:Y:S01]  /*b6d0*/  @P2 IMAD.MOV.U32 R131, RZ, RZ, R132 ;  /* 0x000000ffff832224 */ /* 0x000fe200078e0084 */
[----:B0-----:R-:W-:-:S06]  /*b6e0*/  PRMT R128, RZ, 0x7610, R128 ;  /* 0x00007610ff807816 */ /* 0x001fcc0000000080 */
[----:B------:R4:W3:Y:S02]  /*b6f0*/  @P2 LDG.E.U16 R128, desc[UR6][R130.64] ;  /* 0x0000000682802981 */ /* 0x0008e4000c1e1500 */
[----:B----4-:R-:W-:Y:S02]  /*b700*/  @P1 IMAD.MOV.U32 R130, RZ, RZ, R0 ;  /* 0x000000ffff821224 */ /* 0x010fe400078e0000 */
[----:B------:R-:W4:Y:S01]  /*b710*/  LDL R0, [R1+0x58] ;  /* 0x0000580001007983 */ /* 0x000f220000100800 */
[----:B--2---:R-:W-:-:S03]  /*b720*/  @P1 IMAD.MOV.U32 R131, RZ, RZ, R113 ;  /* 0x000000ffff831224 */ /* 0x004fc600078e0071 */
[----:B------:R-:W2:Y:S01]  /*b730*/  LDL R113, [R1+0x48] ;  /* 0x0000480001717983 */ /* 0x000ea20000100800 */
[----:B------:R-:W-:-:S06]  /*b740*/  PRMT R129, RZ, 0x7610, R129 ;  /* 0x00007610ff817816 */ /* 0x000fcc0000000081 */
[----:B------:R0:W2:Y:S01]  /*b750*/  @P1 LDG.E.U16 R129, desc[UR6][R130.64] ;  /* 0x0000000682811981 */ /* 0x0000a2000c1e1500 */
[----:B------:R-:W-:Y:S01]  /*b760*/  BAR.SYNC.DEFER_BLOCKING 0x0 ;  /* 0x0000000000007b1d */ /* 0x000fe20000010000 */
[----:B------:R-:W-:Y:S02]  /*b770*/  @!P0 IMAD.MOV.U32 R132, RZ, RZ, R22 ;  /* 0x000000ffff848224 */ /* 0x000fe400078e0016 */
[----:B------:R-:W-:Y:S01]  /*b780*/  @!P0 IMAD.MOV.U32 R133, RZ, RZ, R12 ;  /* 0x000000ffff858224 */ /* 0x000fe200078e000c */
[----:B0-----:R-:W-:Y:S02]  /*b790*/  PRMT R130, RZ, 0x7610, R130 ;  /* 0x00007610ff827816 */ /* 0x001fe40000000082 */
[----:B------:R-:W-:-:S04]  /*b7a0*/  PRMT R131, RZ, 0x7610, R131 ;  /* 0x00007610ff837816 */ /* 0x000fc80000000083 */
[----:B------:R0:W2:Y:S02]  /*b7b0*/  @!P0 LDG.E.U16 R130, desc[UR6][R132.64] ;  /* 0x0000000684828981 */ /* 0x0000a4000c1e1500 */
[----:B0-----:R-:W-:Y:S02]  /*b7c0*/  @!P0 IMAD.MOV.U32 R132, RZ, RZ, R138 ;  /* 0x000000ffff848224 */ /* 0x001fe400078e008a */
[----:B------:R-:W-:-:S05]  /*b7d0*/  @!P0 IMAD.MOV.U32 R133, RZ, RZ, R139 ;  /* 0x000000ffff858224 */ /* 0x000fca00078e008b */
[----:B------:R0:W2:Y:S02]  /*b7e0*/  @!P0 LDG.E.U16 R131, desc[UR6][R132.64] ;  /* 0x0000000684838981 */ /* 0x0000a4000c1e1500 */
[----:B0-----:R-:W-:Y:S02]  /*b7f0*/  PRMT R132, RZ, 0x7610, R132 ;  /* 0x00007610ff847816 */ /* 0x001fe40000000084 */
[----:B------:R-:W-:-:S04]  /*b800*/  PRMT R133, RZ, 0x7610, R133 ;  /* 0x00007610ff857816 */ /* 0x000fc80000000085 */
[----:B---3--:R0:W3:Y:S02]  /*b810*/  @!P0 LDG.E.U16 R132, desc[UR6][R134.64] ;  /* 0x0000000686848981 */ /* 0x0080e4000c1e1500 */
[----:B0-----:R-:W-:Y:S02]  /*b820*/  @!P0 IMAD.MOV.U32 R134, RZ, RZ, R136 ;  /* 0x000000ffff868224 */ /* 0x001fe400078e0088 */
[----:B------:R-:W-:-:S05]  /*b830*/  @!P0 IMAD.MOV.U32 R135, RZ, RZ, R137 ;  /* 0x000000ffff878224 */ /* 0x000fca00078e0089 */
[----:B------:R0:W3:Y:S02]  /*b840*/  @!P0 LDG.E.U16 R133, desc[UR6][R134.64] ;  /* 0x0000000686858981 */ /* 0x0000e4000c1e1500 */
[----:B0-----:R-:W-:Y:S02]  /*b850*/  PRMT R134, RZ, 0x7610, R134 ;  /* 0x00007610ff867816 */ /* 0x001fe40000000086 */
[----:B------:R-:W-:Y:S01]  /*b860*/  PRMT R135, RZ, 0x7610, R135 ;  /* 0x00007610ff877816 */ /* 0x000fe20000000087 */
[----:B------:R0:W-:Y:S04]  /*b870*/  STL [R1+0x584], R22 ;  /* 0x0005841601007387 */ /* 0x0001e80000100800 */
[----:B------:R1:W-:Y:S01]  /*b880*/  STL [R1+0x580], R12 ;  /* 0x0005800c01007387 */ /* 0x0003e20000100800 */
[----:B------:R-:W-:-:S02]  /*b890*/  @!P0 IMAD.MOV.U32 R138, RZ, RZ, R209 ;  /* 0x000000ffff8a8224 */ /* 0x000fc400078e00d1 */
[----:B------:R-:W-:Y:S01]  /*b8a0*/  @!P0 IMAD.MOV.U32 R139, RZ, RZ, R204 ;  /* 0x000000ffff8b8224 */ /* 0x000fe200078e00cc */
[----:B0-----:R-:W3:Y:S04]  /*b8b0*/  LDL R22, [R1+0x8c] ;  /* 0x00008c0001167983 */ /* 0x001ee80000100800 */
[----:B-1----:R-:W3:Y:S04]  /*b8c0*/  LDL R12, [R1+0x90] ;  /* 0x00009000010c7983 */ /* 0x002ee80000100800 */
[----:B------:R0:W-:Y:S02]  /*b8d0*/  STS.U16 [R2+UR4], R140 ;  /* 0x0000008c02007988 */ /* 0x0001e40008000404 */
[----:B0-----:R-:W-:-:S02]  /*b8e0*/  @!P0 IMAD.MOV.U32 R140, RZ, RZ, R96 ;  /* 0x000000ffff8c8224 */ /* 0x001fc400078e0060 */
[----:B----4-:R-:W-:Y:S02]  /*b8f0*/  @!P0 IMAD.MOV.U32 R136, RZ, RZ, R0 ;  /* 0x000000ffff888224 */ /* 0x010fe400078e0000 */
[----:B------:R-:W4:Y:S01]  /*b900*/  LDL R0, [R1+0x44] ;  /* 0x0000440001007983 */ /* 0x000f220000100800 */
[----:B--2---:R-:W-:-:S03]  /*b910*/  @!P0 IMAD.MOV.U32 R137, RZ, RZ, R113 ;  /* 0x000000ffff898224 */ /* 0x004fc600078e0071 */
[----:B------:R-:W2:Y:S04]  /*b920*/  LDL R113, [R1+0xd0] ;  /* 0x0000d00001717983 */ /* 0x000ea80000100800 */
[----:B------:R0:W3:Y:S04]  /*b930*/  @!P0 LDG.E.U16 R134, desc[UR6][R136.64] ;  /* 0x0000000688868981 */ /* 0x0000e8000c1e1500 */
[----:B------:R1:W-:Y:S01]  /*b940*/  STL [R1+0x5a0], R252 ;  /* 0x0005a0fc01007387 */ /* 0x0003e20000100800 */
[----:B0-----:R-:W-:Y:S02]  /*b950*/  @!P0 IMAD.MOV.U32 R136, RZ, RZ, R252 ;  /* 0x000000ffff888224 */ /* 0x001fe400078e00fc */
[----:B------:R-:W-:Y:S01]  /*b960*/  @!P0 IMAD.MOV.U32 R137, RZ, RZ, R249 ;  /* 0x000000ffff898224 */ /* 0x000fe200078e00f9 */
[----:B-1----:R-:W4:Y:S04]  /*b970*/  LDL R252, [R1+0xcc] ;  /* 0x0000cc0001fc7983 */ /* 0x002f280000100800 */
[----:B------:R0:W3:Y:S04]  /*b980*/  @!P0 LDG.E.U16 R135, desc[UR6][R136.64] ;  /* 0x0000000688878981 */ /* 0x0000e8000c1e1500 */
[----:B------:R1:W-:Y:S01]  /*b990*/  STL [R1+0x588], R249 ;  /* 0x000588f901007387 */ /* 0x0003e20000100800 */
[----:B0-----:R-:W-:-:S03]  /*b9a0*/  PRMT R136, RZ, 0x7610, R136 ;  /* 0x00007610ff887816 */ /* 0x001fc60000000088 */
[----:B-1----:R-:W3:Y:S04]  /*b9b0*/  LDL.LU R249, [R1+0x18] ;  /* 0x0000180001f97983 */ /* 0x002ee80000300800 */
[----:B------:R0:W-:Y:S04]  /*b9c0*/  STL [R1+0x590], R209 ;  /* 0x000590d101007387 */ /* 0x0001e80000100800 */
[----:B------:R1:W3:Y:S04]  /*b9d0*/  @!P0 LDG.E.U16 R136, desc[UR6][R138.64] ;  /* 0x000000068a888981 */ /* 0x0002e8000c1e1500 */
[----:B0-----:R-:W3:Y:S04]  /*b9e0*/  LDL.LU R209, [R1+0x30] ;  /* 0x0000300001d17983 */ /* 0x001ee80000300800 */
[----:B------:R0:W-:Y:S01]  /*b9f0*/  STL [R1+0x58c], R204 ;  /* 0x00058ccc01007387 */ /* 0x0001e20000100800 */
[----:B-1----:R-:W-:-:S02]  /*ba00*/  @!P0 IMAD.MOV.U32 R138, RZ, RZ, R104 ;  /* 0x000000ffff8a8224 */ /* 0x002fc400078e0068 */
[----:B------:R-:W-:Y:S01]  /*ba10*/  @!P0 IMAD.MOV.U32 R139, RZ, RZ, R17 ;  /* 0x000000ffff8b8224 */ /* 0x000fe200078e0011 */
[----:B0-----:R-:W3:Y:S04]  /*ba20*/  LDL.LU R204, [R1+0x28] ;  /* 0x0000280001cc7983 */ /* 0x001ee80000300800 */
[----:B------:R0:W-:Y:S04]  /*ba30*/  STL [R1+0x598], R104 ;  /* 0x0005986801007387 */ /* 0x0001e80000100800 */
[----:B0-----:R-:W3:Y:S04]  /*ba40*/  LDL.LU R104, [R1+0x40] ;  /* 0x0000400001687983 */ /* 0x001ee80000300800 */
[----:B------:R0:W-:Y:S04]  /*ba50*/  STL [R1+0x594], R17 ;  /* 0x0005941101007387 */ /* 0x0001e80000100800 */
[----:B0-----:R-:W3:Y:S04]  /*ba60*/  LDL R17, [R1+0x110] ;  /* 0x0001100001117983 */ /* 0x001ee80000100800 */
[----:B------:R0:W-:Y:S04]  /*ba70*/  STL [R1+0x5a4], R96 ;  /* 0x0005a46001007387 */ /* 0x0001e80000100800 */
[----:B0-----:R-:W3:Y:S01]  /*ba80*/  LDL R96, [R1+0x10c] ;  /* 0x00010c0001607983 */ /* 0x001ee20000100800 */
[----:B------:R-:W-:Y:S01]  /*ba90*/  PRMT R137, RZ, 0x7610, R137 ;  /* 0x00007610ff897816 */ /* 0x000fe20000000089 */
[----:B------:R-:W-:-:S05]  /*baa0*/  @!P0 IMAD.MOV.U32 R141, RZ, RZ, R6 ;  /* 0x000000ffff8d8224 */ /* 0x000fca00078e0006 */
[----:B------:R0:W3:Y:S02]  /*bab0*/  @!P0 LDG.E.U16 R137, desc[UR6][R138.64] ;  /* 0x000000068a898981 */ /* 0x0000e4000c1e1500 */
[----:B0-----:R-:W-:Y:S02]  /*bac0*/  PRMT R138, RZ, 0x7610, R138 ;  /* 0x00007610ff8a7816 */ /* 0x001fe4000000008a */
[----:B------:R-:W-:-:S04]  /*bad0*/  PRMT R139, RZ, 0x7610, R139 ;  /* 0x00007610ff8b7816 */ /* 0x000fc8000000008b */
[----:B------:R3:W3:Y:S04]  /*bae0*/  @!P0 LDG.E.U16 R138, desc[UR6][R140.64] ;  /* 0x000000068c8a8981 */ /* 0x0006e8000c1e1500 */
[----:B------:R-:W-:Y:S04]  /*baf0*/  STS.U16 [R2+UR4+0x400], R143 ;  /* 0x0004008f02007988 */ /* 0x000fe80008000404 */
[----:B------:R-:W-:Y:S04]  /*bb00*/  STS.U16 [R2+UR4+0x800], R142 ;  /* 0x0008008e02007988 */ /* 0x000fe80008000404 */
[----:B------:R0:W-:Y:S04]  /*bb10*/  STL [R1+0x59c], R6 ;  /* 0x00059c0601007387 */ /* 0x0001e80000100800 */
[----:B------:R1:W-:Y:S04]  /*bb20*/  STS.U16 [R2+UR4+0x1000], R144 ;  /* 0x0010009002007988 */ /* 0x0003e80008000404 */
[----:B0-----:R-:W3:Y:S01]  /*bb30*/  LDL R6, [R1+0xc8] ;  /* 0x0000c80001067983 */ /* 0x001ee20000100800 */
[----:B--2---:R-:W-:-:S02]  /*bb40*/  @!P0 IMAD.MOV.U32 R142, RZ, RZ, R113 ;  /* 0x000000ffff8e8224 */ /* 0x004fc400078e0071 */
[----:B----4-:R-:W-:Y:S02]  /*bb50*/  @!P0 IMAD.MOV.U32 R143, RZ, RZ, R252 ;  /* 0x000000ffff8f8224 */ /* 0x010fe400078e00fc */
[----:B-1----:R-:W-:Y:S02]  /*bb60*/  @!P0 IMAD.MOV.U32 R144, RZ, RZ, R0 ;  /* 0x000000ffff908224 */ /* 0x002fe400078e0000 */
[----:B------:R-:W2:Y:S01]  /*bb70*/  LDL R0, [R1+0x88] ;  /* 0x0000880001007983 */ /* 0x000ea20000100800 */
[----:B---3--:R-:W-:-:S03]  /*bb80*/  @!P0 IMAD.MOV.U32 R140, RZ, RZ, R17 ;  /* 0x000000ffff8c8224 */ /* 0x008fc600078e0011 */
[----:B------:R-:W3:Y:S01]  /*bb90*/  LDL R17, [R1+0x108] ;  /* 0x0001080001117983 */ /* 0x000ee20000100800 */
[----:B------:R-:W-:-:S05]  /*bba0*/  @!P0 IMAD.MOV.U32 R141, RZ, RZ, R96 ;  /* 0x000000ffff8d8224 */ /* 0x000fca00078e0060 */
[----:B------:R0:W4:Y:S02]  /*bbb0*/  @!P0 LDG.E.U16 R139, desc[UR6][R140.64] ;  /* 0x000000068c8b8981 */ /* 0x000124000c1e1500 */
[----:B0-----:R-:W-:-:S06]  /*bbc0*/  PRMT R140, RZ, 0x7610, R140 ;  /* 0x00007610ff8c7816 */ /* 0x001fcc000000008c */
[----:B------:R0:W4:Y:S02]  /*bbd0*/  @!P0 LDG.E.U16 R140, desc[UR6][R142.64] ;  /* 0x000000068e8c8981 */ /* 0x000124000c1e1500 */
[----:B0-----:R-:W-:Y:S02]  /*bbe0*/  @!P0 IMAD.MOV.U32 R143, RZ, RZ, R22 ;  /* 0x000000ffff8f8224 */ /* 0x001fe400078e0016 */
[----:B------:R-:W2:Y:S01]  /*bbf0*/  LDL R22, [R1+0x104] ;  /* 0x0001040001167983 */ /* 0x000ea20000100800 */
[----:B------:R-:W-:-:S03]  /*bc00*/  @!P0 IMAD.MOV.U32 R142, RZ, RZ, R12 ;  /* 0x000000ffff8e8224 */ /* 0x000fc600078e000c */
[----:B------:R-:W4:Y:S01]  /*bc10*/  LDL R12, [R1+0xc4] ;  /* 0x0000c400010c7983 */ /* 0x000f220000100800 */
[----:B------:R-:W-:-:S03]  /*bc20*/  PRMT R141, RZ, 0x7610, R141 ;  /* 0x00007610ff8d7816 */ /* 0x000fc6000000008d */
[----:B------:R0:W-:Y:S04]  /*bc30*/  STS.U16 [R2+UR4+0xc00], R145 ;  /* 0x000c009102007988 */ /* 0x0001e80008000404 */
[----:B------:R1:W4:Y:S01]  /*bc40*/  @!P0 LDG.E.U16 R141, desc[UR6][R142.64] ;  /* 0x000000068e8d8981 */ /* 0x000322000c1e1500 */
[----:B0-----:R-:W-:Y:S01]  /*bc50*/  @!P0 IMAD.MOV.U32 R145, RZ, RZ, R104 ;  /* 0x000000ffff918224 */ /* 0x001fe200078e0068 */
[----:B-1----:R-:W-:Y:S02]  /*bc60*/  PRMT R142, RZ, 0x7610, R142 ;  /* 0x00007610ff8e7816 */ /* 0x002fe4000000008e */
[----:B------:R-:W-:-:S04]  /*bc70*/  PRMT R143, RZ, 0x7610, R143 ;  /* 0x00007610ff8f7816 */ /* 0x000fc8000000008f */
[----:B------:R0:W4:Y:S04]  /*bc80*/  @!P0 LDG.E.U16 R142, desc[UR6][R144.64] ;  /* 0x00000006908e8981 */ /* 0x000128000c1e1500 */
[----:B------:R1:W-:Y:S01]  /*bc90*/  STL [R1+0x5a8], R104 ;  /* 0x0005a86801007387 */ /* 0x0003e20000100800 */
[----:B0-----:R-:W-:Y:S02]  /*bca0*/  @!P0 IMAD.MOV.U32 R144, RZ, RZ, R241 ;  /* 0x000000ffff908224 */ /* 0x001fe400078e00f1 */
[----:B------:R-:W-:Y:S01]  /*bcb0*/  @!P0 IMAD.MOV.U32 R145, RZ, RZ, R240 ;  /* 0x000000ffff918224 */ /* 0x000fe200078e00f0 */
[----:B------:R0:W-:Y:S04]  /*bcc0*/  STS.U16 [R2+UR4+0x1400], R147 ;  /* 0x0014009302007988 */ /* 0x0001e80008000404 */
[----:B------:R0:W4:Y:S04]  /*bcd0*/  @!P0 LDG.E.U16 R143, desc[UR6][R144.64] ;  /* 0x00000006908f8981 */ /* 0x000128000c1e1500 */
[----:B-1----:R-:W4:Y:S01]  /*bce0*/  LDL.LU R104, [R1+0x24] ;  /* 0x0000240001687983 */ /* 0x002f220000300800 */
[----:B0-----:R-:W-:-:S03]  /*bcf0*/  @!P0 IMAD.MOV.U32 R147, RZ, RZ, R202 ;  /* 0x000000ffff938224 */ /* 0x001fc600078e00ca */
[----:B------:R0:W-:Y:S01]  /*bd00*/  STS.U16 [R2+UR4+0x1800], R146 ;  /* 0x0018009202007988 */ /* 0x0001e20008000404 */
[----:B------:R-:W-:-:S03]  /*bd10*/  PRMT R144, RZ, 0x7610, R144 ;  /* 0x00007610ff907816 */ /* 0x000fc60000000090 */
[----:B------:R1:W-:Y:S01]  /*bd20*/  STL [R1+0x5b0], R241 ;  /* 0x0005b0f101007387 */ /* 0x0003e20000100800 */
[----:B0-----:R-:W-:-:S03]  /*bd30*/  @!P0 IMAD.MOV.U32 R146, RZ, RZ, R203 ;  /* 0x000000ffff928224 */ /* 0x001fc600078e00cb */
[----:B-1----:R-:W4:Y:S04]  /*bd40*/  LDL.LU R241, [R1+0x2c] ;  /* 0x00002c0001f17983 */ /* 0x002f280000300800 */
[----:B------:R-:W-:Y:S04]  /*bd50*/  STL [R1+0x5ac], R240 ;  /* 0x0005acf001007387 */ /* 0x000fe80000100800 */
[----:B------:R0:W-:Y:S04]  /*bd60*/  STL [R1+0x5b8], R203 ;  /* 0x0005b8cb01007387 */ /* 0x0001e80000100800 */
[----:B------:R1:W4:Y:S04]  /*bd70*/  @!P0 LDG.E.U16 R144, desc[UR6][R146.64] ;  /* 0x0000000692908981 */ /* 0x000328000c1e1500 */
[----:B0-----:R-:W4:Y:S04]  /*bd80*/  LDL.LU R203, [R1+0x38] ;  /* 0x0000380001cb7983 */ /* 0x001f280000300800 */
[----:B------:R-:W-:Y:S01]  /*bd90*/  STL [R1+0x5b4], R202 ;  /* 0x0005b4ca01007387 */ /* 0x000fe20000100800 */
[----:B-1----:R-:W-:-:S03]  /*bda0*/  @!P0 IMAD.MOV.U32 R146, RZ, RZ, R103 ;  /* 0x000000ffff928224 */ /* 0x002fc600078e0067 */
[----:B------:R0:W-:Y:S01]  /*bdb0*/  STL [R1+0x5c0], R103 ;  /* 0x0005c06701007387 */ /* 0x0001e20000100800 */
[----:B------:R-:W-:-:S03]  /*bdc0*/  @!P0 IMAD.MOV.U32 R147, RZ, RZ, R15 ;  /* 0x000000ffff938224 */ /* 0x000fc600078e000f */
[----:B------:R1:W-:Y:S04]  /*bdd0*/  STS.U16 [R2+UR4+0x1c00], R149 ;  /* 0x001c009502007988 */ /* 0x0003e80008000404 */
[----:B0-----:R-:W4:Y:S04]  /*bde0*/  LDL.LU R103, [R1+0x7c] ;  /* 0x00007c0001677983 */ /* 0x001f280000300800 */
[----:B------:R0:W-:Y:S01]  /*bdf0*/  STL [R1+0x5bc], R15 ;  /* 0x0005bc0f01007387 */ /* 0x0001e20000100800 */
[----:B-1----:R-:W-:-:S03]  /*be00*/  @!P0 IMAD.MOV.U32 R149, RZ, RZ, R5 ;  /* 0x000000ffff958224 */ /* 0x002fc600078e0005 */
[----:B0-----:R-:W4:Y:S04]  /*be10*/  LDL.LU R15, [R1+0x74] ;  /* 0x00007400010f7983 */ /* 0x001f280000300800 */
[----:B------:R-:W-:Y:S04]  /*be20*/  STL [R1+0x5c8], R95 ;  /* 0x0005c85f01007387 */ /* 0x000fe80000100800 */
[----:B------:R0:W-:Y:S04]  /*be30*/  STL [R1+0x5c4], R5 ;  /* 0x0005c40501007387 */ /* 0x0001e80000100800 */
[----:B0-----:R-:W4:Y:S01]  /*be40*/  LDL.LU R5, [R1+0x84] ;  /* 0x0000840001057983 */ /* 0x001f220000300800 */
[----:B------:R-:W-:-:S03]  /*be50*/  PRMT R145, RZ, 0x7610, R145 ;  /* 0x00007610ff917816 */ /* 0x000fc60000000091 */
[----:B------:R0:W-:Y:S04]  /*be60*/  STS.U16 [R2+UR4+0x2000], R148 ;  /* 0x0020009402007988 */ /* 0x0001e80008000404 */
[----:B------:R1:W4:Y:S01]  /*be70*/  @!P0 LDG.E.U16 R145, desc[UR6][R146.64] ;  /* 0x0000000692918981 */ /* 0x000322000c1e1500 */
[----:B0-----:R-:W-:Y:S01]  /*be80*/  @!P0 IMAD.MOV.U32 R148, RZ, RZ, R95 ;  /* 0x000000ffff948224 */ /* 0x001fe200078e005f */
[----:B-1----:R-:W-:Y:S02]  /*be90*/  PRMT R146, RZ, 0x7610, R146 ;  /* 0x00007610ff927816 */ /* 0x002fe40000000092 */
[----:B------:R-:W-:-:S04]  /*bea0*/  PRMT R147, RZ, 0x7610, R147 ;  /* 0x00007610ff937816 */ /* 0x000fc80000000093 */
[----:B------:R3:W4:Y:S04]  /*beb0*/  @!P0 LDG.E.U16 R146, desc[UR6][R148.64] ;  /* 0x0000000694928981 */ /* 0x000728000c1e1500 */
[----:B------:R-:W-:Y:S04]  /*bec0*/  STS.U16 [R2+UR4+0x2400], R151 ;  /* 0x0024009702007988 */ /* 0x000fe80008000404 */
[----:B------:R0:W-:Y:S02]  /*bed0*/  STS.U16 [R2+UR4+0x2800], R150 ;  /* 0x0028009602007988 */ /* 0x0001e40008000404 */
[----:B0-----:R-:W-:-:S02]  /*bee0*/  @!P0 IMAD.MOV.U32 R150, RZ, RZ, R6 ;  /* 0x000000ffff968224 */ /* 0x001fc400078e0006 */
[----:B------:R-:W4:Y:S01]  /*bef0*/  LDL R6, [R1+0x558] ;  /* 0x0005580001067983 */ /* 0x000f220000100800 */
[----:B---3--:R-:W-:-:S03]  /*bf00*/  @!P0 IMAD.MOV.U32 R148, RZ, RZ, R17 ;  /* 0x000000ffff948224 */ /* 0x008fc600078e0011 */
[----:B------:R0:W-:Y:S04]  /*bf10*/  STS.U16 [R2+UR4+0x2c00], R153 ;  /* 0x002c009902007988 */ /* 0x0001e80008000404 */
[----:B------:R-:W-:Y:S04]  /*bf20*/  STS.U16 [R2+UR4+0x3000], R152 ;  /* 0x0030009802007988 */ /* 0x000fe80008000404 */
[----:B------:R-:W3:Y:S01]  /*bf30*/  LDL R17, [R1+0xfc] ;  /* 0x0000fc0001117983 */ /* 0x000ee20000100800 */
[----:B--2---:R-:W-:-:S05]  /*bf40*/  @!P0 IMAD.MOV.U32 R149, RZ, RZ, R22 ;  /* 0x000000ffff958224 */ /* 0x004fca00078e0016 */
[----:B------:R1:W2:Y:S01]  /*bf50*/  @!P0 LDG.E.U16 R147, desc[UR6][R148.64] ;  /* 0x0000000694938981 */ /* 0x0002a2000c1e1500 */
[----:B----4-:R-:W-:Y:S02]  /*bf60*/  @!P0 IMAD.MOV.U32 R151, RZ, RZ, R12 ;  /* 0x000000ffff978224 */ /* 0x010fe400078e000c */
[----:B0-----:R-:W-:Y:S01]  /*bf70*/  @!P0 IMAD.MOV.U32 R153, RZ, RZ, R209 ;  /* 0x000000ffff998224 */ /* 0x001fe200078e00d1 */
[----:B------:R-:W4:Y:S01]  /*bf80*/  LDL R12, [R1+0x100] ;  /* 0x00010000010c7983 */ /* 0x000f220000100800 */
[----:B-1----:R-:W-:-:S06]  /*bf90*/  PRMT R148, RZ, 0x7610, R148 ;  /* 0x00007610ff947816 */ /* 0x002fcc0000000094 */
[----:B------:R0:W2:Y:S02]  /*bfa0*/  @!P0 LDG.E.U16 R148, desc[UR6][R150.64] ;  /* 0x0000000696948981 */ /* 0x0000a4000c1e1500 */
[----:B0-----:R-:W-:Y:S02]  /*bfb0*/  @!P0 IMAD.MOV.U32 R150, RZ, RZ, R0 ;  /* 0x000000ffff968224 */ /* 0x001fe400078e0000 */
[----:B------:R-:W3:Y:S01]  /*bfc0*/  LDL R0, [R1+0xc0] ;  /* 0x0000c00001007983 */ /* 0x000ee20000100800 */
[----:B------:R-:W-:-:S03]  /*bfd0*/  PRMT R149, RZ, 0x7610, R149 ;  /* 0x00007610ff957816 */ /* 0x000fc60000000095 */
[----:B------:R0:W-:Y:S04]  /*bfe0*/  STS.U16 [R2+UR4+0x3400], R155 ;  /* 0x0034009b02007988 */ /* 0x0001e80008000404 */
[----:B------:R1:W-:Y:S01]  /*bff0*/  STS.U16 [R2+UR4+0x3800], R154 ;  /* 0x0038009a02007988 */ /* 0x0003e20008000404 */
[----:B0-----:R-:W-:-:S03]  /*c000*/  @!P0 IMAD.MOV.U32 R155, RZ, RZ, R193 ;  /* 0x000000ffff9b8224 */ /* 0x001fc600078e00c1 */
[----:B------:R-:W-:Y:S01]  /*c010*/  STS.U16 [R2+UR4+0x3c00], R157 ;  /* 0x003c009d02007988 */ /* 0x000fe20008000404 */
[----:B-1----:R-:W-:Y:S02]  /*c020*/  @!P0 IMAD.MOV.U32 R154, RZ, RZ, R196 ;  /* 0x000000ffff9a8224 */ /* 0x002fe400078e00c4 */
[----:B------:R-:W-:Y:S02]  /*c030*/  @!P0 IMAD.MOV.U32 R152, RZ, RZ, R203 ;  /* 0x000000ffff988224 */ /* 0x000fe400078e00cb */
[----:B------:R-:W-:-:S05]  /*c040*/  @!P0 IMAD.MOV.U32 R151, RZ, RZ, R5 ;  /* 0x000000ffff978224 */ /* 0x000fca00078e0005 */
[----:B------:R0:W2:Y:S02]  /*c050*/  @!P0 LDG.E.U16 R149, desc[UR6][R150.64] ;  /* 0x0000000696958981 */ /* 0x0000a4000c1e1500 */
[----:B0-----:R-:W-:Y:S02]  /*c060*/  PRMT R150, RZ, 0x7610, R150 ;  /* 0x00007610ff967816 */ /* 0x001fe40000000096 */
[----:B------:R-:W-:Y:S01]  /*c070*/  PRMT R151, RZ, 0x7610, R151 ;  /* 0x00007610ff977816 */ /* 0x000fe20000000097 */
[----:B------:R-:W-:Y:S04]  /*c080*/  STL [R1+0x5d0], R5 ;  /* 0x0005d00501007387 */ /* 0x000fe80000100800 */
[----:B------:R0:W2:Y:S04]  /*c090*/  @!P0 LDG.E.U16 R150, desc[UR6][R152.64] ;  /* 0x0000000698968981 */ /* 0x0000a8000c1e1500 */
[----:B------:R-:W-:Y:S01]  /*c0a0*/  STL [R1+0x5d4], R203 ;  /* 0x0005d4cb01007387 */ /* 0x000fe20000100800 */
[----:B0-----:R-:W-:-:S02]  /*c0b0*/  @!P0 IMAD.MOV.U32 R152, RZ, RZ, R239 ;  /* 0x000000ffff988224 */ /* 0x001fc400078e00ef */
[----:B------:R-:W-:Y:S01]  /*c0c0*/  @!P0 IMAD.MOV.U32 R153, RZ, RZ, R234 ;  /* 0x000000ffff998224 */ /* 0x000fe200078e00ea */
[----:B------:R-:W-:Y:S04]  /*c0d0*/  STL [R1+0x5cc], R209 ;  /* 0x0005ccd101007387 */ /* 0x000fe80000100800 */
[----:B------:R-:W-:Y:S04]  /*c0e0*/  STL [R1+0x5dc], R239 ;  /* 0x0005dcef01007387 */ /* 0x000fe80000100800 */
[----:B------:R0:W-:Y:S04]  /*c0f0*/  STL [R1+0x5d8], R234 ;  /* 0x0005d8ea01007387 */ /* 0x0001e80000100800 */
[----:B------:R1:W2:Y:S04]  /*c100*/  @!P0 LDG.E.U16 R151, desc[UR6][R152.64] ;  /* 0x0000000698978981 */ /* 0x0002a8000c1e1500 */
[----:B0-----:R-:W2:Y:S01]  /*c110*/  LDL.LU R234, [R1+0x78] ;  /* 0x0000780001ea7983 */ /* 0x001ea20000300800 */
[----:B-1----:R-:W-:-:S03]  /*c120*/  PRMT R152, RZ, 0x7610, R152 ;  /* 0x00007610ff987816 */ /* 0x002fc60000000098 */
[----:B------:R-:W-:Y:S04]  /*c130*/  STL [R1+0x5e4], R196 ;  /* 0x0005e4c401007387 */ /* 0x000fe80000100800 */
[----:B------:R0:W-:Y:S04]  /*c140*/  STL [R1+0x5e0], R193 ;  /* 0x0005e0c101007387 */ /* 0x0001e80000100800 */
[----:B------:R1:W2:Y:S04]  /*c150*/  @!P0 LDG.E.U16 R152, desc[UR6][R154.64] ;  /* 0x000000069a988981 */ /* 0x0002a8000c1e1500 */
[----:B0-----:R-:W2:Y:S04]  /*c160*/  LDL.LU R193, [R1+0x80] ;  /* 0x0000800001c17983 */ /* 0x001ea80000300800 */
[----:B------:R0:W-:Y:S01]  /*c170*/  STL [R1+0x5e8], R2 ;  /* 0x0005e80201007387 */ /* 0x0001e20000100800 */
[----:B-1----:R-:W-:-:S03]  /*c180*/  @!P0 IMAD.MOV.U32 R155, RZ, RZ, R13 ;  /* 0x000000ffff9b8224 */ /* 0x002fc600078e000d */
[----:B0-----:R-:W2:Y:S04]  /*c190*/  LDL.LU R2, [R1+0xb4] ;  /* 0x0000b40001027983 */ /* 0x001ea80000300800 */
[----:B------:R-:W-:Y:S04]  /*c1a0*/  STL [R1+0x5f0], R102 ;  /* 0x0005f06601007387 */ /* 0x000fe80000100800 */
[----:B------:R0:W-:Y:S04]  /*c1b0*/  STL [R1+0x5ec], R13 ;  /* 0x0005ec0d01007387 */ /* 0x0001e80000100800 */
[----:B0-----:R-:W2:Y:S04]  /*c1c0*/  LDL.LU R13, [R1+0xbc] ;  /* 0x0000bc00010d7983 */ /* 0x001ea80000300800 */
[----:B------:R-:W-:Y:S04]  /*c1d0*/  STS.U16 [R6+UR4+0x80], R156 ;  /* 0x0000809c06007988 */ /* 0x000fe80008000404 */
[----:B------:R-:W-:Y:S04]  /*c1e0*/  STS.U16 [R6+UR4+0x480], R159 ;  /* 0x0004809f06007988 */ /* 0x000fe80008000404 */
[----:B------:R-:W-:Y:S04]  /*c1f0*/  STL [R1+0x5f8], R94 ;  /* 0x0005f85e01007387 */ /* 0x000fe80000100800 */
[----:B------:R3:W-:Y:S04]  /*c200*/  STS.U16 [R6+UR4+0x880], R158 ;  /* 0x0008809e06007988 */ /* 0x0007e80008000404 */
[----:B------:R0:W-:Y:S01]  /*c210*/  STL [R1+0x5f4], R4 ;  /* 0x0005f40401007387 */ /* 0x0001e20000100800 */
[----:B---3--:R-:W-:-:S03]  /*c220*/  @!P0 IMAD.MOV.U32 R158, RZ, RZ, R0 ;  /* 0x000000ffff9e8224 */ /* 0x008fc600078e0000 */
[----:B------:R-:W3:Y:S01]  /*c230*/  LDL R0, [R1+0xf8] ;  /* 0x0000f80001007983 */ /* 0x000ee20000100800 */
[----:B------:R-:W-:-:S03]  /*c240*/  @!P0 IMAD.MOV.U32 R157, RZ, RZ, R4 ;  /* 0x000000ffff9d8224 */ /* 0x000fc600078e0004 */
[----:B0-----:R-:W3:Y:S01]  /*c250*/  LDL R4, [R1+0xf4] ;  /* 0x0000f40001047983 */ /* 0x001ee20000100800 */
[----:B------:R-:W-:Y:S01]  /*c260*/  PRMT R153, RZ, 0x7610, R153 ;  /* 0x00007610ff997816 */ /* 0x000fe20000000099 */
[----:B------:R-:W-:Y:S02]  /*c270*/  @!P0 IMAD.MOV.U32 R154, RZ, RZ, R102 ;  /* 0x000000ffff9a8224 */ /* 0x000fe400078e0066 */
[----:B------:R-:W-:-:S03]  /*c280*/  @!P0 IMAD.MOV.U32 R156, RZ, RZ, R94 ;  /* 0x000000ffff9c8224 */ /* 0x000fc600078e005e */
[----:B------:R0:W3:Y:S02]  /*c290*/  @!P0 LDG.E.U16 R153, desc[UR6][R154.64] ;  /* 0x000000069a998981 */ /* 0x0000e4000c1e1500 */
[----:B0-----:R-:W-:Y:S02]  /*c2a0*/  PRMT R154, RZ, 0x7610, R154 ;  /* 0x00007610ff9a7816 */ /* 0x001fe4000000009a */
[----:B------:R-:W-:-:S04]  /*c2b0*/  PRMT R155, RZ, 0x7610, R155 ;  /* 0x00007610ff9b7816 */ /* 0x000fc8000000009b */
[----:B------:R4:W3:Y:S02]  /*c2c0*/  @!P0 LDG.E.U16 R154, desc[UR6][R156.64] ;  /* 0x000000069c9a8981 */ /* 0x0008e4000c1e1500 */
[----:B----4-:R-:W-:Y:S02]  /*c2d0*/  @!P0 IMAD.MOV.U32 R156, RZ, RZ, R12 ;  /* 0x000000ffff9c8224 */ /* 0x010fe400078e000c */
[----:B------:R-:W-:-:S05]  /*c2e0*/  @!P0 IMAD.MOV.U32 R157, RZ, RZ, R17 ;  /* 0x000000ffff9d8224 */ /* 0x000fca00078e0011 */
[----:B------:R0:W4:Y:S02]  /*c2f0*/  @!P0 LDG.E.U16 R155, desc[UR6][R156.64] ;  /* 0x000000069c9b8981 */ /* 0x000124000c1e1500 */
[----:B0-----:R-:W-:Y:S02]  /*c300*/  PRMT R156, RZ, 0x7610, R156 ;  /* 0x00007610ff9c7816 */ /* 0x001fe4000000009c */
[----:B------:R-:W-:Y:S01]  /*c310*/  PRMT R157, RZ, 0x7610, R157 ;  /* 0x00007610ff9d7816 */ /* 0x000fe2000000009d */
[----:B------:R-:W-:Y:S04]  /*c320*/  STS.U16 [R6+UR4+0xc80], R191 ;  /* 0x000c80bf06007988 */ /* 0x000fe80008000404 */
[----:B------:R0:W-:Y:S04]  /*c330*/  STS.U16 [R6+UR4+0x1080], R160 ;  /* 0x001080a006007988 */ /* 0x0001e80008000404 */
[----:B------:R1:W-:Y:S01]  /*c340*/  STS.U16 [R6+UR4+0x1480], R161 ;  /* 0x001480a106007988 */ /* 0x0003e20008000404 */
[----:B0-----:R-:W-:-:S02]  /*c350*/  PRMT R160, RZ, 0x7610, R160 ;  /* 0x00007610ffa07816 */ /* 0x001fc400000000a0 */
[----:B-1----:R-:W-:Y:S01]  /*c360*/  PRMT R161, RZ, 0x7610, R161 ;  /* 0x00007610ffa17816 */ /* 0x002fe200000000a1 */
[----:B------:R0:W-:Y:S04]  /*c370*/  STS.U16 [R6+UR4+0x1880], R162 ;  /* 0x001880a206007988 */ /* 0x0001e80008000404 */
[----:B------:R1:W-:Y:S01]  /*c380*/  STS.U16 [R6+UR4+0x1c80], R163 ;  /* 0x001c80a306007988 */ /* 0x0003e20008000404 */
[----:B0-----:R-:W-:Y:S02]  /*c390*/  PRMT R162, RZ, 0x7610, R162 ;  /* 0x00007610ffa27816 */ /* 0x001fe400000000a2 */
[----:B-1----:R-:W-:Y:S01]  /*c3a0*/  PRMT R163, RZ, 0x7610, R163 ;  /* 0x00007610ffa37816 */ /* 0x002fe200000000a3 */
[----:B------:R0:W-:Y:S02]  /*c3b0*/  STS.U16 [R6+UR4+0x2080], R190 ;  /* 0x002080be06007988 */ /* 0x0001e40008000404 */
[----:B0-----:R-:W-:Y:S01]  /*c3c0*/  PRMT R190, RZ, 0x7610, R190 ;  /* 0x00007610ffbe7816 */ /* 0x001fe200000000be */
[----:B--2---:R-:W-:-:S05]  /*c3d0*/  @!P0 IMAD.MOV.U32 R159, RZ, RZ, R13 ;  /* 0x000000ffff9f8224 */ /* 0x004fca00078e000d */
[----:B------:R0:W2:Y:S02]  /*c3e0*/  @!P0 LDG.E.U16 R156, desc[UR6][R158.64] ;  /* 0x000000069e9c8981 */ /* 0x0000a4000c1e1500 */
[----:B0-----:R-:W-:Y:S02]  /*c3f0*/  @!P0 IMAD.MOV.U32 R158, RZ, RZ, R193 ;  /* 0x000000ffff9e8224 */ /* 0x001fe400078e00c1 */
[----:B------:R-:W-:-:S05]  /*c400*/  @!P0 IMAD.MOV.U32 R159, RZ, RZ, R103 ;  /* 0x000000ffff9f8224 */ /* 0x000fca00078e0067 */
        /* <DEDUP_REMOVED lines=9> */
[----:B------:R0:W2:Y:S04]  /*c4a0*/  @!P0 LDG.E.U16 R162, desc[UR6][R158.64] ;  /* 0x000000069ea28981 */ /* 0x0000a8000c1e1500 */
[----:B------:R-:W-:Y:S01]  /*c4b0*/  STL [R1+0x5fc], R13 ;  /* 0x0005fc0d01007387 */ /* 0x000fe20000100800 */
[----:B0-----:R-:W-:Y:S02]  /*c4c0*/  @!P0 IMAD.MOV.U32 R158, RZ, RZ, R101 ;  /* 0x000000ffff9e8224 */ /* 0x001fe400078e0065 */
[----:B------:R-:W-:Y:S01]  /*c4d0*/  @!P0 IMAD.MOV.U32 R159, RZ, RZ, R11 ;  /* 0x000000ffff9f8224 */ /* 0x000fe200078e000b */
[----:B------:R-:W-:Y:S04]  /*c4e0*/  STL [R1+0x604], R193 ;  /* 0x000604c101007387 */ /* 0x000fe80000100800 */
[----:B------:R0:W2:Y:S04]  /*c4f0*/  @!P0 LDG.E.U16 R163, desc[UR6][R158.64] ;  /* 0x000000069ea38981 */ /* 0x0000a8000c1e1500 */
[----:B------:R1:W-:Y:S01]  /*c500*/  STL [R1+0x600], R103 ;  /* 0x0006006701007387 */ /* 0x0003e20000100800 */
[----:B0-----:R-:W-:-:S02]  /*c510*/  @!P0 IMAD.MOV.U32 R158, RZ, RZ, R93 ;  /* 0x000000ffff9e8224 */ /* 0x001fc400078e005d */
[----:B------:R-:W-:Y:S01]  /*c520*/  @!P0 IMAD.MOV.U32 R159, RZ, RZ, R20 ;  /* 0x000000ffff9f8224 */ /* 0x000fe200078e0014 */
[----:B-1----:R-:W4:Y:S04]  /*c530*/  LDL.LU R103, [R1+0xb8] ;  /* 0x0000b80001677983 */ /* 0x002f280000300800 */
[----:B------:R-:W-:Y:S04]  /*c540*/  STL [R1+0x60c], R241 ;  /* 0x00060cf101007387 */ /* 0x000fe80000100800 */
[----:B------:R-:W-:Y:S04]  /*c550*/  STL [R1+0x608], R204 ;  /* 0x000608cc01007387 */ /* 0x000fe80000100800 */
[----:B------:R0:W-:Y:S04]  /*c560*/  STL [R1+0x614], R233 ;  /* 0x000614e901007387 */ /* 0x0001e80000100800 */
[----:B------:R3:W2:Y:S04]  /*c570*/  @!P0 LDG.E.U16 R190, desc[UR6][R158.64] ;  /* 0x000000069ebe8981 */ /* 0x0006a8000c1e1500 */
[----:B------:R1:W-:Y:S04]  /*c580*/  STL [R1+0x610], R231 ;  /* 0x000610e701007387 */ /* 0x0003e80000100800 */
[----:B------:R-:W4:Y:S01]  /*c590*/  LDL R113, [R1+0x550] ;  /* 0x0005500001717983 */ /* 0x000f220000100800 */
[----:B---3--:R-:W-:-:S03]  /*c5a0*/  @!P0 IMAD.MOV.U32 R158, RZ, RZ, R0 ;  /* 0x000000ffff9e8224 */ /* 0x008fc600078e0000 */
[----:B------:R-:W3:Y:S04]  /*c5b0*/  LDL R0, [R1+0x554] ;  /* 0x0005540001007983 */ /* 0x000ee80000100800 */
[----:B0-----:R-:W2:Y:S04]  /*c5c0*/  LDL.LU R233, [R1+0xf0] ;  /* 0x0000f00001e97983 */ /* 0x001ea80000300800 */
[----:B-1----:R-:W2:Y:S04]  /*c5d0*/  LDL.LU R231, [R1+0xe8] ;  /* 0x0000e80001e77983 */ /* 0x002ea80000300800 */
[----:B------:R-:W2:Y:S01]  /*c5e0*/  LDL.LU R204, [R1+0xec] ;  /* 0x0000ec0001cc7983 */ /* 0x000ea20000300800 */
[----:B------:R-:W-:-:S03]  /*c5f0*/  @!P0 IMAD.MOV.U32 R159, RZ, RZ, R4 ;  /* 0x000000ffff9f8224 */ /* 0x000fc600078e0004 */
[----:B------:R-:W2:Y:S04]  /*c600*/  LDL.LU R193, [R1+0xe4] ;  /* 0x0000e40001c17983 */ /* 0x000ea80000300800 */
[----:B------:R-:W2:Y:S04]  /*c610*/  LDL.LU R94, [R1+0xb0] ;  /* 0x0000b000015e7983 */ /* 0x000ea80000300800 */
[----:B------:R-:W2:Y:S04]  /*c620*/  LDL.LU R4, [R1+0xa8] ;  /* 0x0000a80001047983 */ /* 0x000ea80000300800 */
[----:B------:R-:W2:Y:S04]  /*c630*/  LDL.LU R196, [R1+0xac] ;  /* 0x0000ac0001c47983 */ /* 0x000ea80000300800 */
[----:B------:R-:W2:Y:S04]  /*c640*/  LDL.LU R239, [R1+0xa4] ;  /* 0x0000a40001ef7983 */ /* 0x000ea80000300800 */
[----:B------:R-:W-:Y:S04]  /*c650*/  STS.U16 [R6+UR4+0x2480], R189 ;  /* 0x002480bd06007988 */ /* 0x000fe80008000404 */
[----:B------:R-:W2:Y:S04]  /*c660*/  LDL.LU R5, [R1+0x70] ;  /* 0x0000700001057983 */ /* 0x000ea80000300800 */
[----:B------:R-:W-:Y:S04]  /*c670*/  STS.U16 [R6+UR4+0x2880], R188 ;  /* 0x002880bc06007988 */ /* 0x000fe80008000404 */
[----:B------:R-:W2:Y:S04]  /*c680*/  LDL.LU R209, [R1+0x68] ;  /* 0x0000680001d17983 */ /* 0x000ea80000300800 */
[----:B------:R-:W-:Y:S04]  /*c690*/  STS.U16 [R6+UR4+0x2c80], R187 ;  /* 0x002c80bb06007988 */ /* 0x000fe80008000404 */
[----:B------:R-:W2:Y:S04]  /*c6a0*/  LDL.LU R202, [R1+0x6c] ;  /* 0x00006c0001ca7983 */ /* 0x000ea80000300800 */
[----:B------:R-:W-:Y:S04]  /*c6b0*/  STS.U16 [R6+UR4+0x3080], R186 ;  /* 0x003080ba06007988 */ /* 0x000fe80008000404 */
[----:B------:R-:W-:Y:S04]  /*c6c0*/  STS.U16 [R6+UR4+0x3480], R185 ;  /* 0x003480b906007988 */ /* 0x000fe80008000404 */
[----:B------:R-:W-:Y:S04]  /*c6d0*/  STS.U16 [R6+UR4+0x3880], R184 ;  /* 0x003880b806007988 */ /* 0x000fe80008000404 */
[----:B------:R-:W2:Y:S04]  /*c6e0*/  LDL.LU R240, [R1+0x64] ;  /* 0x0000640001f07983 */ /* 0x000ea80000300800 */
[----:B------:R0:W-:Y:S04]  /*c6f0*/  STS.U16 [R6+UR4+0x3c80], R183 ;  /* 0x003c80b706007988 */ /* 0x0001e80008000404 */
[----:B------:R-:W2:Y:S04]  /*c700*/  LDL.LU R252, [R1+0x14] ;  /* 0x0000140001fc7983 */ /* 0x000ea80000300800 */
[----:B0-----:R-:W2:Y:S04]  /*c710*/  LDL.LU R6, [R1+0xc] ;  /* 0x00000c0001067983 */ /* 0x001ea80000300800 */
[----:B------:R-:W2:Y:S04]  /*c720*/  LDL.LU R22, [R1+0x10] ;  /* 0x0000100001167983 */ /* 0x000ea80000300800 */
[----:B------:R-:W2:Y:S04]  /*c730*/  LDL.LU R12, [R1+0x8] ;  /* 0x00000800010c7983 */ /* 0x000ea80000300800 */
[----:B------:R-:W2:Y:S04]  /*c740*/  LDL.LU R241, [R1+0xe0] ;  /* 0x0000e00001f17983 */ /* 0x000ea80000300800 */
[----:B------:R-:W2:Y:S04]  /*c750*/  LDL.LU R13, [R1+0xdc] ;  /* 0x0000dc00010d7983 */ /* 0x000ea80000300800 */
[----:B------:R-:W2:Y:S04]  /*c760*/  LDL.LU R102, [R1+0xa0] ;  /* 0x0000a00001667983 */ /* 0x000ea80000300800 */
[----:B------:R-:W2:Y:S04]  /*c770*/  LDL.LU R203, [R1+0x9c] ;  /* 0x00009c0001cb7983 */ /* 0x000ea80000300800 */
[----:B------:R-:W2:Y:S04]  /*c780*/  LDL.LU R95, [R1+0x60] ;  /* 0x00006000015f7983 */ /* 0x000ea80000300800 */
[----:B------:R-:W2:Y:S04]  /*c790*/  LDL.LU R96, [R1+0x5c] ;  /* 0x00005c0001607983 */ /* 0x000ea80000300800 */
[----:B------:R-:W2:Y:S01]  /*c7a0*/  LDL.LU R17, [R1+0x4] ;  /* 0x0000040001117983 */ /* 0x000ea20000300800 */
[----:B------:R-:W-:-:S02]  /*c7b0*/  PRMT R189, RZ, 0x7610, R189 ;  /* 0x00007610ffbd7816 */ /* 0x000fc400000000bd */
[----:B------:R-:W-:-:S04]  /*c7c0*/  PRMT R188, RZ, 0x7610, R188 ;  /* 0x00007610ffbc7816 */ /* 0x000fc800000000bc */
[----:B------:R0:W2:Y:S01]  /*c7d0*/  @!P0 LDG.E.U16 R189, desc[UR6][R158.64] ;  /* 0x000000069ebd8981 */ /* 0x0000a2000c1e1500 */
[----:B------:R-:W-:Y:S01]  /*c7e0*/  PRMT R187, RZ, 0x7610, R187 ;  /* 0x00007610ffbb7816 */ /* 0x000fe200000000bb */
[----:B0-----:R-:W-:Y:S02]  /*c7f0*/  @!P0 IMAD.MOV.U32 R159, RZ, RZ, R2 ;  /* 0x000000ffff9f8224 */ /* 0x001fe400078e0002 */
[----:B---3--:R-:W-:Y:S04]  /*c800*/  STS.U16 [R0+UR4+0x100], R182 ;  /* 0x000100b600007988 */ /* 0x008fe80008000404 */
[----:B------:R-:W-:Y:S04]  /*c810*/  STS.U16 [R0+UR4+0x500], R181 ;  /* 0x000500b500007988 */ /* 0x000fe80008000404 */
        /* <DEDUP_REMOVED lines=13> */
[----:B------:R0:W-:Y:S04]  /*c8f0*/  STS.U16 [R0+UR4+0x3d00], R167 ;  /* 0x003d00a700007988 */ /* 0x0001e80008000404 */
[----:B0-----:R-:W3:Y:S04]  /*c900*/  LDL.LU R0, [R1] ;  /* 0x0000000001007983 */ /* 0x001ee80000300800 */
[----:B----4-:R-:W-:Y:S04]  /*c910*/  STS.U16 [R113+UR4+0x180], R166 ;  /* 0x000180a671007988 */ /* 0x010fe80008000404 */
[----:B------:R-:W-:Y:S04]  /*c920*/  STS.U16 [R113+UR4+0x580], R165 ;  /* 0x000580a571007988 */ /* 0x000fe80008000404 */
[----:B------:R-:W-:Y:S04]  /*c930*/  STS.U16 [R113+UR4+0x980], R164 ;  /* 0x000980a471007988 */ /* 0x000fe80008000404 */
[----:B------:R-:W-:Y:S04]  /*c940*/  STS.U16 [R113+UR4+0xd80], R246 ;  /* 0x000d80f671007988 */ /* 0x000fe80008000404 */
[----:B------:R0:W-:Y:S04]  /*c950*/  STS.U16 [R113+UR4+0x1180], R7 ;  /* 0x0011800771007988 */ /* 0x0001e80008000404 */
[----:B0-----:R-:W4:Y:S01]  /*c960*/  LDL.LU R7, [R1+0x650] ;  /* 0x0006500001077983 */ /* 0x001f220000300800 */
[----:B------:R-:W-:-:S05]  /*c970*/  @!P0 IMAD.MOV.U32 R158, RZ, RZ, R103 ;  /* 0x000000ffff9e8224 */ /* 0x000fca00078e0067 */
[----:B------:R0:W4:Y:S01]  /*c980*/  @!P0 LDG.E.U16 R188, desc[UR6][R158.64] ;  /* 0x000000069ebc8981 */ /* 0x000122000c1e1500 */
[----:B------:R-:W-:Y:S01]  /*c990*/  PRMT R186, RZ, 0x7610, R186 ;  /* 0x00007610ffba7816 */ /* 0x000fe200000000ba */
[----:B0-----:R-:W-:Y:S02]  /*c9a0*/  @!P0 IMAD.MOV.U32 R158, RZ, RZ, R234 ;  /* 0x000000ffff9e8224 */ /* 0x001fe400078e00ea */
        /* <DEDUP_REMOVED lines=23> */
[----:B--2---:R-:W-:Y:S02]  /*cb20*/  @!P0 IMAD.MOV.U32 R158, RZ, RZ, R233 ;  /* 0x000000ffff9e8224 */ /* 0x004fe400078e00e9 */
[----:B------:R-:W-:-:S05]  /*cb30*/  @!P0 IMAD.MOV.U32 R159, RZ, RZ, R204 ;  /* 0x000000ffff9f8224 */ /* 0x000fca00078e00cc */
[----:B------:R0:W2:Y:S01]  /*cb40*/  @!P0 LDG.E.U16 R181, desc[UR6][R158.64] ;  /* 0x000000069eb58981 */ /* 0x0000a2000c1e1500 */
[----:B------:R-:W-:Y:S01]  /*cb50*/  PRMT R179, RZ, 0x7610, R179 ;  /* 0x00007610ffb37816 */ /* 0x000fe200000000b3 */
[----:B0-----:R-:W-:Y:S02]  /*cb60*/  @!P0 IMAD.MOV.U32 R158, RZ, RZ, R94 ;  /* 0x000000ffff9e8224 */ /* 0x001fe400078e005e */
        /* <DEDUP_REMOVED lines=69> */
[----:B------:R0:W2:Y:S04]  /*cfc0*/  @!P0 LDG.E.U16 R191, desc[UR6][R158.64] ;  /* 0x000000069ebf8981 */ /* 0x0000a8000c1e1500 */
[----:B------:R1:W-:Y:S01]  /*cfd0*/  STS.U16 [R113+UR4+0x1580], R248 ;  /* 0x001580f871007988 */ /* 0x0003e20008000404 */
[----:B0-----:R-:W-:Y:S02]  /*cfe0*/  @!P0 IMAD.MOV.U32 R158, RZ, RZ, R17 ;  /* 0x000000ffff9e8224 */ /* 0x001fe400078e0011 */
[----:B---3--:R-:W-:Y:S01]  /*cff0*/  @!P0 IMAD.MOV.U32 R159, RZ, RZ, R0 ;  /* 0x000000ffff9f8224 */ /* 0x008fe200078e0000 */
[----:B-1----:R-:W-:-:S04]  /*d000*/  PRMT R248, RZ, 0x7610, R248 ;  /* 0x00007610fff87816 */ /* 0x002fc800000000f8 */
[----:B------:R0:W3:Y:S04]  /*d010*/  @!P0 LDG.E.U16 R246, desc[UR6][R158.64] ;  /* 0x000000069ef68981 */ /* 0x0000e8000c1e1500 */
[----:B------:R1:W-:Y:S01]  /*d020*/  STS.U16 [R113+UR4+0x1980], R245 ;  /* 0x001980f571007988 */ /* 0x0003e20008000404 */
[----:B0-----:R-:W-:Y:S02]  /*d030*/  @!P0 IMAD.MOV.U32 R158, RZ, RZ, R214 ;  /* 0x000000ffff9e8224 */ /* 0x001fe400078e00d6 */
[----:B------:R-:W-:Y:S01]  /*d040*/  @!P0 IMAD.MOV.U32 R159, RZ, RZ, R210 ;  /* 0x000000ffff9f8224 */ /* 0x000fe200078e00d2 */
[----:B-1----:R-:W-:-:S04]  /*d050*/  PRMT R245, RZ, 0x7610, R245 ;  /* 0x00007610fff57816 */ /* 0x002fc800000000f5 */
[----:B------:R0:W3:Y:S04]  /*d060*/  @!P0 LDG.E.U16 R248, desc[UR6][R158.64] ;  /* 0x000000069ef88981 */ /* 0x0000e8000c1e1500 */
[----:B------:R1:W-:Y:S01]  /*d070*/  STS.U16 [R113+UR4+0x1d80], R237 ;  /* 0x001d80ed71007988 */ /* 0x0003e20008000404 */
[----:B0-----:R-:W-:Y:S02]  /*d080*/  @!P0 IMAD.MOV.U32 R158, RZ, RZ, R105 ;  /* 0x000000ffff9e8224 */ /* 0x001fe400078e0069 */
[----:B------:R-:W-:Y:S01]  /*d090*/  @!P0 IMAD.MOV.U32 R159, RZ, RZ, R19 ;  /* 0x000000ffff9f8224 */ /* 0x000fe200078e0013 */
[----:B-1----:R-:W-:-:S04]  /*d0a0*/  PRMT R237, RZ, 0x7610, R237 ;  /* 0x00007610ffed7816 */ /* 0x002fc800000000ed */
[----:B------:R0:W3:Y:S02]  /*d0b0*/  @!P0 LDG.E.U16 R245, desc[UR6][R158.64] ;  /* 0x000000069ef58981 */ /* 0x0000e4000c1e1500 */
[----:B0-----:R-:W-:Y:S02]  /*d0c0*/  @!P0 IMAD.MOV.U32 R158, RZ, RZ, R97 ;  /* 0x000000ffff9e8224 */ /* 0x001fe400078e0061 */
[----:B----4-:R-:W-:Y:S01]  /*d0d0*/  @!P0 IMAD.MOV.U32 R159, RZ, RZ, R7 ;  /* 0x000000ffff9f8224 */ /* 0x010fe200078e0007 */
[----:B------:R0:W-:Y:S04]  /*d0e0*/  STS.U16 [R113+UR4+0x2180], R230 ;  /* 0x002180e671007988 */ /* 0x0001e80008000404 */
[----:B------:R-:W4:Y:S04]  /*d0f0*/  @!P0 LDG.E.U16 R237, desc[UR6][R158.64] ;  /* 0x000000069eed8981 */ /* 0x000f28000c1e1500 */
[----:B------:R1:W-:Y:S04]  /*d100*/  STS.U16 [R113+UR4+0x2580], R222 ;  /* 0x002580de71007988 */ /* 0x0003e80008000404 */
[----:B------:R-:W2:Y:S04]  /*d110*/  LDL.LU R158, [R1+0x3c] ;  /* 0x00003c00019e7983 */ /* 0x000ea80000300800 */
[----:B------:R-:W3:Y:S04]  /*d120*/  LDL.LU R159, [R1+0x20] ;  /* 0x00002000019f7983 */ /* 0x000ee80000300800 */
[----:B0-----:R-:W4:Y:S04]  /*d130*/  LDL.LU R230, [R1+0x1c] ;  /* 0x00001c0001e67983 */ /* 0x001f280000300800 */
[----:B-1----:R-:W4:Y:S04]  /*d140*/  LDL.LU R222, [R1+0x34] ;  /* 0x0000340001de7983 */ /* 0x002f280000300800 */
[----:B------:R0:W-:Y:S04]  /*d150*/  STS.U16 [R113+UR4+0x2980], R213 ;  /* 0x002980d571007988 */ /* 0x0001e80008000404 */
[----:B------:R1:W-:Y:S04]  /*d160*/  STS.U16 [R113+UR4+0x2d80], R206 ;  /* 0x002d80ce71007988 */ /* 0x0003e80008000404 */
[----:B------:R1:W-:Y:S04]  /*d170*/  STS.U16 [R113+UR4+0x3180], R198 ;  /* 0x003180c671007988 */ /* 0x0003e80008000404 */
[----:B0-----:R-:W4:Y:S04]  /*d180*/  LDL.LU R213, [R1+0x50] ;  /* 0x0000500001d57983 */ /* 0x001f280000300800 */
[----:B-1----:R-:W4:Y:S04]  /*d190*/  LDL.LU R206, [R1+0x51c] ;  /* 0x00051c0001ce7983 */ /* 0x002f280000300800 */
[----:B------:R-:W2:Y:S04]  /*d1a0*/  LDL R198, [R1+0x54c] ;  /* 0x00054c0001c67983 */ /* 0x000ea80000100800 */
[----:B------:R0:W-:Y:S04]  /*d1b0*/  STS.U16 [R113+UR4+0x3580], R115 ;  /* 0x0035807371007988 */ /* 0x0001e80008000404 */
[----:B------:R1:W-:Y:S04]  /*d1c0*/  STS.U16 [R113+UR4+0x3980], R120 ;  /* 0x0039807871007988 */ /* 0x0003e80008000404 */
[----:B0-----:R-:W3:Y:S04]  /*d1d0*/  LDL.LU R115, [R1+0x54] ;  /* 0x0000540001737983 */ /* 0x001ee80000300800 */
[----:B-1----:R-:W2:Y:S04]  /*d1e0*/  LDL.LU R120, [R1+0x520] ;  /* 0x0005200001787983 */ /* 0x002ea80000300800 */
[----:B------:R0:W-:Y:S04]  /*d1f0*/  STS.U16 [R113+UR4+0x3d80], R125 ;  /* 0x003d807d71007988 */ /* 0x0001e80008000404 */
[----:B0-----:R-:W4:Y:S04]  /*d200*/  LDL.LU R113, [R1+0x64c] ;  /* 0x00064c0001717983 */ /* 0x001f280000300800 */
[----:B------:R-:W4:Y:S04]  /*d210*/  LDL R125, [R1+0x548] ;  /* 0x00054800017d7983 */ /* 0x000f280000100800 */
[----:B--2---:R-:W-:Y:S04]  /*d220*/  STS.U16 [R198+UR4+0x200], R120 ;  /* 0x00020078c6007988 */ /* 0x004fe80008000404 */
[----:B---3--:R-:W-:Y:S04]  /*d230*/  STS.U16 [R198+UR4+0x600], R115 ;  /* 0x00060073c6007988 */ /* 0x008fe80008000404 */
[----:B------:R-:W-:Y:S04]  /*d240*/  STS.U16 [R198+UR4+0xa00], R158 ;  /* 0x000a009ec6007988 */ /* 0x000fe80008000404 */
[----:B------:R-:W-:Y:S04]  /*d250*/  STS.U16 [R198+UR4+0xe00], R159 ;  /* 0x000e009fc6007988 */ /* 0x000fe80008000404 */
[----:B----4-:R0:W-:Y:S04]  /*d260*/  STS.U16 [R198+UR4+0x1200], R113 ;  /* 0x00120071c6007988 */ /* 0x0101e80008000404 */
[----:B------:R1:W-:Y:S04]  /*d270*/  STS.U16 [R198+UR4+0x1600], R114 ;  /* 0x00160072c6007988 */ /* 0x0003e80008000404 */
        /* <DEDUP_REMOVED lines=10> */
[----:B0-----:R-:W2:Y:S04]  /*d320*/  LDL.LU R113, [R1+0x648] ;  /* 0x0006480001717983 */ /* 0x001ea80000300800 */
[----:B------:R-:W-:Y:S04]  /*d330*/  STS.U16 [R125+UR4+0x280], R206 ;  /* 0x000280ce7d007988 */ /* 0x000fe80008000404 */
[----:B------:R-:W3:Y:S04]  /*d340*/  LDL.LU R158, [R1+0x518] ;  /* 0x00051800019e7983 */ /* 0x000ee80000300800 */
[----:B------:R-:W-:Y:S04]  /*d350*/  STS.U16 [R125+UR4+0x680], R213 ;  /* 0x000680d57d007988 */ /* 0x000fe80008000404 */
[----:B------:R-:W4:Y:S04]  /*d360*/  LDL.LU R159, [R1+0x4c] ;  /* 0x00004c00019f7983 */ /* 0x000f280000300800 */
[----:B------:R-:W-:Y:S04]  /*d370*/  STS.U16 [R125+UR4+0xa80], R222 ;  /* 0x000a80de7d007988 */ /* 0x000fe80008000404 */
[----:B-1----:R-:W2:Y:S04]  /*d380*/  LDL.LU R114, [R1+0x644] ;  /* 0x0006440001727983 */ /* 0x002ea80000300800 */
[----:B------:R-:W-:Y:S04]  /*d390*/  STS.U16 [R125+UR4+0xe80], R230 ;  /* 0x000e80e67d007988 */ /* 0x000fe80008000404 */
[----:B------:R-:W3:Y:S04]  /*d3a0*/  LDL R120, [R1+0x544] ;  /* 0x0005440001787983 */ /* 0x000ee80000100800 */
[----:B------:R-:W2:Y:S04]  /*d3b0*/  LDL R115, [R1+0x540] ;  /* 0x0005400001737983 */ /* 0x000ea80000100800 */
[----:B------:R0:W-:Y:S04]  /*d3c0*/  STS.U16 [R125+UR4+0x1280], R110 ;  /* 0x0012806e7d007988 */ /* 0x0001e80008000404 */
[----:B------:R1:W-:Y:S04]  /*d3d0*/  STS.U16 [R125+UR4+0x1680], R111 ;  /* 0x0016806f7d007988 */ /* 0x0003e80008000404 */
[----:B0-----:R-:W2:Y:S04]  /*d3e0*/  LDL.LU R110, [R1+0x640] ;  /* 0x00064000016e7983 */ /* 0x001ea80000300800 */
[----:B-1----:R-:W2:Y:S04]  /*d3f0*/  LDL.LU R111, [R1+0x63c] ;  /* 0x00063c00016f7983 */ /* 0x002ea80000300800 */
        /* <DEDUP_REMOVED lines=10> */
[----:B---3--:R-:W-:Y:S04]  /*d4a0*/  STS.U16 [R120+UR4+0x300], R158 ;  /* 0x0003009e78007988 */ /* 0x008fe80008000404 */
[----:B----4-:R-:W-:Y:S04]  /*d4b0*/  STS.U16 [R120+UR4+0x700], R159 ;  /* 0x0007009f78007988 */ /* 0x010fe80008000404 */
[----:B--2---:R0:W-:Y:S04]  /*d4c0*/  STS.U16 [R120+UR4+0xb00], R111 ;  /* 0x000b006f78007988 */ /* 0x0041e80008000404 */
[----:B------:R1:W-:Y:S04]  /*d4d0*/  STS.U16 [R120+UR4+0xf00], R114 ;  /* 0x000f007278007988 */ /* 0x0003e80008000404 */
[----:B0-----:R-:W2:Y:S04]  /*d4e0*/  LDL.LU R111, [R1+0x638] ;  /* 0x00063800016f7983 */ /* 0x001ea80000300800 */
[----:B-1----:R-:W3:Y:S04]  /*d4f0*/  LDL.LU R114, [R1+0x634] ;  /* 0x0006340001727983 */ /* 0x002ee80000300800 */
        /* <DEDUP_REMOVED lines=12> */
[----:B0-----:R-:W4:Y:S04]  /*d5c0*/  LDL.LU R112, [R1+0x630] ;  /* 0x0006300001707983 */ /* 0x001f280000300800 */
[----:B---3--:R0:W-:Y:S04]  /*d5d0*/  STS.U16 [R115+UR4+0x380], R114 ;  /* 0x0003807273007988 */ /* 0x0081e80008000404 */
[----:B--2---:R1:W-:Y:S04]  /*d5e0*/  STS.U16 [R115+UR4+0x780], R111 ;  /* 0x0007806f73007988 */ /* 0x0043e80008000404 */
[----:B------:R2:W-:Y:S04]  /*d5f0*/  STS.U16 [R115+UR4+0xb80], R110 ;  /* 0x000b806e73007988 */ /* 0x0005e80008000404 */
[----:B0-----:R-:W3:Y:S04]  /*d600*/  LDL.LU R114, [R1+0x62c] ;  /* 0x00062c0001727983 */ /* 0x001ee80000300800 */
[----:B-1----:R-:W3:Y:S04]  /*d610*/  LDL.LU R111, [R1+0x628] ;  /* 0x00062800016f7983 */ /* 0x002ee80000300800 */
[----:B--2---:R-:W2:Y:S04]  /*d620*/  LDL.LU R110, [R1+0x624] ;  /* 0x00062400016e7983 */ /* 0x004ea80000300800 */
[----:B------:R0:W-:Y:S04]  /*d630*/  STS.U16 [R115+UR4+0xf80], R113 ;  /* 0x000f807173007988 */ /* 0x0001e80008000404 */
[----:B------:R1:W-:Y:S04]  /*d640*/  STS.U16 [R115+UR4+0x1380], R3 ;  /* 0x0013800373007988 */ /* 0x0003e80008000404 */
[----:B0-----:R-:W4:Y:S04]  /*d650*/  LDL.LU R113, [R1+0x620] ;  /* 0x0006200001717983 */ /* 0x001f280000300800 */
[----:B-1----:R-:W3:Y:S04]  /*d660*/  LDL.LU R3, [R1+0x61c] ;  /* 0x00061c0001037983 */ /* 0x002ee80000300800 */
        /* <DEDUP_REMOVED lines=10> */
[----:B------:R0:W-:Y:S01]  /*d710*/  STS.U16 [R115+UR4+0x3f80], R129 ;  /* 0x003f808173007988 */ /* 0x0001e20008000404 */
[----:B------:R-:W-:-:S03]  /*d720*/  UMOV UR37, 0x40000040 ;  /* 0x4000004000257882 */ /* 0x000fc60000000000 */
[----:B------:R-:W2:Y:S04]  /*d730*/  LDL.LU R213, [R1+0x538] ;  /* 0x0005380001d57983 */ /* 0x000ea80000300800 */
[----:B------:R-:W4:Y:S04]  /*d740*/  LDL.LU R222, [R1+0x534] ;  /* 0x0005340001de7983 */ /* 0x000f280000300800 */
[----:B------:R-:W4:Y:S04]  /*d750*/  LDL.LU R230, [R1+0x530] ;  /* 0x0005300001e67983 */ /* 0x000f280000300800 */
[----:B------:R-:W4:Y:S04]  /*d760*/  LDL.LU R158, [R1+0x52c] ;  /* 0x00052c00019e7983 */ /* 0x000f280000300800 */
[----:B------:R-:W4:Y:S01]  /*d770*/  LDL.LU R159, [R1+0x528] ;  /* 0x00052800019f7983 */ /* 0x000f220000300800 */
[----:B---3--:R-:W-:-:S03]  /*d780*/  LOP3.LUT R116, R3, 0x10, RZ, 0x3c, !PT ;  /* 0x0000001003747812 */ /* 0x008fc600078e3cff */
[----:B------:R-:W-:Y:S04]  /*d790*/  STS.U16 [R3+UR4+0x8000], R131 ;  /* 0x0080008303007988 */ /* 0x000fe80008000404 */
[----:B------:R-:W-:Y:S04]  /*d7a0*/  STS.U16 [R3+UR4+0x8400], R132 ;  /* 0x0084008403007988 */ /* 0x000fe80008000404 */
[----:B------:R-:W-:Y:S04]  /*d7b0*/  STS.U16 [R3+UR4+0x8800], R133 ;  /* 0x0088008503007988 */ /* 0x000fe80008000404 */
[----:B------:R-:W-:Y:S04]  /*d7c0*/  STS.U16 [R3+UR4+0x8c00], R134 ;  /* 0x008c008603007988 */ /* 0x000fe80008000404 */
[----:B------:R-:W-:Y:S04]  /*d7d0*/  STS.U16 [R3+UR4+0x9000], R135 ;  /* 0x0090008703007988 */ /* 0x000fe80008000404 */
[----:B------:R-:W-:Y:S04]  /*d7e0*/  STS.U16 [R3+UR4+0x9400], R136 ;  /* 0x0094008803007988 */ /* 0x000fe80008000404 */
[----:B------:R-:W-:Y:S04]  /*d7f0*/  STS.U16 [R3+UR4+0x9800], R137 ;  /* 0x0098008903007988 */ /* 0x000fe80008000404 */
[----:B------:R-:W-:Y:S01]  /*d800*/  STS.U16 [R3+UR4+0x9c00], R138 ;  /* 0x009c008a03007988 */ /* 0x000fe20008000404 */
[----:B0-----:R-:W-:-:S03]  /*d810*/  LOP3.LUT R115, R3, 0x20, RZ, 0x3c, !PT ;  /* 0x0000002003737812 */ /* 0x001fc600078e3cff */
        /* <DEDUP_REMOVED lines=52> */
[----:B------:R-:W-:Y:S01]  /*db60*/  UIADD3.64 UR48, UR8, 0x380, URZ ;  /* 0x0000038008307897 */ /* 0x000fe2000fffe03f */
[----:B------:R-:W-:Y:S01]  /*db70*/  UMOV UR50, UR38 ;  /* 0x0000002600327c82 */ /* 0x000fe20008000000 */
[----:B------:R-:W-:Y:S01]  /*db80*/  UMOV UR51, UR39 ;  /* 0x0000002700337c82 */ /* 0x000fe20008000000 */
[----:B------:R-:W-:Y:S01]  /*db90*/  UIADD3.64 UR52, UR8, 0x400, URZ ;  /* 0x0000040008347897 */ /* 0x000fe2000fffe03f */
[----:B0-----:R-:W3:Y:S01]  /*dba0*/  LDL R116, [R1+0x53c] ;  /* 0x00053c0001747983 */ /* 0x001ee20000100800 */
[----:B-1----:R-:W-:Y:S01]  /*dbb0*/  LOP3.LUT R115, R3, 0x70, RZ, 0x3c, !PT ;  /* 0x0000007003737812 */ /* 0x002fe200078e3cff */
[----:B------:R-:W-:Y:S01]  /*dbc0*/  UMOV UR54, UR10 ;  /* 0x0000000a00367c82 */ /* 0x000fe20008000000 */
[----:B------:R-:W-:Y:S01]  /*dbd0*/  UMOV UR55, UR11 ;  /* 0x0000000b00377c82 */ /* 0x000fe20008000000 */
[----:B------:R-:W-:Y:S01]  /*dbe0*/  UIADD3.64 UR56, UR8, 0x480, URZ ;  /* 0x0000048008387897 */ /* 0x000fe2000fffe03f */
[----:B------:R-:W3:Y:S04]  /*dbf0*/  LDL.LU R229, [R1+0x510] ;  /* 0x0005100001e57983 */ /* 0x000ee80000300800 */
        /* <DEDUP_REMOVED lines=8> */
[----:B------:R1:W-:Y:S06]  /*dc80*/  MEMBAR.ALL.CTA ;  /* 0x0000000000007992 */ /* 0x0003ec0000008000 */
[----:B-1----:R-:W1:Y:S02]  /*dc90*/  FENCE.VIEW.ASYNC.S ;  /* 0x00000000000073c6 */ /* 0x002e640000000000 */
[----:B-1----:R-:W-:Y:S06]  /*dca0*/  BAR.SYNC.DEFER_BLOCKING 0x0 ;  /* 0x0000000000007b1d */ /* 0x002fec0000010000 */
[----:B------:R-:W-:-:S06]  /*dcb0*/  WARPGROUP.ARRIVE ;  /* 0x00000000000079c5 */ /* 0x000fcc0000000000 */
[----:B------:R-:W-:Y:S04]  /*dcc0*/  HGMMA.64x64x16.F32 R56, gdesc[UR36].tnspA, R56 ;  /* 0x20e00000243879f0 */ /* 0x000fe80008700838 */
[----:B------:R-:W-:Y:S04]  /*dcd0*/  HGMMA.64x64x16.F32 R56, gdesc[UR8].tnspA, R56 ;  /* 0x20e00000083879f0 */ /* 0x000fe80008700838 */
[----:B------:R-:W-:Y:S04]  /*dce0*/  HGMMA.64x64x16.F32 R56, gdesc[UR12].tnspA, R56 ;  /* 0x20e000000c3879f0 */ /* 0x000fe80008700838 */
[----:B------:R-:W-:Y:S04]  /*dcf0*/  HGMMA.64x64x16.F32 R56, gdesc[UR16].tnspA, R56 ;  /* 0x20e00000103879f0 */ /* 0x000fe80008700838 */
[----:B------:R-:W-:Y:S04]  /*dd00*/  HGMMA.64x64x16.F32 R56, gdesc[UR20].tnspA, R56 ;  /* 0x20e00000143879f0 */ /* 0x000fe80008700838 */
[----:B------:R-:W-:Y:S04]  /*dd10*/  HGMMA.64x64x16.F32 R56, gdesc[UR24].tnspA, R56 ;  /* 0x20e00000183879f0 */ /* 0x000fe80008700838 */
[----:B------:R-:W-:Y:S04]  /*dd20*/  HGMMA.64x64x16.F32 R56, gdesc[UR28].tnspA, R56 ;  /* 0x20e000001c3879f0 */ /* 0x000fe80008700838 */
[----:B------:R-:W-:Y:S04]  /*dd30*/  HGMMA.64x64x16.F32 R56, gdesc[UR32].tnspA, R56 ;  /* 0x20e00000203879f0 */ /* 0x000fe80008700838 */
[----:B------:R-:W-:Y:S01]  /*dd40*/  HGMMA.64x64x16.F32 R24, gdesc[UR48].tnspA, R24 ;  /* 0x20e00000301879f0 */ /* 0x000fe20008700818 */
[----:B------:R-:W-:Y:S01]  /*dd50*/  UMOV UR58, UR14 ;  /* 0x0000000e003a7c82 */ /* 0x000fe20008000000 */
[----:B------:R-:W-:-:S02]  /*dd60*/  UMOV UR59, UR15 ;  /* 0x0000000f003b7c82 */ /* 0x000fc40008000000 */
[----:B------:R-:W-:Y:S01]  /*dd70*/  HGMMA.64x64x16.F32 R24, gdesc[UR52].tnspA, R24 ;  /* 0x20e00000341879f0 */ /* 0x000fe20008700818 */
[----:B--2---:R-:W-:Y:S02]  /*dd80*/  R2UR UR49, R213 ;  /* 0x00000000d53172ca */ /* 0x004fe400000e0000 */
[----:B----4-:R-:W-:Y:S01]  /*dd90*/  R2UR UR48, R222 ;  /* 0x00000000de3072ca */ /* 0x010fe200000e0000 */
[----:B------:R-:W2:Y:S01]  /*dda0*/  LDL.LU R213, [R1+0x500] ;  /* 0x0005000001d57983 */ /* 0x000ea20000300800 */
[----:B------:R-:W-:-:S03]  /*ddb0*/  R2UR UR53, R230 ;  /* 0x00000000e63572ca */ /* 0x000fc600000e0000 */
[----:B------:R-:W4:Y:S01]  /*ddc0*/  LDL.LU R222, [R1+0x4f8] ;  /* 0x0004f80001de7983 */ /* 0x000f220000300800 */
[----:B------:R-:W-:-:S03]  /*ddd0*/  R2UR UR52, R158 ;  /* 0x000000009e3472ca */ /* 0x000fc600000e0000 */
[----:B------:R-:W4:Y:S04]  /*dde0*/  LDL.LU R230, [R1+0x4f0] ;  /* 0x0004f00001e67983 */ /* 0x000f280000300800 */
[----:B------:R-:W4:Y:S04]  /*ddf0*/  LDL.LU R205, [R1+0x4e8] ;  /* 0x0004e80001cd7983 */ /* 0x000f280000300800 */
[----:B------:R-:W4:Y:S04]  /*de00*/  LDL.LU R212, [R1+0x50c] ;  /* 0x00050c0001d47983 */ /* 0x000f280000300800 */
[----:B------:R-:W4:Y:S04]  /*de10*/  LDL.LU R158, [R1+0x4e0] ;  /* 0x0004e000019e7983 */ /* 0x000f280000300800 */
[----:B------:R-:W4:Y:S04]  /*de20*/  LDL.LU R120, [R1+0x504] ;  /* 0x0005040001787983 */ /* 0x000f280000300800 */
[----:B------:R-:W4:Y:S04]  /*de30*/  LDL.LU R238, [R1+0x4d8] ;  /* 0x0004d80001ee7983 */ /* 0x000f280000300800 */
[----:B0-----:R-:W4:Y:S01]  /*de40*/  LDL.LU R115, [R1+0x4fc] ;  /* 0x0004fc0001737983 */ /* 0x001f220000300800 */
[----:B------:R-:W-:Y:S01]  /*de50*/  HGMMA.64x64x16.F32 R24, gdesc[UR56].tnspA, R24 ;  /* 0x20e00000381879f0 */ /* 0x000fe20008700818 */
[----:B------:R-:W-:-:S02]  /*de60*/  R2UR UR56, R113 ;  /* 0x00000000713872ca */ /* 0x000fc400000e0000 */
[----:B------:R-:W0:Y:S01]  /*de70*/  LDC R113, c[0x0][0x238] ;  /* 0x00008e00ff717b82 */ /* 0x000e220000000800 */
[----:B------:R-:W-:Y:S02]  /*de80*/  R2UR UR57, R159 ;  /* 0x000000009f3972ca */ /* 0x000fe400000e0000 */
[----:B------:R-:W4:Y:S04]  /*de90*/  LDL.LU R159, [R1+0x4d0] ;  /* 0x0004d000019f7983 */ /* 0x000f280000300800 */
[----:B------:R-:W4:Y:S04]  /*dea0*/  LDL.LU R198, [R1+0x4f4] ;  /* 0x0004f40001c67983 */ /* 0x000f280000300800 */
[----:B------:R-:W4:Y:S04]  /*deb0*/  LDL.LU R206, [R1+0x4c8] ;  /* 0x0004c80001ce7983 */ /* 0x000f280000300800 */
[----:B------:R-:W4:Y:S04]  /*dec0*/  LDL.LU R247, [R1+0x4ec] ;  /* 0x0004ec0001f77983 */ /* 0x000f280000300800 */
[----:B------:R-:W4:Y:S01]  /*ded0*/  LDL.LU R125, [R1+0x4c0] ;  /* 0x0004c000017d7983 */ /* 0x000f220000300800 */
[----:B0-----:R-:W-:-:S04]  /*dee0*/  IMAD.SHL.U32 R113, R113, 0x80, RZ ;  /* 0x0000008071717824 */ /* 0x001fc800078e00ff */
[----:B------:R-:W-:-:S05]  /*def0*/  IMAD.SHL.U32 R113, R113, 0x2, RZ ;  /* 0x0000000271717824 */ /* 0x000fca00078e00ff */
[----:B------:R-:W-:-:S05]  /*df00*/  IADD3 R112, P6, R112, R113, RZ ;  /* 0x0000007170707210 */ /* 0x000fca0007fde0ff */
[----:B------:R0:W-:Y:S04]  /*df10*/  STL [R1+0x508], R112 ;  /* 0x0005087001007387 */ /* 0x0001e80000100800 */
[----:B0-----:R-:W4:Y:S01]  /*df20*/  LDL.LU R112, [R1+0x618] ;  /* 0x0006180001707983 */ /* 0x001f220000300800 */
[----:B---3--:R-:W-:-:S05]  /*df30*/  IADD3 R229, P5, R229, R113, RZ ;  /* 0x00000071e5e57210 */ /* 0x008fca0007fbe0ff */
[----:B------:R-:W-:Y:S04]  /*df40*/  STL [R1+0x510], R229 ;  /* 0x000510e501007387 */ /* 0x000fe80000100800 */
[----:B------:R-:W3:Y:S01]  /*df50*/  LDL.LU R221, [R1+0x4e4] ;  /* 0x0004e40001dd7983 */ /* 0x000ee20000300800 */
[-C--:B------:R-:W-:Y:S02]  /*df60*/  IADD3 R114, P4, R114, R113.reuse, RZ ;  /* 0x0000007172727210 */ /* 0x080fe40007f9e0ff */
[-C--:B--2---:R-:W-:Y:S02]  /*df70*/  IADD3 R213, P1, R213, R113.reuse, RZ ;  /* 0x00000071d5d57210 */ /* 0x084fe40007f3e0ff */
[----:B----4-:R-:W-:-:S03]  /*df80*/  IADD3 R222, P2, R222, R113, RZ ;  /* 0x00000071dede7210 */ /* 0x010fc60007f5e0ff */
[----:B------:R0:W-:Y:S01]  /*df90*/  STL [R1+0x500], R213 ;  /* 0x000500d501007387 */ /* 0x0001e20000100800 */
[----:B------:R-:W-:-:S03]  /*dfa0*/  IADD3 R230, P3, R230, R113, RZ ;  /* 0x00000071e6e67210 */ /* 0x000fc60007f7e0ff */
[----:B0-----:R-:W2:Y:S04]  /*dfb0*/  LDL.LU R213, [R1+0x4b8] ;  /* 0x0004b80001d57983 */ /* 0x001ea80000300800 */
[----:B------:R-:W4:Y:S04]  /*dfc0*/  LDL.LU R229, [R1+0x4dc] ;  /* 0x0004dc0001e57983 */ /* 0x000f280000300800 */
[----:B------:R0:W-:Y:S04]  /*dfd0*/  STL [R1+0x4f8], R222 ;  /* 0x0004f8de01007387 */ /* 0x0001e80000100800 */
[----:B0-----:R-:W4:Y:S04]  /*dfe0*/  LDL.LU R222, [R1+0x4b0] ;  /* 0x0004b00001de7983 */ /* 0x001f280000300800 */
[----:B------:R0:W-:Y:S04]  /*dff0*/  STL [R1+0x4f0], R230 ;  /* 0x0004f0e601007387 */ /* 0x0001e80000100800 */
[----:B0-----:R-:W4:Y:S01]  /*e000*/  LDL.LU R230, [R1+0x4d4] ;  /* 0x0004d40001e67983 */ /* 0x001f220000300800 */
[--C-:B------:R-:W-:Y:S01]  /*e010*/  IMAD.X R212, R212, 0x1, R112.reuse, P5 ;  /* 0x00000001d4d47824 */ /* 0x100fe200028e0670 */
[-C--:B------:R-:W-:Y:S01]  /*e020*/  IADD3 R158, P5, R158, R113.reuse, RZ ;  /* 0x000000719e9e7210 */ /* 0x080fe20007fbe0ff */
[----:B------:R-:W-:Y:S01]  /*e030*/  IMAD.X R111, R111, 0x1, R112, P4 ;  /* 0x000000016f6f7824 */ /* 0x000fe200020e0670 */
[----:B------:R-:W-:-:S03]  /*e040*/  IADD3 R205, P4, R205, R113, RZ ;  /* 0x00000071cdcd7210 */ /* 0x000fc60007f9e0ff */
[----:B------:R0:W-:Y:S04]  /*e050*/  STL [R1+0x4e0], R158 ;  /* 0x0004e09e01007387 */ /* 0x0001e80000100800 */
[----:B------:R-:W-:Y:S04]  /*e060*/  STL [R1+0x4e8], R205 ;  /* 0x0004e8cd01007387 */ /* 0x000fe80000100800 */
[----:B0-----:R-:W4:Y:S01]  /*e070*/  LDL.LU R158, [R1+0x4a8] ;  /* 0x0004a800019e7983 */ /* 0x001f220000300800 */
[--C-:B------:R-:W-:Y:S01]  /*e080*/  IMAD.X R120, R120, 0x1, R112.reuse, P6 ;  /* 0x0000000178787824 */ /* 0x100fe200030e0670 */
[----:B------:R-:W-:Y:S01]  /*e090*/  IADD3 R238, P6, R238, R113, RZ ;  /* 0x00000071eeee7210 */ /* 0x000fe20007fde0ff */
[----:B------:R-:W-:Y:S01]  /*e0a0*/  IMAD.X R115, R115, 0x1, R112, P1 ;  /* 0x0000000173737824 */ /* 0x000fe200008e0670 */
[----:B------:R-:W-:Y:S01]  /*e0b0*/  STL [R1+0x50c], R212 ;  /* 0x00050cd401007387 */ /* 0x000fe20000100800 */
[----:B------:R-:W-:-:S03]  /*e0c0*/  VIADD R110, R110, 0x1 ;  /* 0x000000016e6e7836 */ /* 0x000fc60000000000 */
[----:B------:R0:W-:Y:S01]  /*e0d0*/  STL [R1+0x504], R120 ;  /* 0x0005047801007387 */ /* 0x0001e20000100800 */
[-C--:B------:R-:W-:Y:S02]  /*e0e0*/  IADD3 R159, P1, R159, R113.reuse, RZ ;  /* 0x000000719f9f7210 */ /* 0x080fe40007f3e0ff */
[----:B------:R-:W-:Y:S01]  /*e0f0*/  ISETP.NE.U32.AND P0, PT, R110, R116, PT ;  /* 0x000000746e00720c */ /* 0x000fe20003f05070 */
[----:B------:R-:W-:Y:S01]  /*e100*/  IMAD.X R198, R198, 0x1, R112, P2 ;  /* 0x00000001c6c67824 */ /* 0x000fe200010e0670 */
[----:B0-----:R-:W4:Y:S04]  /*e110*/  LDL.LU R120, [R1+0x4cc] ;  /* 0x0004cc0001787983 */ /* 0x001f280000300800 */
[----:B------:R-:W4:Y:S04]  /*e120*/  LDL.LU R121, [R1+0x4a0] ;  /* 0x0004a00001797983 */ /* 0x000f280000300800 */
[----:B------:R0:W-:Y:S04]  /*e130*/  STL [R1+0x4fc], R115 ;  /* 0x0004fc7301007387 */ /* 0x0001e80000100800 */
[----:B------:R1:W-:Y:S01]  /*e140*/  STL [R1+0x4d8], R238 ;  /* 0x0004d8ee01007387 */ /* 0x0003e20000100800 */
[----:B------:R-:W-:-:S03]  /*e150*/  IADD3 R206, P2, R206, R113, RZ ;  /* 0x00000071cece7210 */ /* 0x000fc60007f5e0ff */
[----:B0-----:R-:W4:Y:S04]  /*e160*/  LDL.LU R115, [R1+0x4c4] ;  /* 0x0004c40001737983 */ /* 0x001f280000300800 */
[----:B------:R-:W4:Y:S04]  /*e170*/  LDL.LU R116, [R1+0x498] ;  /* 0x0004980001747983 */ /* 0x000f280000300800 */
[----:B-1----:R-:W4:Y:S04]  /*e180*/  LDL.LU R238, [R1+0x4bc] ;  /* 0x0004bc0001ee7983 */ /* 0x002f280000300800 */
[----:B------:R0:W-:Y:S01]  /*e190*/  STL [R1+0x4d0], R159 ;  /* 0x0004d09f01007387 */ /* 0x0001e20000100800 */
[----:B------:R-:W-:Y:S01]  /*e1a0*/  IMAD.X R247, R247, 0x1, R112, P3 ;  /* 0x00000001f7f77824 */ /* 0x000fe200018e0670 */
[----:B------:R-:W-:-:S02]  /*e1b0*/  IADD3 R125, P3, R125, R113, RZ ;  /* 0x000000717d7d7210 */ /* 0x000fc40007f7e0ff */
[----:B0-----:R-:W4:Y:S04]  /*e1c0*/  LDL.LU R159, [R1+0x490] ;  /* 0x00049000019f7983 */ /* 0x001f280000300800 */
[----:B------:R0:W-:Y:S01]  /*e1d0*/  STL [R1+0x4f4], R198 ;  /* 0x0004f4c601007387 */ /* 0x0001e20000100800 */
[----:B---3--:R-:W-:-:S03]  /*e1e0*/  IMAD.X R221, R221, 0x1, R112, P4 ;  /* 0x00000001dddd7824 */ /* 0x008fc600020e0670 */
[----:B0-----:R-:W3:Y:S04]  /*e1f0*/  LDL.LU R198, [R1+0x4b4] ;  /* 0x0004b40001c67983 */ /* 0x001ee80000300800 */
[----:B------:R0:W-:Y:S04]  /*e200*/  STL [R1+0x4c8], R206 ;  /* 0x0004c8ce01007387 */ /* 0x0001e80000100800 */
[----:B0-----:R-:W3:Y:S04]  /*e210*/  LDL.LU R206, [R1+0x488] ;  /* 0x0004880001ce7983 */ /* 0x001ee80000300800 */
[----:B------:R-:W3:Y:S04]  /*e220*/  LDL.LU R212, [R1+0x4ac] ;  /* 0x0004ac0001d47983 */ /* 0x000ee80000300800 */
[----:B------:R0:W-:Y:S04]  /*e230*/  STL [R1+0x4ec], R247 ;  /* 0x0004ecf701007387 */ /* 0x0001e80000100800 */
[----:B0-----:R-:W3:Y:S04]  /*e240*/  LDL.LU R247, [R1+0x480] ;  /* 0x0004800001f77983 */ /* 0x001ee80000300800 */
[----:B------:R0:W-:Y:S04]  /*e250*/  STL [R1+0x4c0], R125 ;  /* 0x0004c07d01007387 */ /* 0x0001e80000100800 */
[----:B0-----:R-:W3:Y:S01]  /*e260*/  LDL.LU R125, [R1+0x4a4] ;  /* 0x0004a400017d7983 */ /* 0x001ee20000300800 */
[----:B--2---:R-:W-:Y:S01]  /*e270*/  IADD3 R213, P4, R213, R113, RZ ;  /* 0x00000071d5d57210 */ /* 0x004fe20007f9e0ff */
[----:B----4-:R-:W-:-:S04]  /*e280*/  IMAD.X R229, R229, 0x1, R112, P5 ;  /* 0x00000001e5e57824 */ /* 0x010fc800028e0670 */
[----:B------:R0:W-:Y:S04]  /*e290*/  STL [R1+0x4b8], R213 ;  /* 0x0004b8d501007387 */ /* 0x0001e80000100800 */
[----:B0-----:R-:W2:Y:S01]  /*e2a0*/  LDL.LU R213, [R1+0x478] ;  /* 0x0004780001d57983 */ /* 0x001ea20000300800 */
[----:B------:R-:W-:-:S03]  /*e2b0*/  IADD3 R222, P5, R222, R113, RZ ;  /* 0x00000071dede7210 */ /* 0x000fc60007fbe0ff */
[----:B------:R-:W-:Y:S04]  /*e2c0*/  STL [R1+0x4e4], R221 ;  /* 0x0004e4dd01007387 */ /* 0x000fe80000100800 */
[----:B------:R0:W-:Y:S01]  /*e2d0*/  STL [R1+0x4b0], R222 ;  /* 0x0004b0de01007387 */ /* 0x0001e20000100800 */
[----:B------:R-:W-:-:S03]  /*e2e0*/  IMAD.X R230, R230, 0x1, R112, P6 ;  /* 0x00000001e6e67824 */ /* 0x000fc600030e0670 */
[----:B0-----:R-:W4:Y:S04]  /*e2f0*/  LDL.LU R222, [R1+0x49c] ;  /* 0x00049c0001de7983 */ /* 0x001f280000300800 */
[----:B------:R-:W-:Y:S04]  /*e300*/  STL [R1+0x4dc], R229 ;  /* 0x0004dce501007387 */ /* 0x000fe80000100800 */
[----:B------:R-:W4:Y:S04]  /*e310*/  LDL.LU R197, [R1+0x470] ;  /* 0x0004700001c57983 */ /* 0x000f280000300800 */
[----:B------:R-:W4:Y:S04]  /*e320*/  LDL.LU R205, [R1+0x494] ;  /* 0x0004940001cd7983 */ /* 0x000f280000300800 */
[----:B------:R-:W4:Y:S04]  /*e330*/  LDL.LU R221, [R1+0x468] ;  /* 0x0004680001dd7983 */ /* 0x000f280000300800 */
[----:B------:R0:W-:Y:S04]  /*e340*/  STL [R1+0x4d4], R230 ;  /* 0x0004d4e601007387 */ /* 0x0001e80000100800 */
[----:B0-----:R-:W4:Y:S01]  /*e350*/  LDL.LU R230, [R1+0x48c] ;  /* 0x00048c0001e67983 */ /* 0x001f220000300800 */
[----:B------:R-:W-:-:S05]  /*e360*/  IADD3 R158, P6, R158, R113, RZ ;  /* 0x000000719e9e7210 */ /* 0x000fca0007fde0ff */
[----:B------:R0:W-:Y:S04]  /*e370*/  STL [R1+0x4a8], R158 ;  /* 0x0004a89e01007387 */ /* 0x0001e80000100800 */
[----:B0-----:R-:W4:Y:S01]  /*e380*/  LDL.LU R158, [R1+0x460] ;  /* 0x00046000019e7983 */ /* 0x001f220000300800 */
[----:B------:R-:W-:-:S03]  /*e390*/  IMAD.X R120, R120, 0x1, R112, P1 ;  /* 0x0000000178787824 */ /* 0x000fc600008e0670 */
[----:B------:R-:W4:Y:S04]  /*e3a0*/  LDL.LU R229, [R1+0x484] ;  /* 0x0004840001e57983 */ /* 0x000f280000300800 */
[----:B------:R0:W-:Y:S01]  /*e3b0*/  STL [R1+0x4cc], R120 ;  /* 0x0004cc7801007387 */ /* 0x0001e20000100800 */
[----:B------:R-:W-:-:S03]  /*e3c0*/  IADD3 R121, P1, R121, R113, RZ ;  /* 0x0000007179797210 */ /* 0x000fc60007f3e0ff */
[----:B0-----:R-:W4:Y:S01]  /*e3d0*/  LDL.LU R120, [R1+0x458] ;  /* 0x0004580001787983 */ /* 0x001f220000300800 */
[----:B------:R-:W-:Y:S01]  /*e3e0*/  IMAD.X R115, R115, 0x1, R112, P2 ;  /* 0x0000000173737824 */ /* 0x000fe200010e0670 */
[----:B------:R-:W-:-:S04]  /*e3f0*/  IADD3 R116, P2, R116, R113, RZ ;  /* 0x0000007174747210 */ /* 0x000fc80007f5e0ff */
[----:B------:R0:W-:Y:S01]  /*e400*/  STL [R1+0x4c4], R115 ;  /* 0x0004c47301007387 */ /* 0x0001e20000100800 */
[----:B------:R-:W-:-:S03]  /*e410*/  IMAD.X R238, R238, 0x1, R112, P3 ;  /* 0x00000001eeee7824 */ /* 0x000fc600018e0670 */
[----:B0-----:R-:W4:Y:S01]  /*e420*/  LDL.LU R115, [R1+0x47c] ;  /* 0x00047c0001737983 */ /* 0x001f220000300800 */
[----:B------:R-:W-:-:S03]  /*e430*/  IADD3 R159, P3, R159, R113, RZ ;  /* 0x000000719f9f7210 */ /* 0x000fc60007f7e0ff */
[----:B------:R-:W-:Y:S04]  /*e440*/  STL [R1+0x4a0], R121 ;  /* 0x0004a07901007387 */ /* 0x000fe80000100800 */
[----:B------:R0:W-:Y:S04]  /*e450*/  STL [R1+0x490], R159 ;  /* 0x0004909f01007387 */ /* 0x0001e80000100800 */
[----:B------:R-:W-:Y:S01]  /*e460*/  STL [R1+0x498], R116 ;  /* 0x0004987401007387 */ /* 0x000fe20000100800 */
[----:B---3--:R-:W-:-:S03]  /*e470*/  IMAD.X R198, R198, 0x1, R112, P4 ;  /* 0x00000001c6c67824 */ /* 0x008fc600020e0670 */
[----:B0-----:R-:W3:Y:S04]  /*e480*/  LDL.LU R159, [R1+0x450] ;  /* 0x00045000019f7983 */ /* 0x001ee80000300800 */
[----:B------:R-:W-:Y:S04]  /*e490*/  STL [R1+0x4bc], R238 ;  /* 0x0004bcee01007387 */ /* 0x000fe80000100800 */
[----:B------:R0:W-:Y:S01]  /*e4a0*/  STL [R1+0x4b4], R198 ;  /* 0x0004b4c601007387 */ /* 0x0001e20000100800 */
[----:B------:R-:W-:Y:S01]  /*e4b0*/  IADD3 R206, P4, R206, R113, RZ ;  /* 0x00000071cece7210 */ /* 0x000fe20007f9e0ff */
[----:B------:R-:W-:-:S02]  /*e4c0*/  IMAD.X R212, R212, 0x1, R112, P5 ;  /* 0x00000001d4d47824 */ /* 0x000fc400028e0670 */
[----:B0-----:R-:W3:Y:S04]  /*e4d0*/  LDL.LU R198, [R1+0x474] ;  /* 0x0004740001c67983 */ /* 0x001ee80000300800 */
[----:B------:R-:W3:Y:S04]  /*e4e0*/  LDL.LU R238, [R1+0x448] ;  /* 0x0004480001ee7983 */ /* 0x000ee80000300800 */
[----:B------:R0:W-:Y:S01]  /*e4f0*/  STL [R1+0x488], R206 ;  /* 0x000488ce01007387 */ /* 0x0001e20000100800 */
[----:B------:R-:W-:-:S03]  /*e500*/  IADD3 R247, P5, R247, R113, RZ ;  /* 0x00000071f7f77210 */ /* 0x000fc60007fbe0ff */
[----:B0-----:R-:W3:Y:S04]  /*e510*/  LDL.LU R206, [R1+0x46c] ;  /* 0x00046c0001ce7983 */ /* 0x001ee80000300800 */
[----:B------:R0:W-:Y:S01]  /*e520*/  STL [R1+0x4ac], R212 ;  /* 0x0004acd401007387 */ /* 0x0001e20000100800 */
[----:B------:R-:W-:-:S03]  /*e530*/  IMAD.X R125, R125, 0x1, R112, P6 ;  /* 0x000000017d7d7824 */ /* 0x000fc600030e0670 */
[----:B0-----:R-:W3:Y:S04]  /*e540*/  LDL.LU R212, [R1+0x440] ;  /* 0x0004400001d47983 */ /* 0x001ee80000300800 */
[----:B------:R0:W-:Y:S04]  /*e550*/  STL [R1+0x4a4], R125 ;  /* 0x0004a47d01007387 */ /* 0x0001e80000100800 */
[----:B------:R1:W-:Y:S04]  /*e560*/  STL [R1+0x480], R247 ;  /* 0x000480f701007387 */ /* 0x0003e80000100800 */
[----:B0-----:R-:W3:Y:S04]  /*e570*/  LDL.LU R125, [R1+0x464] ;  /* 0x00046400017d7983 */ /* 0x001ee80000300800 */
[----:B-1----:R-:W3:Y:S01]  /*e580*/  LDL.LU R247, [R1+0x438] ;  /* 0x0004380001f77983 */ /* 0x002ee20000300800 */
[----:B--2---:R-:W-:-:S05]  /*e590*/  IADD3 R213, P6, R213, R113, RZ ;  /* 0x00000071d5d57210 */ /* 0x004fca0007fde0ff */
[----:B------:R0:W-:Y:S04]  /*e5a0*/  STL [R1+0x478], R213 ;  /* 0x000478d501007387 */ /* 0x0001e80000100800 */
[----:B0-----:R-:W2:Y:S01]  /*e5b0*/  LDL.LU R213, [R1+0x45c] ;  /* 0x00045c0001d57983 */ /* 0x001ea20000300800 */
[----:B----4-:R-:W-:-:S05]  /*e5c0*/  IMAD.X R222, R222, 0x1, R112, P1 ;  /* 0x00000001dede7824 */ /* 0x010fca00008e0670 */
[----:B------:R0:W-:Y:S01]  /*e5d0*/  STL [R1+0x49c], R222 ;  /* 0x00049cde01007387 */ /* 0x0001e20000100800 */
[-C--:B------:R-:W-:Y:S01]  /*e5e0*/  IADD3 R197, P1, R197, R113.reuse, RZ ;  /* 0x00000071c5c57210 */ /* 0x080fe20007f3e0ff */
[----:B------:R-:W-:Y:S02]  /*e5f0*/  IMAD.X R205, R205, 0x1, R112, P2 ;  /* 0x00000001cdcd7824 */ /* 0x000fe400010e0670 */
[----:B0-----:R-:W4:Y:S01]  /*e600*/  LDL.LU R222, [R1+0x430] ;  /* 0x0004300001de7983 */ /* 0x001f220000300800 */
[----:B------:R-:W-:-:S03]  /*e610*/  IADD3 R221, P2, R221, R113, RZ ;  /* 0x00000071dddd7210 */ /* 0x000fc60007f5e0ff */
[----:B------:R-:W-:Y:S01]  /*e620*/  STL [R1+0x470], R197 ;  /* 0x000470c501007387 */ /* 0x000fe20000100800 */
[----:B------:R-:W-:-:S05]  /*e630*/  IMAD.X R230, R230, 0x1, R112, P3 ;  /* 0x00000001e6e67824 */ /* 0x000fca00018e0670 */
[----:B------:R0:W-:Y:S04]  /*e640*/  STL [R1+0x48c], R230 ;  /* 0x00048ce601007387 */ /* 0x0001e80000100800 */
[----:B------:R-:W-:Y:S04]  /*e650*/  STL [R1+0x494], R205 ;  /* 0x000494cd01007387 */ /* 0x000fe80000100800 */
[----:B0-----:R-:W4:Y:S04]  /*e660*/  LDL.LU R230, [R1+0x454] ;  /* 0x0004540001e67983 */ /* 0x001f280000300800 */
[----:B------:R-:W-:Y:S01]  /*e670*/  STL [R1+0x468], R221 ;  /* 0x000468dd01007387 */ /* 0x000fe20000100800 */
[----:B------:R-:W-:-:S05]  /*e680*/  IADD3 R158, P3, R158, R113, RZ ;  /* 0x000000719e9e7210 */ /* 0x000fca0007f7e0ff */
[----:B------:R0:W-:Y:S04]  /*e690*/  STL [R1+0x460], R158 ;  /* 0x0004609e01007387 */ /* 0x0001e80000100800 */
[----:B0-----:R-:W4:Y:S01]  /*e6a0*/  LDL.LU R158, [R1+0x428] ;  /* 0x00042800019e7983 */ /* 0x001f220000300800 */
[--C-:B------:R-:W-:Y:S01]  /*e6b0*/  IMAD.X R229, R229, 0x1, R112.reuse, P4 ;  /* 0x00000001e5e57824 */ /* 0x100fe200020e0670 */
[----:B------:R-:W-:Y:S02]  /*e6c0*/  IADD3 R120, P4, R120, R113, RZ ;  /* 0x0000007178787210 */ /* 0x000fe40007f9e0ff */
[----:B------:R-:W4:Y:S04]  /*e6d0*/  LDL.LU R121, [R1+0x44c] ;  /* 0x00044c0001797983 */ /* 0x000f280000300800 */
[----:B------:R0:W-:Y:S04]  /*e6e0*/  STL [R1+0x458], R120 ;  /* 0x0004587801007387 */ /* 0x0001e80000100800 */
[----:B------:R1:W-:Y:S04]  /*e6f0*/  STL [R1+0x484], R229 ;  /* 0x000484e501007387 */ /* 0x0003e80000100800 */
[----:B0-----:R-:W4:Y:S01]  /*e700*/  LDL.LU R120, [R1+0x420] ;  /* 0x0004200001787983 */ /* 0x001f220000300800 */
[----:B------:R-:W-:-:S03]  /*e710*/  IMAD.X R115, R115, 0x1, R112, P5 ;  /* 0x0000000173737824 */ /* 0x000fc600028e0670 */
[----:B------:R-:W4:Y:S04]  /*e720*/  LDL.LU R116, [R1+0x444] ;  /* 0x0004440001747983 */ /* 0x000f280000300800 */
[----:B-1----:R-:W4:Y:S04]  /*e730*/  LDL.LU R229, [R1+0x418] ;  /* 0x0004180001e57983 */ /* 0x002f280000300800 */
[----:B------:R0:W-:Y:S04]  /*e740*/  STL [R1+0x47c], R115 ;  /* 0x00047c7301007387 */ /* 0x0001e80000100800 */
[----:B0-----:R-:W4:Y:S01]  /*e750*/  LDL.LU R115, [R1+0x43c] ;  /* 0x00043c0001737983 */ /* 0x001f220000300800 */
[----:B---3--:R-:W-:-:S05]  /*e760*/  IADD3 R159, P5, R159, R113, RZ ;  /* 0x000000719f9f7210 */ /* 0x008fca0007fbe0ff */
[----:B------:R0:W-:Y:S04]  /*e770*/  STL [R1+0x450], R159 ;  /* 0x0004509f01007387 */ /* 0x0001e80000100800 */
[----:B0-----:R-:W3:Y:S01]  /*e780*/  LDL.LU R159, [R1+0x410] ;  /* 0x00041000019f7983 */ /* 0x001ee20000300800 */
[----:B------:R-:W-:Y:S01]  /*e790*/  IMAD.X R198, R198, 0x1, R112, P6 ;  /* 0x00000001c6c67824 */ /* 0x000fe200030e0670 */
[----:B------:R-:W-:-:S04]  /*e7a0*/  IADD3 R238, P6, R238, R113, RZ ;  /* 0x00000071eeee7210 */ /* 0x000fc80007fde0ff */
[----:B------:R0:W-:Y:S04]  /*e7b0*/  STL [R1+0x474], R198 ;  /* 0x000474c601007387 */ /* 0x0001e80000100800 */
[----:B0-----:R-:W3:Y:S01]  /*e7c0*/  LDL.LU R198, [R1+0x434] ;  /* 0x0004340001c67983 */ /* 0x001ee20000300800 */
[----:B------:R-:W-:-:S03]  /*e7d0*/  IMAD.X R206, R206, 0x1, R112, P1 ;  /* 0x00000001cece7824 */ /* 0x000fc600008e0670 */
[----:B------:R-:W3:Y:S04]  /*e7e0*/  LDL.LU R221, [R1+0x408] ;  /* 0x0004080001dd7983 */ /* 0x000ee80000300800 */
[----:B------:R0:W-:Y:S04]  /*e7f0*/  STL [R1+0x448], R238 ;  /* 0x000448ee01007387 */ /* 0x0001e80000100800 */
[----:B0-----:R-:W3:Y:S01]  /*e800*/  LDL.LU R238, [R1+0x42c] ;  /* 0x00042c0001ee7983 */ /* 0x001ee20000300800 */
[----:B------:R-:W-:-:S03]  /*e810*/  IADD3 R212, P1, R212, R113, RZ ;  /* 0x00000071d4d47210 */ /* 0x000fc60007f3e0ff */
[----:B------:R0:W-:Y:S01]  /*e820*/  STL [R1+0x46c], R206 ;  /* 0x00046cce01007387 */ /* 0x0001e20000100800 */
[----:B------:R-:W-:-:S03]  /*e830*/  IMAD.X R125, R125, 0x1, R112, P2 ;  /* 0x000000017d7d7824 */ /* 0x000fc600010e0670 */
[----:B0-----:R-:W3:Y:S01]  /*e840*/  LDL.LU R206, [R1+0x400] ;  /* 0x0004000001ce7983 */ /* 0x001ee20000300800 */
[----:B------:R-:W-:-:S03]  /*e850*/  IADD3 R247, P2, R247, R113, RZ ;  /* 0x00000071f7f77210 */ /* 0x000fc60007f5e0ff */
[----:B------:R0:W-:Y:S04]  /*e860*/  STL [R1+0x464], R125 ;  /* 0x0004647d01007387 */ /* 0x0001e80000100800 */
[----:B0-----:R-:W3:Y:S04]  /*e870*/  LDL.LU R125, [R1+0x424] ;  /* 0x00042400017d7983 */ /* 0x001ee80000300800 */
[----:B------:R-:W-:Y:S01]  /*e880*/  STL [R1+0x440], R212 ;  /* 0x000440d401007387 */ /* 0x000fe20000100800 */
[----:B--2---:R-:W-:-:S05]  /*e890*/  IMAD.X R213, R213, 0x1, R112, P3 ;  /* 0x00000001d5d57824 */ /* 0x004fca00018e0670 */
[----:B------:R0:W-:Y:S04]  /*e8a0*/  STL [R1+0x45c], R213 ;  /* 0x00045cd501007387 */ /* 0x0001e80000100800 */
[----:B0-----:R-:W2:Y:S01]  /*e8b0*/  LDL.LU R213, [R1+0x3f8] ;  /* 0x0003f80001d57983 */ /* 0x001ea20000300800 */
[----:B----4-:R-:W-:-:S03]  /*e8c0*/  IADD3 R222, P3, R222, R113, RZ ;  /* 0x00000071dede7210 */ /* 0x010fc60007f7e0ff */
[----:B------:R-:W-:Y:S04]  /*e8d0*/  STL [R1+0x438], R247 ;  /* 0x000438f701007387 */ /* 0x000fe80000100800 */
[----:B------:R-:W4:Y:S04]  /*e8e0*/  LDL.LU R197, [R1+0x41c] ;  /* 0x00041c0001c57983 */ /* 0x000f280000300800 */
[----:B------:R-:W4:Y:S04]  /*e8f0*/  LDL.LU R205, [R1+0x3f0] ;  /* 0x0003f00001cd7983 */ /* 0x000f280000300800 */
[----:B------:R-:W4:Y:S04]  /*e900*/  LDL.LU R212, [R1+0x414] ;  /* 0x0004140001d47983 */ /* 0x000f280000300800 */
[----:B------:R0:W-:Y:S04]  /*e910*/  STL [R1+0x430], R222 ;  /* 0x000430de01007387 */ /* 0x0001e80000100800 */
[----:B0-----:R-:W4:Y:S01]  /*e920*/  LDL.LU R222, [R1+0x3e8] ;  /* 0x0003e80001de7983 */ /* 0x001f220000300800 */
[----:B------:R-:W-:-:S05]  /*e930*/  IMAD.X R230, R230, 0x1, R112, P4 ;  /* 0x00000001e6e67824 */ /* 0x000fca00020e0670 */
[----:B------:R0:W-:Y:S04]  /*e940*/  STL [R1+0x454], R230 ;  /* 0x000454e601007387 */ /* 0x0001e80000100800 */
[----:B0-----:R-:W4:Y:S04]  /*e950*/  LDL.LU R230, [R1+0x40c] ;  /* 0x00040c0001e67983 */ /* 0x001f280000300800 */
[----:B------:R-:W4:Y:S01]  /*e960*/  LDL.LU R247, [R1+0x3e0] ;  /* 0x0003e00001f77983 */ /* 0x000f220000300800 */
[----:B------:R-:W-:-:S05]  /*e970*/  IADD3 R158, P4, R158, R113, RZ ;  /* 0x000000719e9e7210 */ /* 0x000fca0007f9e0ff */
[----:B------:R0:W-:Y:S04]  /*e980*/  STL [R1+0x428], R158 ;  /* 0x0004289e01007387 */ /* 0x0001e80000100800 */
[----:B0-----:R-:W4:Y:S01]  /*e990*/  LDL.LU R158, [R1+0x404] ;  /* 0x00040400019e7983 */ /* 0x001f220000300800 */
[--C-:B------:R-:W-:Y:S01]  /*e9a0*/  IMAD.X R121, R121, 0x1, R112.reuse, P5 ;  /* 0x0000000179797824 */ /* 0x100fe200028e0670 */
[----:B------:R-:W-:Y:S01]  /*e9b0*/  IADD3 R120, P5, R120, R113, RZ ;  /* 0x0000007178787210 */ /* 0x000fe20007fbe0ff */
[----:B------:R-:W-:-:S04]  /*e9c0*/  IMAD.X R116, R116, 0x1, R112, P6 ;  /* 0x0000000174747824 */ /* 0x000fc800030e0670 */
[----:B------:R0:W-:Y:S01]  /*e9d0*/  STL [R1+0x420], R120 ;  /* 0x0004207801007387 */ /* 0x0001e20000100800 */
[----:B------:R-:W-:-:S03]  /*e9e0*/  IADD3 R229, P6, R229, R113, RZ ;  /* 0x00000071e5e57210 */ /* 0x000fc60007fde0ff */
[----:B0-----:R-:W4:Y:S01]  /*e9f0*/  LDL.LU R120, [R1+0x3d8] ;  /* 0x0003d80001787983 */ /* 0x001f220000300800 */
[----:B------:R-:W-:-:S03]  /*ea00*/  IMAD.X R115, R115, 0x1, R112, P1 ;  /* 0x0000000173737824 */ /* 0x000fc600008e0670 */
[----:B------:R-:W-:Y:S04]  /*ea10*/  STL [R1+0x44c], R121 ;  /* 0x00044c7901007387 */ /* 0x000fe80000100800 */
[----:B------:R0:W-:Y:S04]  /*ea20*/  STL [R1+0x43c], R115 ;  /* 0x00043c7301007387 */ /* 0x0001e80000100800 */
[----:B------:R-:W-:Y:S04]  /*ea30*/  STL [R1+0x444], R116 ;  /* 0x0004447401007387 */ /* 0x000fe80000100800 */
[----:B0-----:R-:W4:Y:S01]  /*ea40*/  LDL.LU R115, [R1+0x3fc] ;  /* 0x0003fc0001737983 */ /* 0x001f220000300800 */
[----:B---3--:R-:W-:-:S03]  /*ea50*/  IADD3 R159, P1, R159, R113, RZ ;  /* 0x000000719f9f7210 */ /* 0x008fc60007f3e0ff */
[----:B------:R-:W-:Y:S04]  /*ea60*/  STL [R1+0x418], R229 ;  /* 0x000418e501007387 */ /* 0x000fe80000100800 */
[----:B------:R0:W-:Y:S04]  /*ea70*/  STL [R1+0x410], R159 ;  /* 0x0004109f01007387 */ /* 0x0001e80000100800 */
[----:B0-----:R-:W3:Y:S01]  /*ea80*/  LDL.LU R159, [R1+0x3d0] ;  /* 0x0003d000019f7983 */ /* 0x001ee20000300800 */
[----:B------:R-:W-:-:S03]  /*ea90*/  IMAD.X R198, R198, 0x1, R112, P2 ;  /* 0x00000001c6c67824 */ /* 0x000fc600010e0670 */
[----:B------:R-:W3:Y:S01]  /*eaa0*/  LDL.LU R229, [R1+0x3f4] ;  /* 0x0003f40001e57983 */ /* 0x000ee20000300800 */
[----:B------:R-:W-:-:S03]  /*eab0*/  IADD3 R221, P2, R221, R113, RZ ;  /* 0x00000071dddd7210 */ /* 0x000fc60007f5e0ff */
[----:B------:R0:W-:Y:S04]  /*eac0*/  STL [R1+0x434], R198 ;  /* 0x000434c601007387 */ /* 0x0001e80000100800 */
[----:B0-----:R-:W3:Y:S01]  /*ead0*/  LDL.LU R198, [R1+0x3c8] ;  /* 0x0003c80001c67983 */ /* 0x001ee20000300800 */
[----:B------:R-:W-:-:S03]  /*eae0*/  IMAD.X R238, R238, 0x1, R112, P3 ;  /* 0x00000001eeee7824 */ /* 0x000fc600018e0670 */
[----:B------:R0:W-:Y:S04]  /*eaf0*/  STL [R1+0x408], R221 ;  /* 0x000408dd01007387 */ /* 0x0001e80000100800 */
[----:B0-----:R-:W3:Y:S01]  /*eb00*/  LDL.LU R221, [R1+0x3ec] ;  /* 0x0003ec0001dd7983 */ /* 0x001ee20000300800 */
[----:B------:R-:W-:-:S05]  /*eb10*/  IADD3 R206, P3, R206, R113, RZ ;  /* 0x00000071cece7210 */ /* 0x000fca0007f7e0ff */
[----:B------:R0:W-:Y:S04]  /*eb20*/  STL [R1+0x400], R206 ;  /* 0x000400ce01007387 */ /* 0x0001e80000100800 */
[----:B------:R1:W-:Y:S01]  /*eb30*/  STL [R1+0x42c], R238 ;  /* 0x00042cee01007387 */ /* 0x0003e20000100800 */
[----:B------:R-:W-:-:S03]  /*eb40*/  IMAD.X R125, R125, 0x1, R112, P4 ;  /* 0x000000017d7d7824 */ /* 0x000fc600020e0670 */
[----:B0-----:R-:W3:Y:S04]  /*eb50*/  LDL.LU R206, [R1+0x3c0] ;  /* 0x0003c00001ce7983 */ /* 0x001ee80000300800 */
[----:B-1----:R-:W3:Y:S04]  /*eb60*/  LDL.LU R238, [R1+0x3e4] ;  /* 0x0003e40001ee7983 */ /* 0x002ee80000300800 */
[----:B------:R0:W-:Y:S04]  /*eb70*/  STL [R1+0x424], R125 ;  /* 0x0004247d01007387 */ /* 0x0001e80000100800 */
[----:B0-----:R-:W3:Y:S01]  /*eb80*/  LDL.LU R125, [R1+0x3b8] ;  /* 0x0003b800017d7983 */ /* 0x001ee20000300800 */
[----:B--2---:R-:W-:-:S05]  /*eb90*/  IADD3 R213, P4, R213, R113, RZ ;  /* 0x00000071d5d57210 */ /* 0x004fca0007f9e0ff */
[----:B------:R0:W-:Y:S01]  /*eba0*/  STL [R1+0x3f8], R213 ;  /* 0x0003f8d501007387 */ /* 0x0001e20000100800 */
[--C-:B----4-:R-:W-:Y:S01]  /*ebb0*/  IMAD.X R197, R197, 0x1, R112.reuse, P5 ;  /* 0x00000001c5c57824 */ /* 0x110fe200028e0670 */
[----:B------:R-:W-:Y:S02]  /*ebc0*/  IADD3 R205, P5, R205, R113, RZ ;  /* 0x00000071cdcd7210 */ /* 0x000fe40007fbe0ff */
[----:B0-----:R-:W2:Y:S01]  /*ebd0*/  LDL.LU R213, [R1+0x3dc] ;  /* 0x0003dc0001d57983 */ /* 0x001ea20000300800 */
[----:B------:R-:W-:-:S03]  /*ebe0*/  IMAD.X R212, R212, 0x1, R112, P6 ;  /* 0x00000001d4d47824 */ /* 0x000fc600030e0670 */
[----:B------:R-:W-:Y:S01]  /*ebf0*/  STL [R1+0x41c], R197 ;  /* 0x00041cc501007387 */ /* 0x000fe20000100800 */
[----:B------:R-:W-:-:S05]  /*ec00*/  IADD3 R222, P6, R222, R113, RZ ;  /* 0x00000071dede7210 */ /* 0x000fca0007fde0ff */
[----:B------:R0:W-:Y:S04]  /*ec10*/  STL [R1+0x3e8], R222 ;  /* 0x0003e8de01007387 */ /* 0x0001e80000100800 */
[----:B------:R-:W-:Y:S04]  /*ec20*/  STL [R1+0x3f0], R205 ;  /* 0x0003f0cd01007387 */ /* 0x000fe80000100800 */
[----:B0-----:R-:W4:Y:S01]  /*ec30*/  LDL.LU R222, [R1+0x3b0] ;  /* 0x0003b00001de7983 */ /* 0x001f220000300800 */
[----:B------:R-:W-:-:S03]  /*ec40*/  IMAD.X R230, R230, 0x1, R112, P1 ;  /* 0x00000001e6e67824 */ /* 0x000fc600008e0670 */
[----:B------:R-:W-:Y:S04]  /*ec50*/  STL [R1+0x414], R212 ;  /* 0x000414d401007387 */ /* 0x000fe80000100800 */
[----:B------:R0:W-:Y:S01]  /*ec60*/  STL [R1+0x40c], R230 ;  /* 0x00040ce601007387 */ /* 0x0001e20000100800 */
[----:B------:R-:W-:-:S03]  /*ec70*/  IADD3 R247, P1, R247, R113, RZ ;  /* 0x00000071f7f77210 */ /* 0x000fc60007f3e0ff */
[----:B0-----:R-:W4:Y:S04]  /*ec80*/  LDL.LU R230, [R1+0x3d4] ;  /* 0x0003d40001e67983 */ /* 0x001f280000300800 */
[----:B------:R-:W4:Y:S01]  /*ec90*/  LDL.LU R121, [R1+0x3a8] ;  /* 0x0003a80001797983 */ /* 0x000f220000300800 */
[----:B------:R-:W-:-:S05]  /*eca0*/  IMAD.X R158, R158, 0x1, R112, P2 ;  /* 0x000000019e9e7824 */ /* 0x000fca00010e0670 */
[----:B------:R0:W-:Y:S04]  /*ecb0*/  STL [R1+0x404], R158 ;  /* 0x0004049e01007387 */ /* 0x0001e80000100800 */
[----:B------:R1:W-:Y:S04]  /*ecc0*/  STL [R1+0x3e0], R247 ;  /* 0x0003e0f701007387 */ /* 0x0003e80000100800 */
[----:B0-----:R-:W4:Y:S01]  /*ecd0*/  LDL.LU R158, [R1+0x3cc] ;  /* 0x0003cc00019e7983 */ /* 0x001f220000300800 */
[----:B------:R-:W-:-:S03]  /*ece0*/  IADD3 R120, P2, R120, R113, RZ ;  /* 0x0000007178787210 */ /* 0x000fc60007f5e0ff */
[----:B------:R-:W4:Y:S04]  /*ecf0*/  LDL.LU R116, [R1+0x3a0] ;  /* 0x0003a00001747983 */ /* 0x000f280000300800 */
[----:B-1----:R-:W4:Y:S04]  /*ed00*/  LDL.LU R247, [R1+0x3c4] ;  /* 0x0003c40001f77983 */ /* 0x002f280000300800 */
[----:B------:R0:W-:Y:S04]  /*ed10*/  STL [R1+0x3d8], R120 ;  /* 0x0003d87801007387 */ /* 0x0001e80000100800 */
[----:B0-----:R-:W4:Y:S01]  /*ed20*/  LDL.LU R120, [R1+0x398] ;  /* 0x0003980001787983 */ /* 0x001f220000300800 */
[----:B------:R-:W-:-:S05]  /*ed30*/  IMAD.X R115, R115, 0x1, R112, P3 ;  /* 0x0000000173737824 */ /* 0x000fca00018e0670 */
[----:B------:R0:W-:Y:S04]  /*ed40*/  STL [R1+0x3fc], R115 ;  /* 0x0003fc7301007387 */ /* 0x0001e80000100800 */
[----:B0-----:R-:W4:Y:S01]  /*ed50*/  LDL.LU R115, [R1+0x3bc] ;  /* 0x0003bc0001737983 */ /* 0x001f220000300800 */
[----:B---3--:R-:W-:Y:S01]  /*ed60*/  IADD3 R159, P3, R159, R113, RZ ;  /* 0x000000719f9f7210 */ /* 0x008fe20007f7e0ff */
[----:B------:R-:W-:-:S04]  /*ed70*/  IMAD.X R229, R229, 0x1, R112, P4 ;  /* 0x00000001e5e57824 */ /* 0x000fc800020e0670 */
[----:B------:R0:W-:Y:S04]  /*ed80*/  STL [R1+0x3d0], R159 ;  /* 0x0003d09f01007387 */ /* 0x0001e80000100800 */
[----:B0-----:R-:W3:Y:S01]  /*ed90*/  LDL.LU R159, [R1+0x390] ;  /* 0x00039000019f7983 */ /* 0x001ee20000300800 */
[----:B------:R-:W-:-:S03]  /*eda0*/  IADD3 R198, P4, R198, R113, RZ ;  /* 0x00000071c6c67210 */ /* 0x000fc60007f9e0ff */
[----:B------:R-:W3:Y:S04]  /*edb0*/  LDL.LU R212, [R1+0x3b4] ;  /* 0x0003b40001d47983 */ /* 0x000ee80000300800 */
[----:B------:R0:W-:Y:S01]  /*edc0*/  STL [R1+0x3f4], R229 ;  /* 0x0003f4e501007387 */ /* 0x0001e20000100800 */
[----:B------:R-:W-:-:S03]  /*edd0*/  IMAD.X R221, R221, 0x1, R112, P5 ;  /* 0x00000001dddd7824 */ /* 0x000fc600028e0670 */
[----:B0-----:R-:W3:Y:S04]  /*ede0*/  LDL.LU R229, [R1+0x388] ;  /* 0x0003880001e57983 */ /* 0x001ee80000300800 */
[----:B------:R0:W-:Y:S04]  /*edf0*/  STL [R1+0x3c8], R198 ;  /* 0x0003c8c601007387 */ /* 0x0001e80000100800 */
[----:B0-----:R-:W3:Y:S01]  /*ee00*/  LDL.LU R198, [R1+0x3ac] ;  /* 0x0003ac0001c67983 */ /* 0x001ee20000300800 */
[----:B------:R-:W-:Y:S01]  /*ee10*/  IADD3 R206, P5, R206, R113, RZ ;  /* 0x00000071cece7210 */ /* 0x000fe20007fbe0ff */
[----:B------:R-:W-:-:S04]  /*ee20*/  IMAD.X R238, R238, 0x1, R112, P6 ;  /* 0x00000001eeee7824 */ /* 0x000fc800030e0670 */
[----:B------:R0:W-:Y:S04]  /*ee30*/  STL [R1+0x3c0], R206 ;  /* 0x0003c0ce01007387 */ /* 0x0001e80000100800 */
[----:B0-----:R-:W3:Y:S01]  /*ee40*/  LDL.LU R206, [R1+0x380] ;  /* 0x0003800001ce7983 */ /* 0x001ee20000300800 */
[----:B------:R-:W-:-:S03]  /*ee50*/  IADD3 R125, P6, R125, R113, RZ ;  /* 0x000000717d7d7210 */ /* 0x000fc60007fde0ff */
[----:B------:R-:W-:Y:S04]  /*ee60*/  STL [R1+0x3ec], R221 ;  /* 0x0003ecdd01007387 */ /* 0x000fe80000100800 */
[----:B------:R0:W-:Y:S04]  /*ee70*/  STL [R1+0x3b8], R125 ;  /* 0x0003b87d01007387 */ /* 0x0001e80000100800 */
[----:B0-----:R-:W3:Y:S04]  /*ee80*/  LDL.LU R125, [R1+0x3a4] ;  /* 0x0003a400017d7983 */ /* 0x001ee80000300800 */
[----:B------:R-:W-:Y:S04]  /*ee90*/  STL [R1+0x3e4], R238 ;  /* 0x0003e4ee01007387 */ /* 0x000fe80000100800 */
[----:B------:R-:W3:Y:S04]  /*eea0*/  LDL.LU R197, [R1+0x378] ;  /* 0x0003780001c57983 */ /* 0x000ee80000300800 */
[----:B------:R-:W3:Y:S04]  /*eeb0*/  LDL.LU R205, [R1+0x39c] ;  /* 0x00039c0001cd7983 */ /* 0x000ee80000300800 */
[----:B------:R-:W3:Y:S01]  /*eec0*/  LDL.LU R221, [R1+0x370] ;  /* 0x0003700001dd7983 */ /* 0x000ee20000300800 */
[----:B--2---:R-:W-:-:S05]  /*eed0*/  IMAD.X R213, R213, 0x1, R112, P1 ;  /* 0x00000001d5d57824 */ /* 0x004fca00008e0670 */
[----:B------:R0:W-:Y:S04]  /*eee0*/  STL [R1+0x3dc], R213 ;  /* 0x0003dcd501007387 */ /* 0x0001e80000100800 */
[----:B0-----:R-:W2:Y:S01]  /*eef0*/  LDL.LU R213, [R1+0x394] ;  /* 0x0003940001d57983 */ /* 0x001ea20000300800 */
[----:B----4-:R-:W-:-:S05]  /*ef00*/  IADD3 R222, P1, R222, R113, RZ ;  /* 0x00000071dede7210 */ /* 0x010fca0007f3e0ff */
[----:B------:R0:W-:Y:S04]  /*ef10*/  STL [R1+0x3b0], R222 ;  /* 0x0003b0de01007387 */ /* 0x0001e80000100800 */
[----:B0-----:R-:W4:Y:S01]  /*ef20*/  LDL.LU R222, [R1+0x368] ;  /* 0x0003680001de7983 */ /* 0x001f220000300800 */
[----:B------:R-:W-:-:S03]  /*ef30*/  IMAD.X R230, R230, 0x1, R112, P2 ;  /* 0x00000001e6e67824 */ /* 0x000fc600010e0670 */
[----:B------:R-:W4:Y:S04]  /*ef40*/  LDL.LU R238, [R1+0x38c] ;  /* 0x00038c0001ee7983 */ /* 0x000f280000300800 */
[----:B------:R0:W-:Y:S04]  /*ef50*/  STL [R1+0x3d4], R230 ;  /* 0x0003d4e601007387 */ /* 0x0001e80000100800 */
[----:B0-----:R-:W4:Y:S01]  /*ef60*/  LDL.LU R230, [R1+0x360] ;  /* 0x0003600001e67983 */ /* 0x001f220000300800 */
[----:B------:R-:W-:-:S05]  /*ef70*/  IMAD.X R158, R158, 0x1, R112, P3 ;  /* 0x000000019e9e7824 */ /* 0x000fca00018e0670 */
[----:B------:R0:W-:Y:S04]  /*ef80*/  STL [R1+0x3cc], R158 ;  /* 0x0003cc9e01007387 */ /* 0x0001e80000100800 */
[----:B0-----:R-:W4:Y:S01]  /*ef90*/  LDL.LU R158, [R1+0x384] ;  /* 0x00038400019e7983 */ /* 0x001f220000300800 */
[-C--:B------:R-:W-:Y:S01]  /*efa0*/  IADD3 R121, P2, R121, R113.reuse, RZ ;  /* 0x0000007179797210 */ /* 0x080fe20007f5e0ff */
[--C-:B------:R-:W-:Y:S01]  /*efb0*/  IMAD.X R247, R247, 0x1, R112.reuse, P4 ;  /* 0x00000001f7f77824 */ /* 0x100fe200020e0670 */
[-C--:B------:R-:W-:Y:S02]  /*efc0*/  IADD3 R116, P3, R116, R113.reuse, RZ ;  /* 0x0000007174747210 */ /* 0x080fe40007f7e0ff */
[----:B------:R-:W-:Y:S01]  /*efd0*/  IADD3 R120, P4, R120, R113, RZ ;  /* 0x0000007178787210 */ /* 0x000fe20007f9e0ff */
[----:B------:R-:W-:Y:S04]  /*efe0*/  STL [R1+0x3a8], R121 ;  /* 0x0003a87901007387 */ /* 0x000fe80000100800 */
[----:B------:R0:W-:Y:S04]  /*eff0*/  STL [R1+0x398], R120 ;  /* 0x0003987801007387 */ /* 0x0001e80000100800 */
[----:B------:R-:W-:Y:S04]  /*f000*/  STL [R1+0x3a0], R116 ;  /* 0x0003a07401007387 */ /* 0x000fe80000100800 */
[----:B0-----:R-:W4:Y:S01]  /*f010*/  LDL.LU R120, [R1+0x358] ;  /* 0x0003580001787983 */ /* 0x001f220000300800 */
[----:B------:R-:W-:-:S03]  /*f020*/  IMAD.X R115, R115, 0x1, R112, P5 ;  /* 0x0000000173737824 */ /* 0x000fc600028e0670 */
[----:B------:R-:W-:Y:S04]  /*f030*/  STL [R1+0x3c4], R247 ;  /* 0x0003c4f701007387 */ /* 0x000fe80000100800 */
[----:B------:R0:W-:Y:S04]  /*f040*/  STL [R1+0x3bc], R115 ;  /* 0x0003bc7301007387 */ /* 0x0001e80000100800 */
[----:B0-----:R-:W4:Y:S01]  /*f050*/  LDL.LU R115, [R1+0x37c] ;  /* 0x00037c0001737983 */ /* 0x001f220000300800 */
[----:B---3--:R-:W-:-:S03]  /*f060*/  IADD3 R159, P5, R159, R113, RZ ;  /* 0x000000719f9f7210 */ /* 0x008fc60007fbe0ff */
[----:B------:R-:W3:Y:S01]  /*f070*/  LDL.LU R247, [R1+0x350] ;  /* 0x0003500001f77983 */ /* 0x000ee20000300800 */
[----:B------:R-:W-:-:S03]  /*f080*/  IMAD.X R212, R212, 0x1, R112, P6 ;  /* 0x00000001d4d47824 */ /* 0x000fc600030e0670 */
[----:B------:R0:W-:Y:S04]  /*f090*/  STL [R1+0x390], R159 ;  /* 0x0003909f01007387 */ /* 0x0001e80000100800 */
[----:B0-----:R-:W3:Y:S01]  /*f0a0*/  LDL.LU R159, [R1+0x374] ;  /* 0x00037400019f7983 */ /* 0x001ee20000300800 */
[----:B------:R-:W-:-:S03]  /*f0b0*/  IADD3 R229, P6, R229, R113, RZ ;  /* 0x00000071e5e57210 */ /* 0x000fc60007fde0ff */
[----:B------:R0:W-:Y:S04]  /*f0c0*/  STL [R1+0x3b4], R212 ;  /* 0x0003b4d401007387 */ /* 0x0001e80000100800 */
[----:B0-----:R-:W3:Y:S01]  /*f0d0*/  LDL.LU R212, [R1+0x348] ;  /* 0x0003480001d47983 */ /* 0x001ee20000300800 */
[----:B------:R-:W-:-:S05]  /*f0e0*/  IMAD.X R198, R198, 0x1, R112, P1 ;  /* 0x00000001c6c67824 */ /* 0x000fca00008e0670 */
[----:B------:R0:W-:Y:S04]  /*f0f0*/  STL [R1+0x3ac], R198 ;  /* 0x0003acc601007387 */ /* 0x0001e80000100800 */
[----:B------:R1:W-:Y:S04]  /*f100*/  STL [R1+0x388], R229 ;  /* 0x000388e501007387 */ /* 0x0003e80000100800 */
[----:B0-----:R-:W3:Y:S01]  /*f110*/  LDL.LU R198, [R1+0x36c] ;  /* 0x00036c0001c67983 */ /* 0x001ee20000300800 */
[----:B------:R-:W-:-:S03]  /*f120*/  IADD3 R206, P1, R206, R113, RZ ;  /* 0x00000071cece7210 */ /* 0x000fc60007f3e0ff */
[----:B-1----:R-:W3:Y:S04]  /*f130*/  LDL.LU R229, [R1+0x340] ;  /* 0x0003400001e57983 */ /* 0x002ee80000300800 */
[----:B------:R0:W-:Y:S04]  /*f140*/  STL [R1+0x380], R206 ;  /* 0x000380ce01007387 */ /* 0x0001e80000100800 */
[----:B0-----:R-:W3:Y:S01]  /*f150*/  LDL.LU R206, [R1+0x364] ;  /* 0x0003640001ce7983 */ /* 0x001ee20000300800 */
[----:B------:R-:W-:-:S05]  /*f160*/  IMAD.X R125, R125, 0x1, R112, P2 ;  /* 0x000000017d7d7824 */ /* 0x000fca00010e0670 */
[----:B------:R0:W-:Y:S01]  /*f170*/  STL [R1+0x3a4], R125 ;  /* 0x0003a47d01007387 */ /* 0x0001e20000100800 */
[-C--:B------:R-:W-:Y:S01]  /*f180*/  IADD3 R197, P2, R197, R113.reuse, RZ ;  /* 0x00000071c5c57210 */ /* 0x080fe20007f5e0ff */
[----:B------:R-:W-:Y:S02]  /*f190*/  IMAD.X R205, R205, 0x1, R112, P3 ;  /* 0x00000001cdcd7824 */ /* 0x000fe400018e0670 */
[----:B0-----:R-:W3:Y:S01]  /*f1a0*/  LDL.LU R125, [R1+0x338] ;  /* 0x00033800017d7983 */ /* 0x001ee20000300800 */
[----:B------:R-:W-:-:S03]  /*f1b0*/  IADD3 R221, P3, R221, R113, RZ ;  /* 0x00000071dddd7210 */ /* 0x000fc60007f7e0ff */
[----:B------:R-:W-:Y:S01]  /*f1c0*/  STL [R1+0x378], R197 ;  /* 0x000378c501007387 */ /* 0x000fe20000100800 */
[----:B--2---:R-:W-:-:S05]  /*f1d0*/  IMAD.X R213, R213, 0x1, R112, P4 ;  /* 0x00000001d5d57824 */ /* 0x004fca00020e0670 */
[----:B------:R0:W-:Y:S04]  /*f1e0*/  STL [R1+0x394], R213 ;  /* 0x000394d501007387 */ /* 0x0001e80000100800 */
[----:B------:R-:W-:Y:S04]  /*f1f0*/  STL [R1+0x39c], R205 ;  /* 0x00039ccd01007387 */ /* 0x000fe80000100800 */
[----:B0-----:R-:W2:Y:S04]  /*f200*/  LDL.LU R213, [R1+0x35c] ;  /* 0x00035c0001d57983 */ /* 0x001ea80000300800 */
[----:B------:R-:W-:Y:S01]  /*f210*/  STL [R1+0x370], R221 ;  /* 0x000370dd01007387 */ /* 0x000fe20000100800 */
[----:B----4-:R-:W-:Y:S01]  /*f220*/  IADD3 R222, P4, R222, R113, RZ ;  /* 0x00000071dede7210 */ /* 0x010fe20007f9e0ff */
[----:B------:R-:W-:-:S04]  /*f230*/  IMAD.X R238, R238, 0x1, R112, P5 ;  /* 0x00000001eeee7824 */ /* 0x000fc800028e0670 */
[----:B------:R0:W-:Y:S04]  /*f240*/  STL [R1+0x368], R222 ;  /* 0x000368de01007387 */ /* 0x0001e80000100800 */
[----:B0-----:R-:W4:Y:S01]  /*f250*/  LDL.LU R222, [R1+0x330] ;  /* 0x0003300001de7983 */ /* 0x001f220000300800 */
[----:B------:R-:W-:-:S03]  /*f260*/  IADD3 R230, P5, R230, R113, RZ ;  /* 0x00000071e6e67210 */ /* 0x000fc60007fbe0ff */
[----:B------:R-:W4:Y:S04]  /*f270*/  LDL.LU R121, [R1+0x354] ;  /* 0x0003540001797983 */ /* 0x000f280000300800 */
[----:B------:R0:W-:Y:S04]  /*f280*/  STL [R1+0x360], R230 ;  /* 0x000360e601007387 */ /* 0x0001e80000100800 */
[----:B------:R1:W-:Y:S04]  /*f290*/  STL [R1+0x38c], R238 ;  /* 0x00038cee01007387 */ /* 0x0003e80000100800 */
[----:B0-----:R-:W4:Y:S04]  /*f2a0*/  LDL.LU R230, [R1+0x328] ;  /* 0x0003280001e67983 */ /* 0x001f280000300800 */
[----:B------:R-:W4:Y:S04]  /*f2b0*/  LDL.LU R116, [R1+0x34c] ;  /* 0x00034c0001747983 */ /* 0x000f280000300800 */
[----:B-1----:R-:W4:Y:S01]  /*f2c0*/  LDL.LU R238, [R1+0x320] ;  /* 0x0003200001ee7983 */ /* 0x002f220000300800 */
[----:B------:R-:W-:-:S05]  /*f2d0*/  IMAD.X R158, R158, 0x1, R112, P6 ;  /* 0x000000019e9e7824 */ /* 0x000fca00030e0670 */
[----:B------:R0:W-:Y:S04]  /*f2e0*/  STL [R1+0x384], R158 ;  /* 0x0003849e01007387 */ /* 0x0001e80000100800 */
[----:B0-----:R-:W4:Y:S01]  /*f2f0*/  LDL.LU R158, [R1+0x344] ;  /* 0x00034400019e7983 */ /* 0x001f220000300800 */
[----:B------:R-:W-:-:S05]  /*f300*/  IADD3 R120, P6, R120, R113, RZ ;  /* 0x0000007178787210 */ /* 0x000fca0007fde0ff */
[----:B------:R0:W-:Y:S04]  /*f310*/  STL [R1+0x358], R120 ;  /* 0x0003587801007387 */ /* 0x0001e80000100800 */
[----:B0-----:R-:W4:Y:S01]  /*f320*/  LDL.LU R120, [R1+0x318] ;  /* 0x0003180001787983 */ /* 0x001f220000300800 */
[----:B------:R-:W-:Y:S01]  /*f330*/  IMAD.X R115, R115, 0x1, R112, P1 ;  /* 0x0000000173737824 */ /* 0x000fe200008e0670 */
[----:B---3--:R-:W-:-:S04]  /*f340*/  IADD3 R247, P1, R247, R113, RZ ;  /* 0x00000071f7f77210 */ /* 0x008fc80007f3e0ff */
[----:B------:R0:W-:Y:S04]  /*f350*/  STL [R1+0x37c], R115 ;  /* 0x00037c7301007387 */ /* 0x0001e80000100800 */
[----:B0-----:R-:W3:Y:S01]  /*f360*/  LDL.LU R115, [R1+0x33c] ;  /* 0x00033c0001737983 */ /* 0x001ee20000300800 */
[----:B------:R-:W-:-:S03]  /*f370*/  IMAD.X R159, R159, 0x1, R112, P2 ;  /* 0x000000019f9f7824 */ /* 0x000fc600010e0670 */
[----:B------:R-:W3:Y:S04]  /*f380*/  LDL.LU R221, [R1+0x310] ;  /* 0x0003100001dd7983 */ /* 0x000ee80000300800 */
[----:B------:R0:W-:Y:S04]  /*f390*/  STL [R1+0x350], R247 ;  /* 0x000350f701007387 */ /* 0x0001e80000100800 */
[----:B0-----:R-:W3:Y:S01]  /*f3a0*/  LDL.LU R247, [R1+0x334] ;  /* 0x0003340001f77983 */ /* 0x001ee20000300800 */
[----:B------:R-:W-:-:S03]  /*f3b0*/  IADD3 R212, P2, R212, R113, RZ ;  /* 0x00000071d4d47210 */ /* 0x000fc60007f5e0ff */
[----:B------:R0:W-:Y:S04]  /*f3c0*/  STL [R1+0x374], R159 ;  /* 0x0003749f01007387 */ /* 0x0001e80000100800 */
[----:B0-----:R-:W3:Y:S01]  /*f3d0*/  LDL.LU R159, [R1+0x308] ;  /* 0x00030800019f7983 */ /* 0x001ee20000300800 */
[----:B------:R-:W-:Y:S01]  /*f3e0*/  IMAD.X R198, R198, 0x1, R112, P3 ;  /* 0x00000001c6c67824 */ /* 0x000fe200018e0670 */
[----:B------:R-:W-:-:S04]  /*f3f0*/  IADD3 R229, P3, R229, R113, RZ ;  /* 0x00000071e5e57210 */ /* 0x000fc80007f7e0ff */
[----:B------:R0:W-:Y:S04]  /*f400*/  STL [R1+0x36c], R198 ;  /* 0x00036cc601007387 */ /* 0x0001e80000100800 */
[----:B0-----:R-:W3:Y:S01]  /*f410*/  LDL.LU R198, [R1+0x32c] ;  /* 0x00032c0001c67983 */ /* 0x001ee20000300800 */
[----:B------:R-:W-:-:S03]  /*f420*/  IMAD.X R206, R206, 0x1, R112, P4 ;  /* 0x00000001cece7824 */ /* 0x000fc600020e0670 */
[----:B------:R-:W-:Y:S04]  /*f430*/  STL [R1+0x348], R212 ;  /* 0x000348d401007387 */ /* 0x000fe80000100800 */
[----:B------:R0:W-:Y:S04]  /*f440*/  STL [R1+0x364], R206 ;  /* 0x000364ce01007387 */ /* 0x0001e80000100800 */
[----:B0-----:R-:W3:Y:S01]  /*f450*/  LDL.LU R206, [R1+0x300] ;  /* 0x0003000001ce7983 */ /* 0x001ee20000300800 */
[----:B------:R-:W-:-:S03]  /*f460*/  IADD3 R125, P4, R125, R113, RZ ;  /* 0x000000717d7d7210 */ /* 0x000fc60007f9e0ff */
[----:B------:R-:W-:Y:S04]  /*f470*/  STL [R1+0x340], R229 ;  /* 0x000340e501007387 */ /* 0x000fe80000100800 */
[----:B------:R-:W3:Y:S04]  /*f480*/  LDL.LU R197, [R1+0x324] ;  /* 0x0003240001c57983 */ /* 0x000ee80000300800 */
[----:B------:R-:W3:Y:S04]  /*f490*/  LDL.LU R205, [R1+0x2f8] ;  /* 0x0002f80001cd7983 */ /* 0x000ee80000300800 */
[----:B------:R-:W3:Y:S04]  /*f4a0*/  LDL.LU R212, [R1+0x31c] ;  /* 0x00031c0001d47983 */ /* 0x000ee80000300800 */
[----:B------:R0:W-:Y:S04]  /*f4b0*/  STL [R1+0x338], R125 ;  /* 0x0003387d01007387 */ /* 0x0001e80000100800 */
[----:B0-----:R-:W3:Y:S01]  /*f4c0*/  LDL.LU R125, [R1+0x2f0] ;  /* 0x0002f000017d7983 */ /* 0x001ee20000300800 */
[----:B--2---:R-:W-:-:S05]  /*f4d0*/  IMAD.X R213, R213, 0x1, R112, P5 ;  /* 0x00000001d5d57824 */ /* 0x004fca00028e0670 */
[----:B------:R0:W-:Y:S04]  /*f4e0*/  STL [R1+0x35c], R213 ;  /* 0x00035cd501007387 */ /* 0x0001e80000100800 */
[----:B0-----:R-:W2:Y:S04]  /*f4f0*/  LDL.LU R213, [R1+0x314] ;  /* 0x0003140001d57983 */ /* 0x001ea80000300800 */
[----:B------:R-:W2:Y:S01]  /*f500*/  LDL.LU R229, [R1+0x2e8] ;  /* 0x0002e80001e57983 */ /* 0x000ea20000300800 */
[----:B----4-:R-:W-:Y:S01]  /*f510*/  IADD3 R222, P5, R222, R113, RZ ;  /* 0x00000071dede7210 */ /* 0x010fe20007fbe0ff */
[----:B------:R-:W-:-:S04]  /*f520*/  IMAD.X R121, R121, 0x1, R112, P6 ;  /* 0x0000000179797824 */ /* 0x000fc800030e0670 */
[----:B------:R0:W-:Y:S04]  /*f530*/  STL [R1+0x330], R222 ;  /* 0x000330de01007387 */ /* 0x0001e80000100800 */
[----:B0-----:R-:W4:Y:S01]  /*f540*/  LDL.LU R222, [R1+0x30c] ;  /* 0x00030c0001de7983 */ /* 0x001f220000300800 */
[----:B------:R-:W-:-:S05]  /*f550*/  IADD3 R230, P6, R230, R113, RZ ;  /* 0x00000071e6e67210 */ /* 0x000fca0007fde0ff */
[----:B------:R0:W-:Y:S01]  /*f560*/  STL [R1+0x328], R230 ;  /* 0x000328e601007387 */ /* 0x0001e20000100800 */
[----:B------:R-:W-:-:S03]  /*f570*/  IMAD.X R116, R116, 0x1, R112, P1 ;  /* 0x0000000174747824 */ /* 0x000fc600008e0670 */
[----:B0-----:R-:W4:Y:S04]  /*f580*/  LDL.LU R230, [R1+0x2e0] ;  /* 0x0002e00001e67983 */ /* 0x001f280000300800 */
[----:B------:R-:W-:Y:S01]  /*f590*/  STL [R1+0x354], R121 ;  /* 0x0003547901007387 */ /* 0x000fe20000100800 */
[----:B------:R-:W-:-:S05]  /*f5a0*/  IMAD.X R158, R158, 0x1, R112, P2 ;  /* 0x000000019e9e7824 */ /* 0x000fca00010e0670 */
[----:B------:R0:W-:Y:S04]  /*f5b0*/  STL [R1+0x344], R158 ;  /* 0x0003449e01007387 */ /* 0x0001e80000100800 */
[----:B------:R-:W-:Y:S04]  /*f5c0*/  STL [R1+0x34c], R116 ;  /* 0x00034c7401007387 */ /* 0x000fe80000100800 */
[----:B0-----:R-:W4:Y:S01]  /*f5d0*/  LDL.LU R158, [R1+0x304] ;  /* 0x00030400019e7983 */ /* 0x001f220000300800 */
[-C--:B------:R-:W-:Y:S02]  /*f5e0*/  IADD3 R238, P1, R238, R113.reuse, RZ ;  /* 0x00000071eeee7210 */ /* 0x080fe40007f3e0ff */
[----:B------:R-:W-:-:S03]  /*f5f0*/  IADD3 R120, P2, R120, R113, RZ ;  /* 0x0000007178787210 */ /* 0x000fc60007f5e0ff */
[----:B------:R-:W-:Y:S04]  /*f600*/  STL [R1+0x320], R238 ;  /* 0x000320ee01007387 */ /* 0x000fe80000100800 */
[----:B------:R0:W-:Y:S04]  /*f610*/  STL [R1+0x318], R120 ;  /* 0x0003187801007387 */ /* 0x0001e80000100800 */
[----:B0-----:R-:W4:Y:S01]  /*f620*/  LDL.LU R120, [R1+0x2d8] ;  /* 0x0002d80001787983 */ /* 0x001f220000300800 */
[----:B---3--:R-:W-:-:S03]  /*f630*/  IMAD.X R115, R115, 0x1, R112, P3 ;  /* 0x0000000173737824 */ /* 0x008fc600018e0670 */
        /* <DEDUP_REMOVED lines=9> */
[----:B------:R1:W-:Y:S04]  /*f6d0*/  STL [R1+0x334], R247 ;  /* 0x000334f701007387 */ /* 0x0003e80000100800 */
[----:B0-----:R-:W3:Y:S01]  /*f6e0*/  LDL.LU R159, [R1+0x2c8] ;  /* 0x0002c800019f7983 */ /* 0x001ee20000300800 */
[----:B------:R-:W-:-:S03]  /*f6f0*/  IMAD.X R198, R198, 0x1, R112, P5 ;  /* 0x00000001c6c67824 */ /* 0x000fc600028e0670 */
[----:B-1----:R-:W3:Y:S04]  /*f700*/  LDL.LU R247, [R1+0x2ec] ;  /* 0x0002ec0001f77983 */ /* 0x002ee80000300800 */
[----:B------:R0:W-:Y:S04]  /*f710*/  STL [R1+0x32c], R198 ;  /* 0x00032cc601007387 */ /* 0x0001e80000100800 */
[----:B0-----:R-:W3:Y:S01]  /*f720*/  LDL.LU R198, [R1+0x2c0] ;  /* 0x0002c00001c67983 */ /* 0x001ee20000300800 */
[----:B------:R-:W-:-:S05]  /*f730*/  IADD3 R206, P5, R206, R113, RZ ;  /* 0x00000071cece7210 */ /* 0x000fca0007fbe0ff */
[----:B------:R0:W-:Y:S01]  /*f740*/  STL [R1+0x300], R206 ;  /* 0x000300ce01007387 */ /* 0x0001e20000100800 */
[--C-:B------:R-:W-:Y:S01]  /*f750*/  IMAD.X R197, R197, 0x1, R112.reuse, P6 ;  /* 0x00000001c5c57824 */ /* 0x100fe200030e0670 */
[----:B------:R-:W-:Y:S02]  /*f760*/  IADD3 R205, P6, R205, R113, RZ ;  /* 0x00000071cdcd7210 */ /* 0x000fe40007fde0ff */
[----:B0-----:R-:W3:Y:S01]  /*f770*/  LDL.LU R206, [R1+0x2e4] ;  /* 0x0002e40001ce7983 */ /* 0x001ee20000300800 */
[----:B------:R-:W-:-:S03]  /*f780*/  IMAD.X R212, R212, 0x1, R112, P1 ;  /* 0x00000001d4d47824 */ /* 0x000fc600008e0670 */
[----:B------:R-:W-:Y:S01]  /*f790*/  STL [R1+0x324], R197 ;  /* 0x000324c501007387 */ /* 0x000fe20000100800 */
[----:B------:R-:W-:-:S05]  /*f7a0*/  IADD3 R125, P1, R125, R113, RZ ;  /* 0x000000717d7d7210 */ /* 0x000fca0007f3e0ff */
[----:B------:R0:W-:Y:S04]  /*f7b0*/  STL [R1+0x2f0], R125 ;  /* 0x0002f07d01007387 */ /* 0x0001e80000100800 */
[----:B------:R-:W-:Y:S04]  /*f7c0*/  STL [R1+0x2f8], R205 ;  /* 0x0002f8cd01007387 */ /* 0x000fe80000100800 */
[----:B0-----:R-:W3:Y:S04]  /*f7d0*/  LDL.LU R125, [R1+0x2b8] ;  /* 0x0002b800017d7983 */ /* 0x001ee80000300800 */
[----:B------:R-:W-:Y:S01]  /*f7e0*/  STL [R1+0x31c], R212 ;  /* 0x00031cd401007387 */ /* 0x000fe20000100800 */
[----:B--2---:R-:W-:Y:S01]  /*f7f0*/  IMAD.X R213, R213, 0x1, R112, P2 ;  /* 0x00000001d5d57824 */ /* 0x004fe200010e0670 */
[----:B------:R-:W-:-:S04]  /*f800*/  IADD3 R229, P2, R229, R113, RZ ;  /* 0x00000071e5e57210 */ /* 0x000fc80007f5e0ff */
[----:B------:R0:W-:Y:S04]  /*f810*/  STL [R1+0x314], R213 ;  /* 0x000314d501007387 */ /* 0x0001e80000100800 */
[----:B0-----:R-:W2:Y:S04]  /*f820*/  LDL.LU R213, [R1+0x2dc] ;  /* 0x0002dc0001d57983 */ /* 0x001ea80000300800 */
[----:B------:R-:W2:Y:S01]  /*f830*/  LDL.LU R121, [R1+0x2b0] ;  /* 0x0002b00001797983 */ /* 0x000ea20000300800 */
[----:B----4-:R-:W-:-:S05]  /*f840*/  IMAD.X R222, R222, 0x1, R112, P3 ;  /* 0x00000001dede7824 */ /* 0x010fca00018e0670 */
        /* <DEDUP_REMOVED lines=11> */
[----:B------:R-:W-:Y:S01]  /*f900*/  IADD3 R120, P4, R120, R113, RZ ;  /* 0x0000007178787210 */ /* 0x000fe20007f9e0ff */
[----:B---3--:R-:W-:-:S04]  /*f910*/  IMAD.X R238, R238, 0x1, R112, P5 ;  /* 0x00000001eeee7824 */ /* 0x008fc800028e0670 */
        /* <DEDUP_REMOVED lines=16> */
[----:B0-----:R-:W3:Y:S01]  /*fa20*/  LDL.LU R198, [R1+0x2ac] ;  /* 0x0002ac0001c67983 */ /* 0x001ee20000300800 */
[----:B------:R-:W-:-:S03]  /*fa30*/  IMAD.X R206, R206, 0x1, R112, P2 ;  /* 0x00000001cece7824 */ /* 0x000fc600010e0670 */
[----:B------:R-:W-:Y:S04]  /*fa40*/  STL [R1+0x2ec], R247 ;  /* 0x0002ecf701007387 */ /* 0x000fe80000100800 */
[----:B------:R-:W3:Y:S04]  /*fa50*/  LDL.LU R205, [R1+0x280] ;  /* 0x0002800001cd7983 */ /* 0x000ee80000300800 */
[----:B------:R-:W3:Y:S04]  /*fa60*/  LDL.LU R212, [R1+0x2a4] ;  /* 0x0002a40001d47983 */ /* 0x000ee80000300800 */
[----:B------:R-:W3:Y:S04]  /*fa70*/  LDL.LU R221, [R1+0x278] ;  /* 0x0002780001dd7983 */ /* 0x000ee80000300800 */
[----:B------:R0:W-:Y:S04]  /*fa80*/  STL [R1+0x2e4], R206 ;  /* 0x0002e4ce01007387 */ /* 0x0001e80000100800 */
[----:B0-----:R-:W3:Y:S01]  /*fa90*/  LDL.LU R206, [R1+0x29c] ;  /* 0x00029c0001ce7983 */ /* 0x001ee20000300800 */
[----:B------:R-:W-:-:S03]  /*faa0*/  IADD3 R125, P2, R125, R113, RZ ;  /* 0x000000717d7d7210 */ /* 0x000fc60007f5e0ff */
[----:B------:R-:W3:Y:S04]  /*fab0*/  LDL.LU R247, [R1+0x270] ;  /* 0x0002700001f77983 */ /* 0x000ee80000300800 */
[----:B------:R0:W-:Y:S04]  /*fac0*/  STL [R1+0x2b8], R125 ;  /* 0x0002b87d01007387 */ /* 0x0001e80000100800 */
[----:B0-----:R-:W3:Y:S01]  /*fad0*/  LDL.LU R125, [R1+0x294] ;  /* 0x00029400017d7983 */ /* 0x001ee20000300800 */
[----:B--2---:R-:W-:-:S05]  /*fae0*/  IMAD.X R213, R213, 0x1, R112, P3 ;  /* 0x00000001d5d57824 */ /* 0x004fca00018e0670 */
[----:B------:R0:W-:Y:S01]  /*faf0*/  STL [R1+0x2dc], R213 ;  /* 0x0002dcd501007387 */ /* 0x0001e20000100800 */
[----:B------:R-:W-:-:S03]  /*fb00*/  IADD3 R121, P3, R121, R113, RZ ;  /* 0x0000007179797210 */ /* 0x000fc60007f7e0ff */
[----:B0-----:R-:W2:Y:S01]  /*fb10*/  LDL.LU R213, [R1+0x268] ;  /* 0x0002680001d57983 */ /* 0x001ea20000300800 */
[----:B----4-:R-:W-:Y:S01]  /*fb20*/  IMAD.X R222, R222, 0x1, R112, P4 ;  /* 0x00000001dede7824 */ /* 0x010fe200020e0670 */
[----:B------:R-:W-:-:S04]  /*fb30*/  IADD3 R116, P4, R116, R113, RZ ;  /* 0x0000007174747210 */ /* 0x000fc80007f9e0ff */
[----:B------:R0:W-:Y:S01]  /*fb40*/  STL [R1+0x2d4], R222 ;  /* 0x0002d4de01007387 */ /* 0x0001e20000100800 */
[----:B------:R-:W-:-:S03]  /*fb50*/  IMAD.X R229, R229, 0x1, R112, P5 ;  /* 0x00000001e5e57824 */ /* 0x000fc600028e0670 */
[----:B0-----:R-:W4:Y:S01]  /*fb60*/  LDL.LU R222, [R1+0x28c] ;  /* 0x00028c0001de7983 */ /* 0x001f220000300800 */
[----:B------:R-:W-:-:S03]  /*fb70*/  IADD3 R230, P5, R230, R113, RZ ;  /* 0x00000071e6e67210 */ /* 0x000fc60007fbe0ff */
[----:B------:R-:W-:Y:S04]  /*fb80*/  STL [R1+0x2b0], R121 ;  /* 0x0002b07901007387 */ /* 0x000fe80000100800 */
[----:B------:R0:W-:Y:S04]  /*fb90*/  STL [R1+0x2a0], R230 ;  /* 0x0002a0e601007387 */ /* 0x0001e80000100800 */
[----:B------:R-:W-:Y:S04]  /*fba0*/  STL [R1+0x2a8], R116 ;  /* 0x0002a87401007387 */ /* 0x000fe80000100800 */
[----:B0-----:R-:W4:Y:S04]  /*fbb0*/  LDL.LU R230, [R1+0x260] ;  /* 0x0002600001e67983 */ /* 0x001f280000300800 */
[----:B------:R-:W-:Y:S01]  /*fbc0*/  STL [R1+0x2cc], R229 ;  /* 0x0002cce501007387 */ /* 0x000fe20000100800 */
[----:B------:R-:W-:-:S05]  /*fbd0*/  IMAD.X R158, R158, 0x1, R112, P6 ;  /* 0x000000019e9e7824 */ /* 0x000fca00030e0670 */
[----:B------:R0:W-:Y:S04]  /*fbe0*/  STL [R1+0x2c4], R158 ;  /* 0x0002c49e01007387 */ /* 0x0001e80000100800 */
[----:B0-----:R-:W4:Y:S04]  /*fbf0*/  LDL.LU R158, [R1+0x284] ;  /* 0x00028400019e7983 */ /* 0x001f280000300800 */
[----:B------:R-:W4:Y:S01]  /*fc00*/  LDL.LU R229, [R1+0x258] ;  /* 0x0002580001e57983 */ /* 0x000f220000300800 */
[----:B---3--:R-:W-:Y:S01]  /*fc10*/  IADD3 R120, P6, R120, R113, RZ ;  /* 0x0000007178787210 */ /* 0x008fe20007fde0ff */
[----:B------:R-:W-:-:S04]  /*fc20*/  IMAD.X R197, R197, 0x1, R112, P1 ;  /* 0x00000001c5c57824 */ /* 0x000fc800008e0670 */
[----:B------:R0:W-:Y:S04]  /*fc30*/  STL [R1+0x298], R120 ;  /* 0x0002987801007387 */ /* 0x0001e80000100800 */
[----:B0-----:R-:W3:Y:S01]  /*fc40*/  LDL.LU R120, [R1+0x27c] ;  /* 0x00027c0001787983 */ /* 0x001ee20000300800 */
[----:B------:R-:W-:-:S05]  /*fc50*/  IADD3 R238, P1, R238, R113, RZ ;  /* 0x00000071eeee7210 */ /* 0x000fca0007f3e0ff */
[----:B------:R0:W-:Y:S04]  /*fc60*/  STL [R1+0x290], R238 ;  /* 0x000290ee01007387 */ /* 0x0001e80000100800 */
[----:B------:R-:W-:Y:S01]  /*fc70*/  STL [R1+0x2bc], R197 ;  /* 0x0002bcc501007387 */ /* 0x000fe20000100800 */
[----:B------:R-:W-:-:S03]  /*fc80*/  IMAD.X R115, R115, 0x1, R112, P2 ;  /* 0x0000000173737824 */ /* 0x000fc600010e0670 */
[----:B0-----:R-:W3:Y:S04]  /*fc90*/  LDL.LU R238, [R1+0x250] ;  /* 0x0002500001ee7983 */ /* 0x001ee80000300800 */
[----:B------:R0:W-:Y:S04]  /*fca0*/  STL [R1+0x2b4], R115 ;  /* 0x0002b47301007387 */ /* 0x0001e80000100800 */
[----:B0-----:R-:W3:Y:S01]  /*fcb0*/  LDL.LU R115, [R1+0x274] ;  /* 0x0002740001737983 */ /* 0x001ee20000300800 */
[----:B------:R-:W-:-:S05]  /*fcc0*/  IADD3 R159, P2, R159, R113, RZ ;  /* 0x000000719f9f7210 */ /* 0x000fca0007f5e0ff */
        /* <DEDUP_REMOVED lines=9> */
[----:B------:R-:W-:Y:S01]  /*fd60*/  IMAD.X R206, R206, 0x1, R112, P5 ;  /* 0x00000001cece7824 */ /* 0x000fe200028e0670 */
[----:B------:R-:W-:-:S04]  /*fd70*/  IADD3 R247, P5, R247, R113, RZ ;  /* 0x00000071f7f77210 */ /* 0x000fc80007fbe0ff */
[----:B------:R0:W-:Y:S04]  /*fd80*/  STL [R1+0x29c], R206 ;  /* 0x00029cce01007387 */ /* 0x0001e80000100800 */
[----:B------:R-:W-:Y:S04]  /*fd90*/  STL [R1+0x2a4], R212 ;  /* 0x0002a4d401007387 */ /* 0x000fe80000100800 */
[----:B0-----:R-:W3:Y:S01]  /*fda0*/  LDL.LU R206, [R1+0x240] ;  /* 0x0002400001ce7983 */ /* 0x001ee20000300800 */
[----:B------:R-:W-:-:S03]  /*fdb0*/  IMAD.X R125, R125, 0x1, R112, P6 ;  /* 0x000000017d7d7824 */ /* 0x000fc600030e0670 */
[----:B------:R-:W-:Y:S04]  /*fdc0*/  STL [R1+0x278], R221 ;  /* 0x000278dd01007387 */ /* 0x000fe80000100800 */
[----:B------:R0:W-:Y:S04]  /*fdd0*/  STL [R1+0x270], R247 ;  /* 0x000270f701007387 */ /* 0x0001e80000100800 */
[----:B0-----:R-:W3:Y:S04]  /*fde0*/  LDL.LU R247, [R1+0x264] ;  /* 0x0002640001f77983 */ /* 0x001ee80000300800 */
[----:B------:R-:W3:Y:S01]  /*fdf0*/  LDL.LU R126, [R1+0x238] ;  /* 0x00023800017e7983 */ /* 0x000ee20000300800 */
[----:B--2---:R-:W-:-:S05]  /*fe00*/  IADD3 R213, P6, R213, R113, RZ ;  /* 0x00000071d5d57210 */ /* 0x004fca0007fde0ff */
[----:B------:R0:W-:Y:S04]  /*fe10*/  STL [R1+0x268], R213 ;  /* 0x000268d501007387 */ /* 0x0001e80000100800 */
[----:B------:R1:W-:Y:S04]  /*fe20*/  STL [R1+0x294], R125 ;  /* 0x0002947d01007387 */ /* 0x0003e80000100800 */
[----:B0-----:R-:W2:Y:S04]  /*fe30*/  LDL.LU R213, [R1+0x25c] ;  /* 0x00025c0001d57983 */ /* 0x001ea80000300800 */
[----:B------:R-:W2:Y:S04]  /*fe40*/  LDL.LU R121, [R1+0x230] ;  /* 0x0002300001797983 */ /* 0x000ea80000300800 */
[----:B-1----:R-:W2:Y:S01]  /*fe50*/  LDL.LU R125, [R1+0x254] ;  /* 0x00025400017d7983 */ /* 0x002ea20000300800 */
[----:B----4-:R-:W-:-:S05]  /*fe60*/  IMAD.X R222, R222, 0x1, R112, P1 ;  /* 0x00000001dede7824 */ /* 0x010fca00008e0670 */
[----:B------:R0:W-:Y:S04]  /*fe70*/  STL [R1+0x28c], R222 ;  /* 0x00028cde01007387 */ /* 0x0001e80000100800 */
[----:B0-----:R-:W4:Y:S01]  /*fe80*/  LDL.LU R222, [R1+0x228] ;  /* 0x0002280001de7983 */ /* 0x001f220000300800 */
[----:B------:R-:W-:-:S05]  /*fe90*/  IADD3 R230, P1, R230, R113, RZ ;  /* 0x00000071e6e67210 */ /* 0x000fca0007f3e0ff */
[----:B------:R0:W-:Y:S04]  /*fea0*/  STL [R1+0x260], R230 ;  /* 0x000260e601007387 */ /* 0x0001e80000100800 */
[----:B0-----:R-:W4:Y:S01]  /*feb0*/  LDL.LU R230, [R1+0x24c] ;  /* 0x00024c0001e67983 */ /* 0x001f220000300800 */
[----:B------:R-:W-:-:S05]  /*fec0*/  IMAD.X R158, R158, 0x1, R112, P2 ;  /* 0x000000019e9e7824 */ /* 0x000fca00010e0670 */
[----:B------:R0:W-:Y:S04]  /*fed0*/  STL [R1+0x284], R158 ;  /* 0x0002849e01007387 */ /* 0x0001e80000100800 */
[----:B0-----:R-:W4:Y:S01]  /*fee0*/  LDL.LU R158, [R1+0x220] ;  /* 0x00022000019e7983 */ /* 0x001f220000300800 */
[----:B------:R-:W-:-:S03]  /*fef0*/  IADD3 R229, P2, R229, R113, RZ ;  /* 0x00000071e5e57210 */ /* 0x000fc60007f5e0ff */
[----:B------:R-:W4:Y:S01]  /*ff00*/  LDL.LU R116, [R1+0x244] ;  /* 0x0002440001747983 */ /* 0x000f220000300800 */
[----:B---3--:R-:W-:-:S03]  /*ff10*/  IMAD.X R120, R120, 0x1, R112, P3 ;  /* 0x0000000178787824 */ /* 0x008fc600018e0670 */
[----:B------:R0:W-:Y:S04]  /*ff20*/  STL [R1+0x258], R229 ;  /* 0x000258e501007387 */ /* 0x0001e80000100800 */
[----:B0-----:R-:W3:Y:S04]  /*ff30*/  LDL.LU R229, [R1+0x218] ;  /* 0x0002180001e57983 */ /* 0x001ee80000300800 */
[----:B------:R0:W-:Y:S01]  /*ff40*/  STL [R1+0x27c], R120 ;  /* 0x00027c7801007387 */ /* 0x0001e20000100800 */
[----:B------:R-:W-:-:S03]  /*ff50*/  IADD3 R238, P3, R238, R113, RZ ;  /* 0x00000071eeee7210 */ /* 0x000fc60007f7e0ff */
[----:B0-----:R-:W3:Y:S01]  /*ff60*/  LDL.LU R120, [R1+0x23c] ;  /* 0x00023c0001787983 */ /* 0x001ee20000300800 */
[----:B------:R-:W-:-:S05]  /*ff70*/  IMAD.X R115, R115, 0x1, R112, P4 ;  /* 0x0000000173737824 */ /* 0x000fca00020e0670 */
[----:B------:R0:W-:Y:S04]  /*ff80*/  STL [R1+0x274], R115 ;  /* 0x0002747301007387 */ /* 0x0001e80000100800 */
[----:B0-----:R-:W3:Y:S01]  /*ff90*/  LDL.LU R115, [R1+0x210] ;  /* 0x0002100001737983 */ /* 0x001ee20000300800 */
[----:B------:R-:W-:-:S03]  /*ffa0*/  IADD3 R159, P4, R159, R113, RZ ;  /* 0x000000719f9f7210 */ /* 0x000fc60007f9e0ff */
[----:B------:R-:W-:Y:S04]  /*ffb0*/  STL [R1+0x250], R238 ;  /* 0x000250ee01007387 */ /* 0x000fe80000100800 */
[----:B------:R-:W3:Y:S04]  /*ffc0*/  LDL.LU R197, [R1+0x234] ;  /* 0x0002340001c57983 */ /* 0x000ee80000300800 */
[----:B------:R0:W-:Y:S01]  /*ffd0*/  STL [R1+0x248], R159 ;  /* 0x0002489f01007387 */ /* 0x0001e20000100800 */
[----:B------:R-:W-:-:S03]  /*ffe0*/  IMAD.X R198, R198, 0x1, R112, P5 ;  /* 0x00000001c6c67824 */ /* 0x000fc600028e0670 */
[----:B0-----:R-:W3:Y:S04]  /*fff0*/  LDL.LU R159, [R1+0x208] ;  /* 0x00020800019f7983 */ /* 0x001ee80000300800 */
[----:B------:R-:W3:Y:S04]  /*10000*/  LDL.LU R205, [R1+0x22c] ;  /* 0x00022c0001cd7983 */ /* 0x000ee80000300800 */
[----:B------:R-:W3:Y:S04]  /*10010*/  LDL.LU R212, [R1+0x200] ;  /* 0x0002000001d47983 */ /* 0x000ee80000300800 */
[----:B------:R-:W3:Y:S04]  /*10020*/  LDL.LU R221, [R1+0x224] ;  /* 0x0002240001dd7983 */ /* 0x000ee80000300800 */
[----:B------:R0:W-:Y:S04]  /*10030*/  STL [R1+0x26c], R198 ;  /* 0x00026cc601007387 */ /* 0x0001e80000100800 */
[----:B0-----:R-:W3:Y:S01]  /*10040*/  LDL.LU R198, [R1+0x1f8] ;  /* 0x0001f80001c67983 */ /* 0x001ee20000300800 */
[----:B------:R-:W-:-:S05]  /*10050*/  IADD3 R206, P5, R206, R113, RZ ;  /* 0x00000071cece7210 */ /* 0x000fca0007fbe0ff */
[----:B------:R0:W-:Y:S04]  /*10060*/  STL [R1+0x240], R206 ;  /* 0x000240ce01007387 */ /* 0x0001e80000100800 */
[----:B0-----:R-:W3:Y:S01]  /*10070*/  LDL.LU R206, [R1+0x21c] ;  /* 0x00021c0001ce7983 */ /* 0x001ee20000300800 */
[----:B------:R-:W-:-:S03]  /*10080*/  IMAD.X R247, R247, 0x1, R112, P6 ;  /* 0x00000001f7f77824 */ /* 0x000fc600030e0670 */
[----:B------:R-:W3:Y:S01]  /*10090*/  LDL.LU R238, [R1+0x1f0] ;  /* 0x0001f00001ee7983 */ /* 0x000ee20000300800 */
[----:B------:R-:W-:-:S03]  /*100a0*/  IADD3 R126, P6, R126, R113, RZ ;  /* 0x000000717e7e7210 */ /* 0x000fc60007fde0ff */
[----:B------:R0:W-:Y:S04]  /*100b0*/  STL [R1+0x264], R247 ;  /* 0x000264f701007387 */ /* 0x0001e80000100800 */
[----:B0-----:R-:W3:Y:S01]  /*100c0*/  LDL.LU R247, [R1+0x214] ;  /* 0x0002140001f77983 */ /* 0x001ee20000300800 */
[----:B--2---:R-:W-:Y:S01]  /*100d0*/  IMAD.X R213, R213, 0x1, R112, P1 ;  /* 0x00000001d5d57824 */ /* 0x004fe200008e0670 */
[----:B------:R-:W-:-:S04]  /*100e0*/  IADD3 R121, P1, R121, R113, RZ ;  /* 0x0000007179797210 */ /* 0x000fc80007f3e0ff */
[----:B------:R0:W-:Y:S01]  /*100f0*/  STL [R1+0x25c], R213 ;  /* 0x00025cd501007387 */ /* 0x0001e20000100800 */
[----:B------:R-:W-:-:S03]  /*10100*/  IMAD.X R125, R125, 0x1, R112, P2 ;  /* 0x000000017d7d7824 */ /* 0x000fc600010e0670 */
[----:B0-----:R-:W2:Y:S04]  /*10110*/  LDL.LU R213, [R1+0x1e8] ;  /* 0x0001e80001d57983 */ /* 0x001ea80000300800 */
[----:B------:R-:W-:Y:S01]  /*10120*/  STL [R1+0x238], R126 ;  /* 0x0002387e01007387 */ /* 0x000fe20000100800 */
[----:B----4-:R-:W-:-:S05]  /*10130*/  IADD3 R222, P2, R222, R113, RZ ;  /* 0x00000071dede7210 */ /* 0x010fca0007f5e0ff */
[----:B------:R0:W-:Y:S04]  /*10140*/  STL [R1+0x228], R222 ;  /* 0x000228de01007387 */ /* 0x0001e80000100800 */
[----:B------:R-:W-:Y:S04]  /*10150*/  STL [R1+0x230], R121 ;  /* 0x0002307901007387 */ /* 0x000fe80000100800 */
[----:B0-----:R-:W4:Y:S01]  /*10160*/  LDL.LU R222, [R1+0x20c] ;  /* 0x00020c0001de7983 */ /* 0x001f220000300800 */
[----:B------:R-:W-:-:S03]  /*10170*/  IMAD.X R230, R230, 0x1, R112, P3 ;  /* 0x00000001e6e67824 */ /* 0x000fc600018e0670 */
[----:B------:R-:W-:Y:S04]  /*10180*/  STL [R1+0x254], R125 ;  /* 0x0002547d01007387 */ /* 0x000fe80000100800 */
[----:B------:R0:W-:Y:S04]  /*10190*/  STL [R1+0x24c], R230 ;  /* 0x00024ce601007387 */ /* 0x0001e80000100800 */
[----:B0-----:R-:W4:Y:S04]  /*101a0*/  LDL.LU R230, [R1+0x1e0] ;  /* 0x0001e00001e67983 */ /* 0x001f280000300800 */
[----:B------:R-:W4:Y:S01]  /*101b0*/  LDL.LU R125, [R1+0x204] ;  /* 0x00020400017d7983 */ /* 0x000f220000300800 */
[----:B------:R-:W-:-:S05]  /*101c0*/  IADD3 R158, P3, R158, R113, RZ ;  /* 0x000000719e9e7210 */ /* 0x000fca0007f7e0ff */
[----:B------:R0:W-:Y:S04]  /*101d0*/  STL [R1+0x220], R158 ;  /* 0x0002209e01007387 */ /* 0x0001e80000100800 */
[----:B0-----:R-:W4:Y:S01]  /*101e0*/  LDL.LU R158, [R1+0x1d8] ;  /* 0x0001d800019e7983 */ /* 0x001f220000300800 */
[----:B------:R-:W-:Y:S01]  /*101f0*/  IMAD.X R116, R116, 0x1, R112, P4 ;  /* 0x0000000174747824 */ /* 0x000fe200020e0670 */
[----:B---3--:R-:W-:-:S05]  /*10200*/  IADD3 R229, P4, R229, R113, RZ ;  /* 0x00000071e5e57210 */ /* 0x008fca0007f9e0ff */
[----:B------:R0:W-:Y:S04]  /*10210*/  STL [R1+0x218], R229 ;  /* 0x000218e501007387 */ /* 0x0001e80000100800 */
[----:B------:R-:W-:Y:S01]  /*10220*/  STL [R1+0x244], R116 ;  /* 0x0002447401007387 */ /* 0x000fe20000100800 */
[----:B------:R-:W-:-:S03]  /*10230*/  IMAD.X R120, R120, 0x1, R112, P5 ;  /* 0x0000000178787824 */ /* 0x000fc600028e0670 */
[----:B0-----:R-:W3:Y:S04]  /*10240*/  LDL.LU R229, [R1+0x1fc] ;  /* 0x0001fc0001e57983 */ /* 0x001ee80000300800 */
[----:B------:R0:W-:Y:S04]  /*10250*/  STL [R1+0x23c], R120 ;  /* 0x00023c7801007387 */ /* 0x0001e80000100800 */
[----:B0-----:R-:W3:Y:S01]  /*10260*/  LDL.LU R120, [R1+0x1d0] ;  /* 0x0001d00001787983 */ /* 0x001ee20000300800 */
[----:B------:R-:W-:-:S05]  /*10270*/  IADD3 R115, P5, R115, R113, RZ ;  /* 0x0000007173737210 */ /* 0x000fca0007fbe0ff */
[----:B------:R0:W-:Y:S01]  /*10280*/  STL [R1+0x210], R115 ;  /* 0x0002107301007387 */ /* 0x0001e20000100800 */
[----:B------:R-:W-:-:S03]  /*10290*/  IMAD.X R197, R197, 0x1, R112, P6 ;  /* 0x00000001c5c57824 */ /* 0x000fc600030e0670 */
[----:B0-----:R-:W3:Y:S01]  /*102a0*/  LDL.LU R115, [R1+0x1f4] ;  /* 0x0001f40001737983 */ /* 0x001ee20000300800 */
[----:B------:R-:W-:Y:S01]  /*102b0*/  IADD3 R159, P6, R159, R113, RZ ;  /* 0x000000719f9f7210 */ /* 0x000fe20007fde0ff */
[----:B------:R-:W-:-:S04]  /*102c0*/  IMAD.X R205, R205, 0x1, R112, P1 ;  /* 0x00000001cdcd7824 */ /* 0x000fc800008e0670 */
[----:B------:R0:W-:Y:S01]  /*102d0*/  STL [R1+0x208], R159 ;  /* 0x0002089f01007387 */ /* 0x0001e20000100800 */
[-C--:B------:R-:W-:Y:S01]  /*102e0*/  IADD3 R212, P1, R212, R113.reuse, RZ ;  /* 0x00000071d4d47210 */ /* 0x080fe20007f3e0ff */
[----:B------:R-:W-:Y:S02]  /*102f0*/  IMAD.X R221, R221, 0x1, R112, P2 ;  /* 0x00000001dddd7824 */ /* 0x000fe400010e0670 */
[----:B0-----:R-:W3:Y:S04]  /*10300*/  LDL.LU R159, [R1+0x1c8] ;  /* 0x0001c800019f7983 */ /* 0x001ee80000300800 */
[----:B------:R-:W-:Y:S01]  /*10310*/  STL [R1+0x234], R197 ;  /* 0x000234c501007387 */ /* 0x000fe20000100800 */
[----:B------:R-:W-:-:S03]  /*10320*/  IADD3 R198, P2, R198, R113, RZ ;  /* 0x00000071c6c67210 */ /* 0x000fc60007f5e0ff */
[----:B------:R-:W-:Y:S04]  /*10330*/  STL [R1+0x22c], R205 ;  /* 0x00022ccd01007387 */ /* 0x000fe80000100800 */
[----:B------:R0:W-:Y:S04]  /*10340*/  STL [R1+0x1f8], R198 ;  /* 0x0001f8c601007387 */ /* 0x0001e80000100800 */
[----:B------:R-:W-:Y:S04]  /*10350*/  STL [R1+0x200], R212 ;  /* 0x000200d401007387 */ /* 0x000fe80000100800 */
[----:B0-----:R-:W3:Y:S01]  /*10360*/  LDL.LU R198, [R1+0x1ec] ;  /* 0x0001ec0001c67983 */ /* 0x001ee20000300800 */
[----:B------:R-:W-:-:S03]  /*10370*/  IMAD.X R206, R206, 0x1, R112, P3 ;  /* 0x00000001cece7824 */ /* 0x000fc600018e0670 */
[----:B------:R-:W-:Y:S01]  /*10380*/  STL [R1+0x224], R221 ;  /* 0x000224dd01007387 */ /* 0x000fe20000100800 */
[----:B------:R-:W-:-:S03]  /*10390*/  IADD3 R238, P3, R238, R113, RZ ;  /* 0x00000071eeee7210 */ /* 0x000fc60007f7e0ff */
[----:B------:R0:W-:Y:S04]  /*103a0*/  STL [R1+0x21c], R206 ;  /* 0x00021cce01007387 */ /* 0x0001e80000100800 */
[----:B0-----:R-:W3:Y:S01]  /*103b0*/  LDL.LU R206, [R1+0x1c0] ;  /* 0x0001c00001ce7983 */ /* 0x001ee20000300800 */
[----:B------:R-:W-:-:S03]  /*103c0*/  IMAD.X R247, R247, 0x1, R112, P4 ;  /* 0x00000001f7f77824 */ /* 0x000fc600020e0670 */
[----:B------:R-:W3:Y:S04]  /*103d0*/  LDL.LU R126, [R1+0x1e4] ;  /* 0x0001e400017e7983 */ /* 0x000ee80000300800 */
[----:B------:R0:W-:Y:S04]  /*103e0*/  STL [R1+0x1f0], R238 ;  /* 0x0001f0ee01007387 */ /* 0x0001e80000100800 */
[----:B0-----:R-:W3:Y:S04]  /*103f0*/  LDL.LU R238, [R1+0x1b8] ;  /* 0x0001b80001ee7983 */ /* 0x001ee80000300800 */
[----:B------:R0:W-:Y:S04]  /*10400*/  STL [R1+0x214], R247 ;  /* 0x000214f701007387 */ /* 0x0001e80000100800 */
[----:B------:R-:W3:Y:S04]  /*10410*/  LDL.LU R121, [R1+0x1dc] ;  /* 0x0001dc0001797983 */ /* 0x000ee80000300800 */
[----:B0-----:R-:W3:Y:S01]  /*10420*/  LDL.LU R247, [R1+0x1b0] ;  /* 0x0001b00001f77983 */ /* 0x001ee20000300800 */
[----:B--2---:R-:W-:-:S05]  /*10430*/  IADD3 R213, P4, R213, R113, RZ ;  /* 0x00000071d5d57210 */ /* 0x004fca0007f9e0ff */
[----:B------:R0:W-:Y:S04]  /*10440*/  STL [R1+0x1e8], R213 ;  /* 0x0001e8d501007387 */ /* 0x0001e80000100800 */
[----:B0-----:R-:W2:Y:S01]  /*10450*/  LDL.LU R213, [R1+0x1d4] ;  /* 0x0001d40001d57983 */ /* 0x001ea20000300800 */
[----:B----4-:R-:W-:-:S05]  /*10460*/  IMAD.X R222, R222, 0x1, R112, P5 ;  /* 0x00000001dede7824 */ /* 0x010fca00028e0670 */
[----:B------:R0:W-:Y:S04]  /*10470*/  STL [R1+0x20c], R222 ;  /* 0x00020cde01007387 */ /* 0x0001e80000100800 */
[----:B0-----:R-:W4:Y:S01]  /*10480*/  LDL.LU R222, [R1+0x1a8] ;  /* 0x0001a80001de7983 */ /* 0x001f220000300800 */
[----:B------:R-:W-:Y:S01]  /*10490*/  IADD3 R230, P5, R230, R113, RZ ;  /* 0x00000071e6e67210 */ /* 0x000fe20007fbe0ff */
[----:B------:R-:W-:-:S04]  /*104a0*/  IMAD.X R125, R125, 0x1, R112, P6 ;  /* 0x000000017d7d7824 */ /* 0x000fc800030e0670 */
[----:B------:R0:W-:Y:S04]  /*104b0*/  STL [R1+0x1e0], R230 ;  /* 0x0001e0e601007387 */ /* 0x0001e80000100800 */
[----:B0-----:R-:W4:Y:S04]  /*104c0*/  LDL.LU R230, [R1+0x1cc] ;  /* 0x0001cc0001e67983 */ /* 0x001f280000300800 */
[----:B------:R-:W4:Y:S04]  /*104d0*/  LDL.LU R116, [R1+0x1a0] ;  /* 0x0001a00001747983 */ /* 0x000f280000300800 */
[----:B------:R0:W-:Y:S04]  /*104e0*/  STL [R1+0x204], R125 ;  /* 0x0002047d01007387 */ /* 0x0001e80000100800 */
[----:B0-----:R-:W4:Y:S01]  /*104f0*/  LDL.LU R125, [R1+0x1c4] ;  /* 0x0001c400017d7983 */ /* 0x001f220000300800 */
[----:B------:R-:W-:-:S05]  /*10500*/  IADD3 R158, P6, R158, R113, RZ ;  /* 0x000000719e9e7210 */ /* 0x000fca0007fde0ff */
[----:B------:R0:W-:Y:S04]  /*10510*/  STL [R1+0x1d8], R158 ;  /* 0x0001d89e01007387 */ /* 0x0001e80000100800 */
[----:B0-----:R-:W4:Y:S01]  /*10520*/  LDL.LU R158, [R1+0x198] ;  /* 0x00019800019e7983 */ /* 0x001f220000300800 */
[----:B---3--:R-:W-:Y:S01]  /*10530*/  IMAD.X R229, R229, 0x1, R112, P1 ;  /* 0x00000001e5e57824 */ /* 0x008fe200008e0670 */
[----:B------:R-:W-:-:S05]  /*10540*/  IADD3 R120, P1, R120, R113, RZ ;  /* 0x0000007178787210 */ /* 0x000fca0007f3e0ff */
[----:B------:R0:W-:Y:S04]  /*10550*/  STL [R1+0x1d0], R120 ;  /* 0x0001d07801007387 */ /* 0x0001e80000100800 */
[----:B0-----:R-:W3:Y:S04]  /*10560*/  LDL.LU R120, [R1+0x1bc] ;  /* 0x0001bc0001787983 */ /* 0x001ee80000300800 */
[----:B------:R-:W-:Y:S01]  /*10570*/  STL [R1+0x1fc], R229 ;  /* 0x0001fce501007387 */ /* 0x000fe20000100800 */
[----:B------:R-:W-:-:S03]  /*10580*/  IMAD.X R115, R115, 0x1, R112, P2 ;  /* 0x0000000173737824 */ /* 0x000fc600010e0670 */
[----:B------:R-:W3:Y:S04]  /*10590*/  LDL.LU R197, [R1+0x190] ;  /* 0x0001900001c57983 */ /* 0x000ee80000300800 */
[----:B------:R0:W-:Y:S04]  /*105a0*/  STL [R1+0x1f4], R115 ;  /* 0x0001f47301007387 */ /* 0x0001e80000100800 */
[----:B0-----:R-:W3:Y:S04]  /*105b0*/  LDL.LU R115, [R1+0x1b4] ;  /* 0x0001b40001737983 */ /* 0x001ee80000300800 */
[----:B------:R-:W3:Y:S01]  /*105c0*/  LDL.LU R205, [R1+0x188] ;  /* 0x0001880001cd7983 */ /* 0x000ee20000300800 */
[----:B------:R-:W-:-:S03]  /*105d0*/  IADD3 R159, P2, R159, R113, RZ ;  /* 0x000000719f9f7210 */ /* 0x000fc60007f5e0ff */
[----:B------:R-:W3:Y:S04]  /*105e0*/  LDL.LU R212, [R1+0x1ac] ;  /* 0x0001ac0001d47983 */ /* 0x000ee80000300800 */
[----:B------:R-:W3:Y:S04]  /*105f0*/  LDL.LU R221, [R1+0x180] ;  /* 0x0001800001dd7983 */ /* 0x000ee80000300800 */
[----:B------:R0:W-:Y:S04]  /*10600*/  STL [R1+0x1c8], R159 ;  /* 0x0001c89f01007387 */ /* 0x0001e80000100800 */
[----:B0-----:R-:W3:Y:S01]  /*10610*/  LDL.LU R159, [R1+0x1a4] ;  /* 0x0001a400019f7983 */ /* 0x001ee20000300800 */
[----:B------:R-:W-:-:S05]  /*10620*/  IMAD.X R198, R198, 0x1, R112, P3 ;  /* 0x00000001c6c67824 */ /* 0x000fca00018e0670 */
[----:B------:R0:W-:Y:S04]  /*10630*/  STL [R1+0x1ec], R198 ;  /* 0x0001ecc601007387 */ /* 0x0001e80000100800 */
[----:B0-----:R-:W3:Y:S01]  /*10640*/  LDL.LU R198, [R1+0x178] ;  /* 0x0001780001c67983 */ /* 0x001ee20000300800 */
[----:B------:R-:W-:-:S03]  /*10650*/  IADD3 R206, P3, R206, R113, RZ ;  /* 0x00000071cece7210 */ /* 0x000fc60007f7e0ff */
[----:B------:R-:W3:Y:S01]  /*10660*/  LDL.LU R229, [R1+0x19c] ;  /* 0x00019c0001e57983 */ /* 0x000ee20000300800 */
[----:B------:R-:W-:-:S03]  /*10670*/  IMAD.X R126, R126, 0x1, R112, P4 ;  /* 0x000000017e7e7824 */ /* 0x000fc600020e0670 */
[----:B------:R0:W-:Y:S04]  /*10680*/  STL [R1+0x1c0], R206 ;  /* 0x0001c0ce01007387 */ /* 0x0001e80000100800 */
[----:B0-----:R-:W3:Y:S01]  /*10690*/  LDL.LU R206, [R1+0x170] ;  /* 0x0001700001ce7983 */ /* 0x001ee20000300800 */
[----:B------:R-:W-:-:S05]  /*106a0*/  IADD3 R238, P4, R238, R113, RZ ;  /* 0x00000071eeee7210 */ /* 0x000fca0007f9e0ff */
[----:B------:R0:W-:Y:S01]  /*106b0*/  STL [R1+0x1b8], R238 ;  /* 0x0001b8ee01007387 */ /* 0x0001e20000100800 */
[--C-:B------:R-:W-:Y:S01]  /*106c0*/  IMAD.X R121, R121, 0x1, R112.reuse, P5 ;  /* 0x0000000179797824 */ /* 0x100fe200028e0670 */
[----:B------:R-:W-:Y:S02]  /*106d0*/  IADD3 R247, P5, R247, R113, RZ ;  /* 0x00000071f7f77210 */ /* 0x000fe40007fbe0ff */
[----:B0-----:R-:W3:Y:S04]  /*106e0*/  LDL.LU R238, [R1+0x194] ;  /* 0x0001940001ee7983 */ /* 0x001ee80000300800 */
[----:B------:R-:W-:Y:S04]  /*106f0*/  STL [R1+0x1e4], R126 ;  /* 0x0001e47e01007387 */ /* 0x000fe80000100800 */
[----:B------:R0:W-:Y:S04]  /*10700*/  STL [R1+0x1b0], R247 ;  /* 0x0001b0f701007387 */ /* 0x0001e80000100800 */
[----:B------:R-:W-:Y:S04]  /*10710*/  STL [R1+0x1dc], R121 ;  /* 0x0001dc7901007387 */ /* 0x000fe80000100800 */
[----:B0-----:R-:W3:Y:S01]  /*10720*/  LDL.LU R247, [R1+0x168] ;  /* 0x0001680001f77983 */ /* 0x001ee20000300800 */
[----:B--2---:R-:W-:-:S05]  /*10730*/  IMAD.X R213, R213, 0x1, R112, P6 ;  /* 0x00000001d5d57824 */ /* 0x004fca00030e0670 */
[----:B------:R0:W-:Y:S04]  /*10740*/  STL [R1+0x1d4], R213 ;  /* 0x0001d4d501007387 */ /* 0x0001e80000100800 */
[----:B0-----:R-:W2:Y:S01]  /*10750*/  LDL.LU R213, [R1+0x18c] ;  /* 0x00018c0001d57983 */ /* 0x001ea20000300800 */
[----:B----4-:R-:W-:-:S05]  /*10760*/  IADD3 R222, P6, R222, R113, RZ ;  /* 0x00000071dede7210 */ /* 0x010fca0007fde0ff */
[----:B------:R0:W-:Y:S04]  /*10770*/  STL [R1+0x1a8], R222 ;  /* 0x0001a8de01007387 */ /* 0x0001e80000100800 */
[----:B0-----:R-:W4:Y:S01]  /*10780*/  LDL.LU R222, [R1+0x160] ;  /* 0x0001600001de7983 */ /* 0x001f220000300800 */
[----:B------:R-:W-:Y:S01]  /*10790*/  IMAD.X R230, R230, 0x1, R112, P1 ;  /* 0x00000001e6e67824 */ /* 0x000fe200008e0670 */
[----:B------:R-:W-:-:S04]  /*107a0*/  IADD3 R116, P1, R116, R113, RZ ;  /* 0x0000007174747210 */ /* 0x000fc80007f3e0ff */
[----:B------:R0:W-:Y:S04]  /*107b0*/  STL [R1+0x1cc], R230 ;  /* 0x0001cce601007387 */ /* 0x0001e80000100800 */
[----:B0-----:R-:W4:Y:S01]  /*107c0*/  LDL.LU R230, [R1+0x184] ;  /* 0x0001840001e67983 */ /* 0x001f220000300800 */
[----:B------:R-:W-:-:S05]  /*107d0*/  IMAD.X R125, R125, 0x1, R112, P2 ;  /* 0x000000017d7d7824 */ /* 0x000fca00010e0670 */
[----:B------:R0:W-:Y:S04]  /*107e0*/  STL [R1+0x1c4], R125 ;  /* 0x0001c47d01007387 */ /* 0x0001e80000100800 */
[----:B------:R-:W-:Y:S04]  /*107f0*/  STL [R1+0x1a0], R116 ;  /* 0x0001a07401007387 */ /* 0x000fe80000100800 */
[----:B0-----:R-:W4:Y:S01]  /*10800*/  LDL.LU R125, [R1+0x158] ;  /* 0x00015800017d7983 */ /* 0x001f220000300800 */
[----:B------:R-:W-:-:S05]  /*10810*/  IADD3 R158, P2, R158, R113, RZ ;  /* 0x000000719e9e7210 */ /* 0x000fca0007f5e0ff */
[----:B------:R0:W-:Y:S04]  /*10820*/  STL [R1+0x198], R158 ;  /* 0x0001989e01007387 */ /* 0x0001e80000100800 */
[----:B0-----:R-:W4:Y:S01]  /*10830*/  LDL.LU R158, [R1+0x17c] ;  /* 0x00017c00019e7983 */ /* 0x001f220000300800 */
[----:B---3--:R-:W-:-:S05]  /*10840*/  IMAD.X R120, R120, 0x1, R112, P3 ;  /* 0x0000000178787824 */ /* 0x008fca00018e0670 */
[----:B------:R0:W-:Y:S01]  /*10850*/  STL [R1+0x1bc], R120 ;  /* 0x0001bc7801007387 */ /* 0x0001e20000100800 */
[----:B------:R-:W-:-:S03]  /*10860*/  IADD3 R197, P3, R197, R113, RZ ;  /* 0x00000071c5c57210 */ /* 0x000fc60007f7e0ff */
[----:B0-----:R-:W3:Y:S01]  /*10870*/  LDL.LU R120, [R1+0x150] ;  /* 0x0001500001787983 */ /* 0x001ee20000300800 */
[----:B------:R-:W-:Y:S01]  /*10880*/  IMAD.X R115, R115, 0x1, R112, P4 ;  /* 0x0000000173737824 */ /* 0x000fe200020e0670 */
[----:B------:R-:W-:-:S04]  /*10890*/  IADD3 R205, P4, R205, R113, RZ ;  /* 0x00000071cdcd7210 */ /* 0x000fc80007f9e0ff */
[----:B------:R0:W-:Y:S01]  /*108a0*/  STL [R1+0x1b4], R115 ;  /* 0x0001b47301007387 */ /* 0x0001e20000100800 */
[--C-:B------:R-:W-:Y:S01]  /*108b0*/  IMAD.X R212, R212, 0x1, R112.reuse, P5 ;  /* 0x00000001d4d47824 */ /* 0x100fe200028e0670 */
[----:B------:R-:W-:Y:S02]  /*108c0*/  IADD3 R221, P5, R221, R113, RZ ;  /* 0x00000071dddd7210 */ /* 0x000fe40007fbe0ff */
[----:B0-----:R-:W3:Y:S04]  /*108d0*/  LDL.LU R115, [R1+0x174] ;  /* 0x0001740001737983 */ /* 0x001ee80000300800 */
[----:B------:R-:W-:Y:S01]  /*108e0*/  STL [R1+0x190], R197 ;  /* 0x000190c501007387 */ /* 0x000fe20000100800 */
[----:B------:R-:W-:-:S03]  /*108f0*/  IMAD.X R159, R159, 0x1, R112, P6 ;  /* 0x000000019f9f7824 */ /* 0x000fc600030e0670 */
[----:B------:R-:W-:Y:S04]  /*10900*/  STL [R1+0x188], R205 ;  /* 0x000188cd01007387 */ /* 0x000fe80000100800 */
[----:B------:R0:W-:Y:S04]  /*10910*/  STL [R1+0x1a4], R159 ;  /* 0x0001a49f01007387 */ /* 0x0001e80000100800 */
[----:B------:R-:W-:Y:S04]  /*10920*/  STL [R1+0x1ac], R212 ;  /* 0x0001acd401007387 */ /* 0x000fe80000100800 */
[----:B0-----:R-:W3:Y:S01]  /*10930*/  LDL.LU R159, [R1+0x148] ;  /* 0x00014800019f7983 */ /* 0x001ee20000300800 */
[----:B------:R-:W-:-:S03]  /*10940*/  IADD3 R198, P6, R198, R113, RZ ;  /* 0x00000071c6c67210 */ /* 0x000fc60007fde0ff */
[----:B------:R-:W-:Y:S01]  /*10950*/  STL [R1+0x180], R221 ;  /* 0x000180dd01007387 */ /* 0x000fe20000100800 */
[----:B------:R-:W-:-:S03]  /*10960*/  IMAD.X R229, R229, 0x1, R112, P1 ;  /* 0x00000001e5e57824 */ /* 0x000fc600008e0670 */
[----:B------:R0:W-:Y:S04]  /*10970*/  STL [R1+0x178], R198 ;  /* 0x000178c601007387 */ /* 0x0001e80000100800 */
[----:B0-----:R-:W3:Y:S01]  /*10980*/  LDL.LU R198, [R1+0x16c] ;  /* 0x00016c0001c67983 */ /* 0x001ee20000300800 */
[----:B------:R-:W-:-:S03]  /*10990*/  IADD3 R206, P1, R206, R113, RZ ;  /* 0x00000071cece7210 */ /* 0x000fc60007f3e0ff */
[----:B------:R-:W3:Y:S04]  /*109a0*/  LDL.LU R121, [R1+0x140] ;  /* 0x0001400001797983 */ /* 0x000ee80000300800 */
[----:B------:R0:W-:Y:S04]  /*109b0*/  STL [R1+0x170], R206 ;  /* 0x000170ce01007387 */ /* 0x0001e80000100800 */
[----:B------:R1:W-:Y:S04]  /*109c0*/  STL [R1+0x19c], R229 ;  /* 0x00019ce501007387 */ /* 0x0003e80000100800 */
[----:B0-----:R-:W3:Y:S01]  /*109d0*/  LDL.LU R206, [R1+0x164] ;  /* 0x0001640001ce7983 */ /* 0x001ee20000300800 */
[----:B------:R-:W-:-:S03]  /*109e0*/  IMAD.X R238, R238, 0x1, R112, P2 ;  /* 0x00000001eeee7824 */ /* 0x000fc600010e0670 */
[----:B------:R-:W3:Y:S04]  /*109f0*/  LDL.LU R212, [R1+0x138] ;  /* 0x0001380001d47983 */ /* 0x000ee80000300800 */
[----:B------:R-:W3:Y:S04]  /*10a00*/  LDL.LU R221, [R1+0x15c] ;  /* 0x00015c0001dd7983 */ /* 0x000ee80000300800 */
[----:B-1----:R-:W3:Y:S04]  /*10a10*/  LDL.LU R229, [R1+0x130] ;  /* 0x0001300001e57983 */ /* 0x002ee80000300800 */
[----:B------:R0:W-:Y:S01]  /*10a20*/  STL [R1+0x194], R238 ;  /* 0x000194ee01007387 */ /* 0x0001e20000100800 */
[----:B------:R-:W-:-:S03]  /*10a30*/  IADD3 R247, P2, R247, R113, RZ ;  /* 0x00000071f7f77210 */ /* 0x000fc60007f5e0ff */
[----:B0-----:R-:W3:Y:S01]  /*10a40*/  LDL.LU R238, [R1+0x154] ;  /* 0x0001540001ee7983 */ /* 0x001ee20000300800 */
[----:B--2---:R-:W-:-:S05]  /*10a50*/  IMAD.X R213, R213, 0x1, R112, P3 ;  /* 0x00000001d5d57824 */ /* 0x004fca00018e0670 */
[----:B------:R0:W-:Y:S04]  /*10a60*/  STL [R1+0x18c], R213 ;  /* 0x00018cd501007387 */ /* 0x0001e80000100800 */
[----:B------:R-:W-:Y:S04]  /*10a70*/  STL [R1+0x168], R247 ;  /* 0x000168f701007387 */ /* 0x000fe80000100800 */
[----:B0-----:R-:W2:Y:S01]  /*10a80*/  LDL.LU R213, [R1+0x128] ;  /* 0x0001280001d57983 */ /* 0x001ea20000300800 */
[----:B----4-:R-:W-:-:S05]  /*10a90*/  IADD3 R222, P3, R222, R113, RZ ;  /* 0x00000071dede7210 */ /* 0x010fca0007f7e0ff */
[----:B------:R0:W-:Y:S04]  /*10aa0*/  STL [R1+0x160], R222 ;  /* 0x000160de01007387 */ /* 0x0001e80000100800 */
[----:B0-----:R-:W4:Y:S01]  /*10ab0*/  LDL.LU R222, [R1+0x14c] ;  /* 0x00014c0001de7983 */ /* 0x001f220000300800 */
[----:B------:R-:W-:-:S05]  /*10ac0*/  IMAD.X R230, R230, 0x1, R112, P4 ;  /* 0x00000001e6e67824 */ /* 0x000fca00020e0670 */
[----:B------:R0:W-:Y:S04]  /*10ad0*/  STL [R1+0x184], R230 ;  /* 0x000184e601007387 */ /* 0x0001e80000100800 */
[----:B0-----:R-:W4:Y:S01]  /*10ae0*/  LDL.LU R230, [R1+0x120] ;  /* 0x0001200001e67983 */ /* 0x001f220000300800 */
[----:B------:R-:W-:Y:S01]  /*10af0*/  IADD3 R125, P4, R125, R113, RZ ;  /* 0x000000717d7d7210 */ /* 0x000fe20007f9e0ff */
[----:B------:R-:W-:-:S05]  /*10b00*/  IMAD.X R158, R158, 0x1, R112, P5 ;  /* 0x000000019e9e7824 */ /* 0x000fca00028e0670 */
[----:B------:R0:W-:Y:S04]  /*10b10*/  STL [R1+0x17c], R158 ;  /* 0x00017c9e01007387 */ /* 0x0001e80000100800 */
[----:B0-----:R-:W4:Y:S04]  /*10b20*/  LDL.LU R158, [R1+0x144] ;  /* 0x00014400019e7983 */ /* 0x001f280000300800 */
[----:B------:R0:W-:Y:S04]  /*10b30*/  STL [R1+0x158], R125 ;  /* 0x0001587d01007387 */ /* 0x0001e80000100800 */
[----:B------:R-:W4:Y:S04]  /*10b40*/  LDL.LU R116, [R1+0x118] ;  /* 0x0001180001747983 */ /* 0x000f280000300800 */
[----:B------:R-:W4:Y:S01]  /*10b50*/  LDL.LU R247, [R1+0x13c] ;  /* 0x00013c0001f77983 */ /* 0x000f220000300800 */
[----:B---3--:R-:W-:-:S05]  /*10b60*/  IADD3 R120, P5, R120, R113, RZ ;  /* 0x0000007178787210 */ /* 0x008fca0007fbe0ff */
[----:B------:R1:W-:Y:S04]  /*10b70*/  STL [R1+0x150], R120 ;  /* 0x0001507801007387 */ /* 0x0003e80000100800 */
[----:B------:R-:W3:Y:S04]  /*10b80*/  LDL.LU R197, [R1+0x110] ;  /* 0x0001100001c57983 */ /* 0x000ee80000300800 */
[----:B------:R-:W3:Y:S04]  /*10b90*/  LDL.LU R205, [R1+0x134] ;  /* 0x0001340001cd7983 */ /* 0x000ee80000300800 */
[----:B0-----:R-:W3:Y:S01]  /*10ba0*/  LDL.LU R125, [R1+0x108] ;  /* 0x00010800017d7983 */ /* 0x001ee20000300800 */
[----:B------:R-:W-:-:S05]  /*10bb0*/  IMAD.X R115, R115, 0x1, R112, P6 ;  /* 0x0000000173737824 */ /* 0x000fca00030e0670 */
[----:B------:R-:W-:Y:S04]  /*10bc0*/  STL [R1+0x174], R115 ;  /* 0x0001747301007387 */ /* 0x000fe80000100800 */
[----:B-1----:R-:W3:Y:S01]  /*10bd0*/  LDL.LU R120, [R1+0x12c] ;  /* 0x00012c0001787983 */ /* 0x002ee20000300800 */
[----:B------:R-:W-:-:S05]  /*10be0*/  IADD3 R159, P6, R159, R113, RZ ;  /* 0x000000719f9f7210 */ /* 0x000fca0007fde0ff */
[----:B------:R0:W-:Y:S04]  /*10bf0*/  STL [R1+0x148], R159 ;  /* 0x0001489f01007387 */ /* 0x0001e80000100800 */
[----:B0-----:R-:W3:Y:S04]  /*10c00*/  LDL.LU R159, [R1+0x100] ;  /* 0x00010000019f7983 */ /* 0x001ee80000300800 */
[----:B------:R-:W3:Y:S01]  /*10c10*/  LDL.LU R115, [R1+0x124] ;  /* 0x0001240001737983 */ /* 0x000ee20000300800 */
[----:B------:R-:W-:Y:S01]  /*10c20*/  IMAD.X R198, R198, 0x1, R112, P1 ;  /* 0x00000001c6c67824 */ /* 0x000fe200008e0670 */
[----:B------:R-:W-:-:S04]  /*10c30*/  IADD3 R121, P1, R121, R113, RZ ;  /* 0x0000007179797210 */ /* 0x000fc80007f3e0ff */
[----:B------:R0:W-:Y:S04]  /*10c40*/  STL [R1+0x16c], R198 ;  /* 0x00016cc601007387 */ /* 0x0001e80000100800 */
[----:B0-----:R-:W3:Y:S01]  /*10c50*/  LDL.LU R198, [R1+0xf8] ;  /* 0x0000f80001c67983 */ /* 0x001ee20000300800 */
[----:B------:R-:W-:Y:S01]  /*10c60*/  IMAD.X R206, R206, 0x1, R112, P2 ;  /* 0x00000001cece7824 */ /* 0x000fe200010e0670 */
[----:B------:R-:W-:-:S04]  /*10c70*/  IADD3 R212, P2, R212, R113, RZ ;  /* 0x00000071d4d47210 */ /* 0x000fc80007f5e0ff */
[----:B------:R0:W-:Y:S01]  /*10c80*/  STL [R1+0x164], R206 ;  /* 0x000164ce01007387 */ /* 0x0001e20000100800 */
[--C-:B------:R-:W-:Y:S01]  /*10c90*/  IMAD.X R221, R221, 0x1, R112.reuse, P3 ;  /* 0x00000001dddd7824 */ /* 0x100fe200018e0670 */
[----:B------:R-:W-:Y:S02]  /*10ca0*/  IADD3 R229, P3, R229, R113, RZ ;  /* 0x00000071e5e57210 */ /* 0x000fe40007f7e0ff */
[----:B0-----:R-:W3:Y:S04]  /*10cb0*/  LDL.LU R206, [R1+0x11c] ;  /* 0x00011c0001ce7983 */ /* 0x001ee80000300800 */
[----:B------:R-:W-:Y:S04]  /*10cc0*/  STL [R1+0x140], R121 ;  /* 0x0001407901007387 */ /* 0x000fe80000100800 */
[----:B------:R0:W-:Y:S01]  /*10cd0*/  STL [R1+0x138], R212 ;  /* 0x000138d401007387 */ /* 0x0001e20000100800 */
[----:B------:R-:W-:-:S03]  /*10ce0*/  IMAD.X R238, R238, 0x1, R112, P4 ;  /* 0x00000001eeee7824 */ /* 0x000fc600020e0670 */
[----:B0-----:R-:W3:Y:S04]  /*10cf0*/  LDL.LU R212, [R1+0x114] ;  /* 0x0001140001d47983 */ /* 0x001ee80000300800 */
[----:B------:R0:W-:Y:S04]  /*10d00*/  STL [R1+0x15c], R221 ;  /* 0x00015cdd01007387 */ /* 0x0001e80000100800 */
[----:B0-----:R-:W3:Y:S04]  /*10d10*/  LDL.LU R221, [R1+0x10c] ;  /* 0x00010c0001dd7983 */ /* 0x001ee80000300800 */
[----:B------:R0:W-:Y:S04]  /*10d20*/  STL [R1+0x130], R229 ;  /* 0x000130e501007387 */ /* 0x0001e80000100800 */
[----:B0-----:R-:W3:Y:S04]  /*10d30*/  LDL.LU R229, [R1+0x104] ;  /* 0x0001040001e57983 */ /* 0x001ee80000300800 */
[----:B------:R-:W-:Y:S01]  /*10d40*/  STL [R1+0x154], R238 ;  /* 0x000154ee01007387 */ /* 0x000fe20000100800 */
[----:B--2---:R-:W-:-:S05]  /*10d50*/  IADD3 R213, P4, R213, R113, RZ ;  /* 0x00000071d5d57210 */ /* 0x004fca0007f9e0ff */
[----:B------:R0:W-:Y:S04]  /*10d60*/  STL [R1+0x128], R213 ;  /* 0x000128d501007387 */ /* 0x0001e80000100800 */
[----:B0-----:R-:W2:Y:S01]  /*10d70*/  LDL.LU R213, [R1+0xd8] ;  /* 0x0000d80001d57983 */ /* 0x001ea20000300800 */
[----:B----4-:R-:W-:-:S05]  /*10d80*/  IMAD.X R222, R222, 0x1, R112, P5 ;  /* 0x00000001dede7824 */ /* 0x010fca00028e0670 */
[----:B------:R0:W-:Y:S04]  /*10d90*/  STL [R1+0x14c], R222 ;  /* 0x00014cde01007387 */ /* 0x0001e80000100800 */
[----:B0-----:R-:W4:Y:S04]  /*10da0*/  LDL.LU R222, [R1+0xfc] ;  /* 0x0000fc0001de7983 */ /* 0x001f280000300800 */
[----:B------:R-:W4:Y:S01]  /*10db0*/  LDL.LU R238, [R1+0xd0] ;  /* 0x0000d00001ee7983 */ /* 0x000f220000300800 */
[----:B------:R-:W-:-:S05]  /*10dc0*/  IADD3 R230, P5, R230, R113, RZ ;  /* 0x00000071e6e67210 */ /* 0x000fca0007fbe0ff */
[----:B------:R0:W-:Y:S04]  /*10dd0*/  STL [R1+0x120], R230 ;  /* 0x000120e601007387 */ /* 0x0001e80000100800 */
[----:B0-----:R-:W4:Y:S01]  /*10de0*/  LDL.LU R230, [R1+0xf4] ;  /* 0x0000f40001e67983 */ /* 0x001f220000300800 */
[----:B------:R-:W-:-:S05]  /*10df0*/  IMAD.X R158, R158, 0x1, R112, P6 ;  /* 0x000000019e9e7824 */ /* 0x000fca00030e0670 */
[----:B------:R0:W-:Y:S01]  /*10e00*/  STL [R1+0x144], R158 ;  /* 0x0001449e01007387 */ /* 0x0001e20000100800 */
[----:B------:R-:W-:-:S03]  /*10e10*/  IMAD.X R247, R247, 0x1, R112, P1 ;  /* 0x00000001f7f77824 */ /* 0x000fc600008e0670 */
[----:B0-----:R-:W4:Y:S04]  /*10e20*/  LDL.LU R158, [R1+0xc8] ;  /* 0x0000c800019e7983 */ /* 0x001f280000300800 */
[----:B------:R0:W-:Y:S04]  /*10e30*/  STL [R1+0x13c], R247 ;  /* 0x00013cf701007387 */ /* 0x0001e80000100800 */
[----:B0-----:R-:W4:Y:S01]  /*10e40*/  LDL.LU R247, [R1+0xc0] ;  /* 0x0000c00001f77983 */ /* 0x001f220000300800 */
[----:B------:R-:W-:Y:S01]  /*10e50*/  IADD3 R116, P6, R116, UR5, RZ ;  /* 0x0000000574747c10 */ /* 0x000fe2000ffde0ff */
[----:B---3--:R-:W-:Y:S01]  /*10e60*/  IMAD.X R205, R205, 0x1, R112, P2 ;  /* 0x00000001cdcd7824 */ /* 0x008fe200010e0670 */
[----:B------:R-:W-:-:S02]  /*10e70*/  IADD3 R197, P1, R197, UR5, RZ ;  /* 0x00000005c5c57c10 */ /* 0x000fc4000ff3e0ff */
[----:B------:R-:W-:Y:S01]  /*10e80*/  IADD3 R125, P2, R125, UR5, RZ ;  /* 0x000000057d7d7c10 */ /* 0x000fe2000ff5e0ff */
[----:B------:R-:W-:Y:S04]  /*10e90*/  STL [R1+0x118], R116 ;  /* 0x0001187401007387 */ /* 0x000fe80000100800 */
[----:B------:R-:W-:Y:S04]  /*10ea0*/  STL [R1+0x110], R197 ;  /* 0x000110c501007387 */ /* 0x000fe80000100800 */
[----:B------:R0:W-:Y:S01]  /*10eb0*/  STL [R1+0x108], R125 ;  /* 0x0001087d01007387 */ /* 0x0001e20000100800 */
[----:B------:R-:W-:-:S03]  /*10ec0*/  IMAD.X R120, R120, 0x1, R112, P3 ;  /* 0x0000000178787824 */ /* 0x000fc600018e0670 */
[----:B------:R-:W-:Y:S04]  /*10ed0*/  STL [R1+0x134], R205 ;  /* 0x000134cd01007387 */ /* 0x000fe80000100800 */
[----:B0-----:R-:W3:Y:S01]  /*10ee0*/  LDL.LU R125, [R1+0xd4] ;  /* 0x0000d400017d7983 */ /* 0x001ee20000300800 */
[----:B------:R-:W-:Y:S01]  /*10ef0*/  IADD3 R159, P3, R159, UR5, RZ ;  /* 0x000000059f9f7c10 */ /* 0x000fe2000ff7e0ff */
[----:B------:R-:W-:-:S04]  /*10f00*/  IMAD.X R115, R115, 0x1, R112, P4 ;  /* 0x0000000173737824 */ /* 0x000fc800020e0670 */
[----:B------:R0:W-:Y:S04]  /*10f10*/  STL [R1+0x100], R159 ;  /* 0x0001009f01007387 */ /* 0x0001e80000100800 */
[----:B------:R1:W-:Y:S04]  /*10f20*/  STL [R1+0x12c], R120 ;  /* 0x00012c7801007387 */ /* 0x0003e80000100800 */
[----:B0-----:R-:W3:Y:S04]  /*10f30*/  LDL.LU R159, [R1+0xcc] ;  /* 0x0000cc00019f7983 */ /* 0x001ee80000300800 */
[----:B-1----:R-:W3:Y:S01]  /*10f40*/  LDL.LU R120, [R1+0xc4] ;  /* 0x0000c40001787983 */ /* 0x002ee20000300800 */
[----:B------:R-:W-:-:S03]  /*10f50*/  IADD3 R198, P4, R198, UR5, RZ ;  /* 0x00000005c6c67c10 */ /* 0x000fc6000ff9e0ff */
[----:B------:R0:W-:Y:S04]  /*10f60*/  STL [R1+0x124], R115 ;  /* 0x0001247301007387 */ /* 0x0001e80000100800 */
[----:B0-----:R-:W3:Y:S01]  /*10f70*/  LDL.LU R115, [R1+0x98] ;  /* 0x0000980001737983 */ /* 0x001ee20000300800 */
[----:B------:R-:W-:Y:S01]  /*10f80*/  IMAD.X R206, R206, 0x1, R112, P5 ;  /* 0x00000001cece7824 */ /* 0x000fe200028e0670 */
[----:B------:R-:W-:Y:S02]  /*10f90*/  IADD3 R233, P5, R233, UR5, RZ ;  /* 0x00000005e9e97c10 */ /* 0x000fe4000ffbe0ff */
[----:B------:R0:W-:Y:S04]  /*10fa0*/  STL [R1+0xf8], R198 ;  /* 0x0000f8c601007387 */ /* 0x0001e80000100800 */
[----:B0-----:R-:W3:Y:S04]  /*10fb0*/  LDL.LU R198, [R1+0x90] ;  /* 0x0000900001c67983 */ /* 0x001ee80000300800 */
[----:B------:R0:W-:Y:S01]  /*10fc0*/  STL [R1+0xf0], R233 ;  /* 0x0000f0e901007387 */ /* 0x0001e20000100800 */
[----:B------:R-:W-:-:S02]  /*10fd0*/  IADD3.X R212, R212, UR60, RZ, P6, !PT ;  /* 0x0000003cd4d47c10 */ /* 0x000fc4000b7fe4ff */
[----:B------:R-:W-:Y:S01]  /*10fe0*/  IADD3 R231, P6, R231, UR5, RZ ;  /* 0x00000005e7e77c10 */ /* 0x000fe2000ffde0ff */
[----:B------:R1:W-:Y:S04]  /*10ff0*/  STL [R1+0x11c], R206 ;  /* 0x00011cce01007387 */ /* 0x0003e80000100800 */
[----:B0-----:R-:W3:Y:S04]  /*11000*/  LDL.LU R233, [R1+0x614] ;  /* 0x0006140001e97983 */ /* 0x001ee80000300800 */
[----:B-1----:R-:W3:Y:S01]  /*11010*/  LDL.LU R206, [R1+0x88] ;  /* 0x0000880001ce7983 */ /* 0x002ee20000300800 */
[----:B------:R-:W-:-:S02]  /*11020*/  IADD3.X R221, R221, UR60, RZ, P1, !PT ;  /* 0x0000003cdddd7c10 */ /* 0x000fc40008ffe4ff */
[----:B------:R-:W-:Y:S01]  /*11030*/  IADD3 R241, P1, R241, UR5, RZ ;  /* 0x00000005f1f17c10 */ /* 0x000fe2000ff3e0ff */
[----:B------:R0:W-:Y:S04]  /*11040*/  STL [R1+0xe8], R231 ;  /* 0x0000e8e701007387 */ /* 0x0001e80000100800 */
[----:B0-----:R-:W3:Y:S01]  /*11050*/  LDL.LU R231, [R1+0x610] ;  /* 0x0006100001e77983 */ /* 0x001ee20000300800 */
[----:B------:R-:W-:-:S03]  /*11060*/  IADD3.X R229, R229, UR60, RZ, P2, !PT ;  /* 0x0000003ce5e57c10 */ /* 0x000fc600097fe4ff */
[----:B------:R-:W-:Y:S04]  /*11070*/  STL [R1+0x114], R212 ;  /* 0x000114d401007387 */ /* 0x000fe80000100800 */
[----:B------:R0:W-:Y:S01]  /*11080*/  STL [R1+0xe0], R241 ;  /* 0x0000e0f101007387 */ /* 0x0001e20000100800 */
[----:B------:R-:W-:-:S03]  /*11090*/  IADD3.X R204, R204, UR60, RZ, P5, !PT ;  /* 0x0000003ccccc7c10 */ /* 0x000fc6000affe4ff */
[----:B0-----:R-:W3:Y:S04]  /*110a0*/  LDL.LU R241, [R1+0x60c] ;  /* 0x00060c0001f17983 */ /* 0x001ee80000300800 */
[----:B------:R-:W-:Y:S01]  /*110b0*/  STL [R1+0x10c], R221 ;  /* 0x00010cdd01007387 */ /* 0x000fe20000100800 */
[----:B--2---:R-:W-:-:S05]  /*110c0*/  IADD3 R213, P2, R213, UR5, RZ ;  /* 0x00000005d5d57c10 */ /* 0x004fca000ff5e0ff */
[----:B------:R0:W-:Y:S01]  /*110d0*/  STL [R1+0xd8], R213 ;  /* 0x0000d8d501007387 */ /* 0x0001e20000100800 */
[----:B------:R-:W-:-:S03]  /*110e0*/  IADD3.X R193, R193, UR60, RZ, P6, !PT ;  /* 0x0000003cc1c17c10 */ /* 0x000fc6000b7fe4ff */
[----:B0-----:R-:W2:Y:S04]  /*110f0*/  LDL.LU R213, [R1+0x94] ;  /* 0x0000940001d57983 */ /* 0x001ea80000300800 */
[----:B------:R-:W-:Y:S01]  /*11100*/  STL [R1+0x104], R229 ;  /* 0x000104e501007387 */ /* 0x000fe20000100800 */
[----:B----4-:R-:W-:Y:S02]  /*11110*/  IADD3.X R222, R222, UR60, RZ, P3, !PT ;  /* 0x0000003cdede7c10 */ /* 0x010fe40009ffe4ff */
[----:B------:R-:W-:-:S03]  /*11120*/  IADD3 R238, P3, R238, UR5, RZ ;  /* 0x00000005eeee7c10 */ /* 0x000fc6000ff7e0ff */
[----:B------:R0:W-:Y:S01]  /*11130*/  STL [R1+0xfc], R222 ;  /* 0x0000fcde01007387 */ /* 0x0001e20000100800 */
[----:B------:R-:W-:-:S03]  /*11140*/  IADD3 R103, P6, R103, UR5, RZ ;  /* 0x0000000567677c10 */ /* 0x000fc6000ffde0ff */
[----:B0-----:R-:W4:Y:S01]  /*11150*/  LDL.LU R222, [R1+0x8c] ;  /* 0x00008c0001de7983 */ /* 0x001f220000300800 */
[----:B------:R-:W-:-:S05]  /*11160*/  IADD3.X R230, R230, UR60, RZ, P4, !PT ;  /* 0x0000003ce6e67c10 */ /* 0x000fca000a7fe4ff */
[----:B------:R0:W-:Y:S01]  /*11170*/  STL [R1+0xf4], R230 ;  /* 0x0000f4e601007387 */ /* 0x0001e20000100800 */
[----:B------:R-:W-:-:S03]  /*11180*/  IADD3.X R13, R13, UR60, RZ, P1, !PT ;  /* 0x0000003c0d0d7c10 */ /* 0x000fc60008ffe4ff */
[----:B0-----:R-:W4:Y:S04]  /*11190*/  LDL.LU R230, [R1+0x58] ;  /* 0x0000580001e67983 */ /* 0x001f280000300800 */
[----:B------:R-:W-:Y:S01]  /*111a0*/  STL [R1+0xd0], R238 ;  /* 0x0000d0ee01007387 */ /* 0x000fe20000100800 */
[----:B------:R-:W-:-:S05]  /*111b0*/  IADD3 R158, P4, R158, UR5, RZ ;  /* 0x000000059e9e7c10 */ /* 0x000fca000ff9e0ff */
[----:B------:R0:W-:Y:S01]  /*111c0*/  STL [R1+0xc8], R158 ;  /* 0x0000c89e01007387 */ /* 0x0001e20000100800 */
[----:B------:R-:W-:-:S03]  /*111d0*/  IADD3 R247, P5, R247, UR5, RZ ;  /* 0x00000005f7f77c10 */ /* 0x000fc6000ffbe0ff */
[----:B0-----:R-:W4:Y:S04]  /*111e0*/  LDL.LU R158, [R1+0x44] ;  /* 0x00004400019e7983 */ /* 0x001f280000300800 */
[----:B------:R0:W-:Y:S04]  /*111f0*/  STL [R1+0xec], R204 ;  /* 0x0000eccc01007387 */ /* 0x0001e80000100800 */
[----:B0-----:R-:W4:Y:S04]  /*11200*/  LDL.LU R204, [R1+0x608] ;  /* 0x0006080001cc7983 */ /* 0x001f280000300800 */
[----:B------:R0:W-:Y:S04]  /*11210*/  STL [R1+0xe4], R193 ;  /* 0x0000e4c101007387 */ /* 0x0001e80000100800 */
[----:B0-----:R-:W2:Y:S04]  /*11220*/  LDL.LU R193, [R1+0x604] ;  /* 0x0006040001c17983 */ /* 0x001ea80000300800 */
[----:B------:R-:W-:Y:S04]  /*11230*/  STL [R1+0xc0], R247 ;  /* 0x0000c0f701007387 */ /* 0x000fe80000100800 */
[----:B------:R0:W-:Y:S04]  /*11240*/  STL [R1+0xb8], R103 ;  /* 0x0000b86701007387 */ /* 0x0001e80000100800 */
[----:B0-----:R-:W4:Y:S04]  /*11250*/  LDL.LU R103, [R1+0x600] ;  /* 0x0006000001677983 */ /* 0x001f280000300800 */
[----:B------:R0:W-:Y:S04]  /*11260*/  STL [R1+0xdc], R13 ;  /* 0x0000dc0d01007387 */ /* 0x0001e80000100800 */
[----:B0-----:R-:W4:Y:S01]  /*11270*/  LDL.LU R13, [R1+0x5fc] ;  /* 0x0005fc00010d7983 */ /* 0x001f220000300800 */
[----:B------:R-:W-:-:S02]  /*11280*/  IADD3 R94, P1, R94, UR5, RZ ;  /* 0x000000055e5e7c10 */ /* 0x000fc4000ff3e0ff */
[----:B---3--:R-:W-:Y:S02]  /*11290*/  IADD3.X R125, R125, UR60, RZ, P2, !PT ;  /* 0x0000003c7d7d7c10 */ /* 0x008fe400097fe4ff */
[----:B------:R-:W-:Y:S01]  /*112a0*/  IADD3 R4, P2, R4, UR5, RZ ;  /* 0x0000000504047c10 */ /* 0x000fe2000ff5e0ff */
[----:B------:R0:W-:Y:S01]  /*112b0*/  STL [R1+0xb0], R94 ;  /* 0x0000b05e01007387 */ /* 0x0001e20000100800 */
[----:B------:R-:W-:Y:S02]  /*112c0*/  IADD3.X R159, R159, UR60, RZ, P3, !PT ;  /* 0x0000003c9f9f7c10 */ /* 0x000fe40009ffe4ff */
[----:B------:R-:W-:Y:S02]  /*112d0*/  IADD3 R102, P3, R102, UR5, RZ ;  /* 0x0000000566667c10 */ /* 0x000fe4000ff7e0ff */
[----:B------:R-:W-:Y:S01]  /*112e0*/  IADD3.X R120, R120, UR60, RZ, P4, !PT ;  /* 0x0000003c78787c10 */ /* 0x000fe2000a7fe4ff */
[----:B0-----:R-:W3:Y:S04]  /*112f0*/  LDL.LU R94, [R1+0x5f8] ;  /* 0x0005f800015e7983 */ /* 0x001ee80000300800 */
[----:B------:R0:W-:Y:S01]  /*11300*/  STL [R1+0xa8], R4 ;  /* 0x0000a80401007387 */ /* 0x0001e20000100800 */
[----:B------:R-:W-:-:S02]  /*11310*/  IADD3.X R2, R2, UR60, RZ, P6, !PT ;  /* 0x0000003c02027c10 */ /* 0x000fc4000b7fe4ff */
[----:B------:R-:W-:Y:S01]  /*11320*/  IADD3 R115, P4, R115, UR5, RZ ;  /* 0x0000000573737c10 */ /* 0x000fe2000ff9e0ff */
[----:B0-----:R-:W3:Y:S04]  /*11330*/  LDL.LU R4, [R1+0x5f4] ;  /* 0x0005f40001047983 */ /* 0x001ee80000300800 */
[----:B------:R-:W-:Y:S04]  /*11340*/  STL [R1+0xd4], R125 ;  /* 0x0000d47d01007387 */ /* 0x000fe80000100800 */
[----:B------:R0:W-:Y:S01]  /*11350*/  STL [R1+0xcc], R159 ;  /* 0x0000cc9f01007387 */ /* 0x0001e20000100800 */
[----:B------:R-:W-:-:S03]  /*11360*/  IADD3.X R196, R196, UR60, RZ, P1, !PT ;  /* 0x0000003cc4c47c10 */ /* 0x000fc60008ffe4ff */
[----:B0-----:R-:W3:Y:S04]  /*11370*/  LDL.LU R159, [R1+0x48] ;  /* 0x00004800019f7983 */ /* 0x001ee80000300800 */
[----:B------:R0:W-:Y:S01]  /*11380*/  STL [R1+0xa0], R102 ;  /* 0x0000a06601007387 */ /* 0x0001e20000100800 */
[----:B------:R-:W-:-:S03]  /*11390*/  IADD3.X R239, R239, UR60, RZ, P2, !PT ;  /* 0x0000003cefef7c10 */ /* 0x000fc600097fe4ff */
[----:B0-----:R-:W3:Y:S01]  /*113a0*/  LDL.LU R102, [R1+0x5f0] ;  /* 0x0005f00001667983 */ /* 0x001ee20000300800 */
[----:B------:R-:W-:Y:S02]  /*113b0*/  IADD3 R206, P6, R206, UR5, RZ ;  /* 0x00000005cece7c10 */ /* 0x000fe4000ffde0ff */
[----:B------:R-:W-:Y:S02]  /*113c0*/  IADD3 R234, P2, R234, UR5, RZ ;  /* 0x00000005eaea7c10 */ /* 0x000fe4000ff5e0ff */
[----:B------:R-:W-:Y:S02]  /*113d0*/  IADD3.X R203, R203, UR60, RZ, P3, !PT ;  /* 0x0000003ccbcb7c10 */ /* 0x000fe40009ffe4ff */
[----:B------:R-:W-:Y:S02]  /*113e0*/  IADD3 R5, P3, R5, UR5, RZ ;  /* 0x0000000505057c10 */ /* 0x000fe4000ff7e0ff */
[----:B--2---:R-:W-:Y:S02]  /*113f0*/  IADD3 R193, P1, R193, UR5, RZ ;  /* 0x00000005c1c17c10 */ /* 0x004fe4000ff3e0ff */
[----:B----4-:R-:W-:-:S02]  /*11400*/  IADD3.X R13, R13, UR60, RZ, P5, !PT ;  /* 0x0000003c0d0d7c10 */ /* 0x010fc4000affe4ff */
[----:B------:R-:W-:-:S03]  /*11410*/  IADD3 R198, P5, R198, UR5, RZ ;  /* 0x00000005c6c67c10 */ /* 0x000fc6000ffbe0ff */
[----:B------:R0:W-:Y:S04]  /*11420*/  STL [R1+0xbc], R13 ;  /* 0x0000bc0d01007387 */ /* 0x0001e80000100800 */
[----:B------:R-:W-:Y:S04]  /*11430*/  STL [R1+0xc4], R120 ;  /* 0x0000c47801007387 */ /* 0x000fe80000100800 */
[----:B0-----:R-:W2:Y:S04]  /*11440*/  LDL.LU R13, [R1+0x5ec] ;  /* 0x0005ec00010d7983 */ /* 0x001ea80000300800 */
[----:B------:R-:W-:Y:S04]  /*11450*/  STL [R1+0x98], R115 ;  /* 0x0000987301007387 */ /* 0x000fe80000100800 */
[----:B------:R0:W-:Y:S04]  /*11460*/  STL [R1+0xb4], R2 ;  /* 0x0000b40201007387 */ /* 0x0001e80000100800 */
[----:B0-----:R0:W5:Y:S04]  /*11470*/  LDL.LU R2, [R1+0x5e8] ;  /* 0x0005e80001027983 */ /* 0x0011680000300800 */
[----:B------:R-:W-:Y:S04]  /*11480*/  STL [R1+0x90], R198 ;  /* 0x000090c601007387 */ /* 0x000fe80000100800 */
[----:B------:R1:W-:Y:S04]  /*11490*/  STL [R1+0xac], R196 ;  /* 0x0000acc401007387 */ /* 0x0003e80000100800 */
[----:B-1----:R-:W4:Y:S04]  /*114a0*/  LDL.LU R196, [R1+0x5e4] ;  /* 0x0005e40001c47983 */ /* 0x002f280000300800 */
[----:B------:R-:W-:Y:S04]  /*114b0*/  STL [R1+0x88], R206 ;  /* 0x000088ce01007387 */ /* 0x000fe80000100800 */
[----:B------:R1:W-:Y:S04]  /*114c0*/  STL [R1+0x80], R193 ;  /* 0x000080c101007387 */ /* 0x0003e80000100800 */
[----:B-1----:R-:W2:Y:S04]  /*114d0*/  LDL.LU R193, [R1+0x5e0] ;  /* 0x0005e00001c17983 */ /* 0x002ea80000300800 */
[----:B------:R1:W-:Y:S04]  /*114e0*/  STL [R1+0xa4], R239 ;  /* 0x0000a4ef01007387 */ /* 0x0003e80000100800 */
[----:B-1----:R-:W4:Y:S04]  /*114f0*/  LDL.LU R239, [R1+0x5dc] ;  /* 0x0005dc0001ef7983 */ /* 0x002f280000300800 */
[----:B------:R1:W-:Y:S04]  /*11500*/  STL [R1+0x78], R234 ;  /* 0x000078ea01007387 */ /* 0x0003e80000100800 */
[----:B-1----:R-:W2:Y:S04]  /*11510*/  LDL.LU R234, [R1+0x5d8] ;  /* 0x0005d80001ea7983 */ /* 0x002ea80000300800 */
[----:B------:R1:W-:Y:S04]  /*11520*/  STL [R1+0x9c], R203 ;  /* 0x00009ccb01007387 */ /* 0x0003e80000100800 */
[----:B-1----:R-:W3:Y:S04]  /*11530*/  LDL.LU R203, [R1+0x5d4] ;  /* 0x0005d40001cb7983 */ /* 0x002ee80000300800 */
[----:B------:R1:W-:Y:S04]  /*11540*/  STL [R1+0x70], R5 ;  /* 0x0000700501007387 */ /* 0x0003e80000100800 */
[----:B-1----:R-:W4:Y:S01]  /*11550*/  LDL.LU R5, [R1+0x5d0] ;  /* 0x0005d00001057983 */ /* 0x002f220000300800 */
[----:B------:R-:W-:-:S02]  /*11560*/  IADD3.X R213, R213, UR60, RZ, P4, !PT ;  /* 0x0000003cd5d57c10 */ /* 0x000fc4000a7fe4ff */
[----:B------:R-:W-:Y:S02]  /*11570*/  IADD3 R209, P4, R209, UR5, RZ ;  /* 0x00000005d1d17c10 */ /* 0x000fe4000ff9e0ff */
[----:B------:R-:W-:Y:S02]  /*11580*/  IADD3.X R222, R222, UR60, RZ, P5, !PT ;  /* 0x0000003cdede7c10 */ /* 0x000fe4000affe4ff */
[----:B------:R-:W-:Y:S01]  /*11590*/  IADD3 R95, P5, R95, UR5, RZ ;  /* 0x000000055f5f7c10 */ /* 0x000fe2000ffbe0ff */
[----:B------:R1:W-:Y:S01]  /*115a0*/  STL [R1+0x68], R209 ;  /* 0x000068d101007387 */ /* 0x0003e20000100800 */
[----:B------:R-:W-:Y:S02]  /*115b0*/  IADD3.X R103, R103, UR60, RZ, P1, !PT ;  /* 0x0000003c67677c10 */ /* 0x000fe40008ffe4ff */
[----:B------:R-:W-:Y:S01]  /*115c0*/  IADD3.X R15, R15, UR60, RZ, P2, !PT ;  /* 0x0000003c0f0f7c10 */ /* 0x000fe200097fe4ff */
[----:B-1----:R-:W2:Y:S04]  /*115d0*/  LDL.LU R209, [R1+0x5cc] ;  /* 0x0005cc0001d17983 */ /* 0x002ea80000300800 */
[----:B------:R-:W-:Y:S04]  /*115e0*/  STL [R1+0x94], R213 ;  /* 0x000094d501007387 */ /* 0x000fe80000100800 */
[----:B------:R1:W-:Y:S01]  /*115f0*/  STL [R1+0x60], R95 ;  /* 0x0000605f01007387 */ /* 0x0003e20000100800 */
[----:B------:R-:W-:-:S02]  /*11600*/  IADD3 R158, P1, R158, UR5, RZ ;  /* 0x000000059e9e7c10 */ /* 0x000fc4000ff3e0ff */
[----:B------:R-:W-:Y:S01]  /*11610*/  IADD3.X R202, R202, UR60, RZ, P3, !PT ;  /* 0x0000003ccaca7c10 */ /* 0x000fe20009ffe4ff */
[----:B-1----:R-:W2:Y:S04]  /*11620*/  LDL.LU R95, [R1+0x5c8] ;  /* 0x0005c800015f7983 */ /* 0x002ea80000300800 */
[----:B------:R-:W-:Y:S01]  /*11630*/  STL [R1+0x8c], R222 ;  /* 0x00008cde01007387 */ /* 0x000fe20000100800 */
[----:B------:R-:W-:Y:S02]  /*11640*/  IADD3 R241, P3, R241, UR5, RZ ;  /* 0x00000005f1f17c10 */ /* 0x000fe4000ff7e0ff */
[----:B------:R-:W-:Y:S02]  /*11650*/  IADD3.X R240, R240, UR60, RZ, P4, !PT ;  /* 0x0000003cf0f07c10 */ /* 0x000fe4000a7fe4ff */
[----:B------:R-:W-:-:S02]  /*11660*/  IADD3 R104, P4, R104, UR5, RZ ;  /* 0x0000000568687c10 */ /* 0x000fc4000ff9e0ff */
[----:B---3--:R-:W-:Y:S02]  /*11670*/  IADD3 R203, P2, R203, UR5, RZ ;  /* 0x00000005cbcb7c10 */ /* 0x008fe4000ff5e0ff */
[----:B----4-:R-:W-:Y:S02]  /*11680*/  IADD3.X R5, R5, UR60, RZ, P6, !PT ;  /* 0x0000003c05057c10 */ /* 0x010fe4000b7fe4ff */
[----:B------:R-:W-:-:S03]  /*11690*/  IADD3 R230, P6, R230, UR5, RZ ;  /* 0x00000005e6e67c10 */ /* 0x000fc6000ffde0ff */
[----:B------:R1:W-:Y:S04]  /*116a0*/  STL [R1+0x84], R5 ;  /* 0x0000840501007387 */ /* 0x0003e80000100800 */
[----:B-1----:R-:W3:Y:S04]  /*116b0*/  LDL.LU R5, [R1+0x5c4] ;  /* 0x0005c40001057983 */ /* 0x002ee80000300800 */
[----:B------:R1:W-:Y:S04]  /*116c0*/  STL [R1+0x7c], R103 ;  /* 0x00007c6701007387 */ /* 0x0003e80000100800 */
[----:B-1----:R-:W4:Y:S04]  /*116d0*/  LDL.LU R103, [R1+0x5c0] ;  /* 0x0005c00001677983 */ /* 0x002f280000300800 */
[----:B------:R-:W-:Y:S04]  /*116e0*/  STL [R1+0x58], R230 ;  /* 0x000058e601007387 */ /* 0x000fe80000100800 */
[----:B------:R1:W-:Y:S04]  /*116f0*/  STL [R1+0x74], R15 ;  /* 0x0000740f01007387 */ /* 0x0003e80000100800 */
[----:B-1----:R-:W3:Y:S04]  /*11700*/  LDL.LU R15, [R1+0x5bc] ;  /* 0x0005bc00010f7983 */ /* 0x002ee80000300800 */
[----:B------:R-:W-:Y:S04]  /*11710*/  STL [R1+0x44], R158 ;  /* 0x0000449e01007387 */ /* 0x000fe80000100800 */
[----:B------:R1:W-:Y:S04]  /*11720*/  STL [R1+0x38], R203 ;  /* 0x000038cb01007387 */ /* 0x0003e80000100800 */
[----:B-1----:R-:W4:Y:S04]  /*11730*/  LDL.LU R203, [R1+0x5b8] ;  /* 0x0005b80001cb7983 */ /* 0x002f280000300800 */
[----:B------:R1:W-:Y:S04]  /*11740*/  STL [R1+0x6c], R202 ;  /* 0x00006cca01007387 */ /* 0x0003e80000100800 */
[----:B-1----:R-:W3:Y:S04]  /*11750*/  LDL.LU R202, [R1+0x5b4] ;  /* 0x0005b40001ca7983 */ /* 0x002ee80000300800 */
[----:B------:R1:W-:Y:S04]  /*11760*/  STL [R1+0x2c], R241 ;  /* 0x00002cf101007387 */ /* 0x0003e80000100800 */
[----:B-1----:R-:W4:Y:S04]  /*11770*/  LDL.LU R241, [R1+0x5b0] ;  /* 0x0005b00001f17983 */ /* 0x002f280000300800 */
[----:B------:R1:W-:Y:S04]  /*11780*/  STL [R1+0x64], R240 ;  /* 0x000064f001007387 */ /* 0x0003e80000100800 */
[----:B-1----:R-:W3:Y:S04]  /*11790*/  LDL.LU R240, [R1+0x5ac] ;  /* 0x0005ac0001f07983 */ /* 0x002ee80000300800 */
[----:B------:R1:W-:Y:S04]  /*117a0*/  STL [R1+0x24], R104 ;  /* 0x0000246801007387 */ /* 0x0003e80000100800 */
[----:B-1----:R-:W4:Y:S01]  /*117b0*/  LDL.LU R104, [R1+0x5a8] ;  /* 0x0005a80001687983 */ /* 0x002f220000300800 */
[----:B------:R-:W-:Y:S01]  /*117c0*/  UMOV UR42, UR18 ;  /* 0x00000012002a7c82 */ /* 0x000fe20008000000 */
[----:B------:R-:W-:-:S02]  /*117d0*/  UMOV UR43, UR19 ;  /* 0x00000013002b7c82 */ /* 0x000fc40008000000 */
[----:B------:R-:W-:Y:S01]  /*117e0*/  HGMMA.64x64x16.F32 R24, gdesc[UR40].tnspA, R24 ;  /* 0x20e00000281879f0 */ /* 0x000fe20008700818 */
[----:B------:R-:W-:Y:S02]  /*117f0*/  IADD3.X R96, R96, UR60, RZ, P5, !PT ;  /* 0x0000003c60607c10 */ /* 0x000fe4000affe4ff */
[----:B------:R-:W-:Y:S02]  /*11800*/  IADD3 R252, P5, R252, UR5, RZ ;  /* 0x00000005fcfc7c10 */ /* 0x000fe4000ffbe0ff */
[----:B------:R-:W-:Y:S01]  /*11810*/  IADD3.X R159, R159, UR60, RZ, P6, !PT ;  /* 0x0000003c9f9f7c10 */ /* 0x000fe2000b7fe4ff */
[----:B------:R1:W-:Y:S01]  /*11820*/  STL [R1+0x5c], R96 ;  /* 0x00005c6001007387 */ /* 0x0003e20000100800 */
[----:B------:R-:W-:Y:S02]  /*11830*/  IADD3 R6, P6, R6, UR5, RZ ;  /* 0x0000000506067c10 */ /* 0x000fe4000ffde0ff */
[----:B--2---:R-:W-:Y:S01]  /*11840*/  IADD3.X R209, R209, UR60, RZ, P2, !PT ;  /* 0x0000003cd1d17c10 */ /* 0x004fe200097fe4ff */
[----:B-1----:R-:W2:Y:S04]  /*11850*/  LDL.LU R96, [R1+0x5a4] ;  /* 0x0005a40001607983 */ /* 0x002ea80000300800 */
[----:B------:R1:W-:Y:S01]  /*11860*/  STL [R1+0x14], R252 ;  /* 0x000014fc01007387 */ /* 0x0003e20000100800 */
[----:B------:R-:W-:-:S02]  /*11870*/  IADD3.X R204, R204, UR60, RZ, P3, !PT ;  /* 0x0000003ccccc7c10 */ /* 0x000fc40009ffe4ff */
[----:B------:R-:W-:Y:S01]  /*11880*/  IADD3.X R249, R249, UR60, RZ, P4, !PT ;  /* 0x0000003cf9f97c10 */ /* 0x000fe2000a7fe4ff */
[----:B-1----:R-:W3:Y:S04]  /*11890*/  LDL.LU R252, [R1+0x5a0] ;  /* 0x0005a00001fc7983 */ /* 0x002ee80000300800 */
[----:B------:R1:W-:Y:S04]  /*118a0*/  STL [R1+0xc], R6 ;  /* 0x00000c0601007387 */ /* 0x0003e80000100800 */
[----:B-1----:R-:W2:Y:S04]  /*118b0*/  LDL.LU R6, [R1+0x59c] ;  /* 0x00059c0001067983 */ /* 0x002ea80000300800 */
[----:B------:R-:W-:Y:S01]  /*118c0*/  STL [R1+0x48], R159 ;  /* 0x0000489f01007387 */ /* 0x000fe20000100800 */
[----:B------:R-:W-:Y:S01]  /*118d0*/  IADD3.X R22, R22, UR60, RZ, P5, !PT ;  /* 0x0000003c16167c10 */ /* 0x000fe2000affe4ff */
[----:B------:R-:W-:Y:S01]  /*118e0*/  UMOV UR46, UR22 ;  /* 0x00000016002e7c82 */ /* 0x000fe20008000000 */
[----:B------:R-:W-:Y:S01]  /*118f0*/  UMOV UR47, UR23 ;  /* 0x00000017002f7c82 */ /* 0x000fe20008000000 */
[----:B------:R-:W-:Y:S01]  /*11900*/  IADD3.X R12, R12, UR60, RZ, P6, !PT ;  /* 0x0000003c0c0c7c10 */ /* 0x000fe2000b7fe4ff */
[----:B------:R-:W-:Y:S01]  /*11910*/  HGMMA.64x64x16.F32 R24, gdesc[UR44].tnspA, R24 ;  /* 0x20e000002c1879f0 */ /* 0x000fe20008700818 */
[----:B------:R-:W-:Y:S01]  /*11920*/  UMOV UR50, UR26 ;  /* 0x0000001a00327c82 */ /* 0x000fe20008000000 */
[----:B------:R-:W-:-:S02]  /*11930*/  UMOV UR51, UR27 ;  /* 0x0000001b00337c82 */ /* 0x000fc40008000000 */
[----:B------:R-:W-:Y:S01]  /*11940*/  HGMMA.64x64x16.F32 R24, gdesc[UR48].tnspA, R24 ;  /* 0x20e00000301879f0 */ /* 0x000fe20008700818 */
[----:B----4-:R-:W-:Y:S02]  /*11950*/  IADD3.X R104, R104, UR60, RZ, P1, !PT ;  /* 0x0000003c68687c10 */ /* 0x010fe40008ffe4ff */
[----:B------:R-:W-:-:S03]  /*11960*/  IADD3 R17, P1, R17, UR5, RZ ;  /* 0x0000000511117c10 */ /* 0x000fc6000ff3e0ff */
[----:B------:R1:W-:Y:S04]  /*11970*/  STL [R1+0x40], R104 ;  /* 0x0000406801007387 */ /* 0x0003e80000100800 */
[----:B-1----:R-:W4:Y:S04]  /*11980*/  LDL.LU R104, [R1+0x598] ;  /* 0x0005980001687983 */ /* 0x002f280000300800 */
[----:B------:R1:W-:Y:S04]  /*11990*/  STL [R1+0x4], R17 ;  /* 0x0000041101007387 */ /* 0x0003e80000100800 */
[----:B-1----:R-:W2:Y:S04]  /*119a0*/  LDL.LU R17, [R1+0x594] ;  /* 0x0005940001117983 */ /* 0x002ea80000300800 */
[----:B------:R1:W-:Y:S04]  /*119b0*/  STL [R1+0x30], R209 ;  /* 0x000030d101007387 */ /* 0x0003e80000100800 */
[----:B-1----:R-:W2:Y:S04]  /*119c0*/  LDL.LU R209, [R1+0x590] ;  /* 0x0005900001d17983 */ /* 0x002ea80000300800 */
[----:B------:R1:W-:Y:S04]  /*119d0*/  STL [R1+0x28], R204 ;  /* 0x000028cc01007387 */ /* 0x0003e80000100800 */
[----:B-1----:R-:W2:Y:S04]  /*119e0*/  LDL.LU R204, [R1+0x58c] ;  /* 0x00058c0001cc7983 */ /* 0x002ea80000300800 */
[----:B------:R1:W-:Y:S04]  /*119f0*/  STL [R1+0x18], R249 ;  /* 0x000018f901007387 */ /* 0x0003e80000100800 */
[----:B-1----:R-:W2:Y:S04]  /*11a00*/  LDL.LU R249, [R1+0x588] ;  /* 0x0005880001f97983 */ /* 0x002ea80000300800 */
[----:B------:R1:W-:Y:S01]  /*11a10*/  STL [R1+0x10], R22 ;  /* 0x0000101601007387 */ /* 0x0003e20000100800 */
[----:B------:R-:W-:-:S03]  /*11a20*/  IADD3.X R0, R0, UR60, RZ, P1, !PT ;  /* 0x0000003c00007c10 */ /* 0x000fc60008ffe4ff */
[----:B-1----:R-:W2:Y:S04]  /*11a30*/  LDL.LU R22, [R1+0x584] ;  /* 0x0005840001167983 */ /* 0x002ea80000300800 */
[----:B------:R1:W-:Y:S04]  /*11a40*/  STL [R1+0x8], R12 ;  /* 0x0000080c01007387 */ /* 0x0003e80000100800 */
[----:B-1----:R-:W2:Y:S04]  /*11a50*/  LDL.LU R12, [R1+0x580] ;  /* 0x00058000010c7983 */ /* 0x002ea80000300800 */
[----:B------:R1:W-:Y:S04]  /*11a60*/  STL [R1], R0 ;  /* 0x0000000001007387 */ /* 0x0003e80000100800 */
[----:B-1----:R0:W5:Y:S01]  /*11a70*/  LDL.LU R0, [R1+0x57c] ;  /* 0x00057c0001007983 */ /* 0x0021620000300800 */
[----:B------:R-:W-:Y:S01]  /*11a80*/  UMOV UR54, UR30 ;  /* 0x0000001e00367c82 */ /* 0x000fe20008000000 */
[----:B------:R-:W-:-:S02]  /*11a90*/  UMOV UR55, UR31 ;  /* 0x0000001f00377c82 */ /* 0x000fc40008000000 */
[----:B------:R-:W-:Y:S01]  /*11aa0*/  HGMMA.64x64x16.F32 R24, gdesc[UR52].tnspA, R24 ;  /* 0x20e00000341879f0 */ /* 0x000fe20008700818 */
[----:B------:R-:W-:Y:S01]  /*11ab0*/  UMOV UR58, UR34 ;  /* 0x00000022003a7c82 */ /* 0x000fe20008000000 */
[----:B------:R-:W-:Y:S01]  /*11ac0*/  UMOV UR59, UR35 ;  /* 0x00000023003b7c82 */ /* 0x000fe20008000000 */
[----:B---3--:R-:W-:Y:S02]  /*11ad0*/  IADD3 R252, P2, R252, UR5, RZ ;  /* 0x00000005fcfc7c10 */ /* 0x008fe4000ff5e0ff */
[----:B------:R-:W-:Y:S02]  /*11ae0*/  IADD3 R241, P3, R241, UR5, RZ ;  /* 0x00000005f1f17c10 */ /* 0x000fe4000ff7e0ff */
[----:B------:R-:W-:Y:S02]  /*11af0*/  IADD3 R239, P4, R239, UR5, RZ ;  /* 0x00000005efef7c10 */ /* 0x000fe4000ff9e0ff */
[----:B------:R-:W-:Y:S02]  /*11b00*/  IADD3.X R240, R240, UR60, RZ, P3, !PT ;  /* 0x0000003cf0f07c10 */ /* 0x000fe40009ffe4ff */
[----:B------:R-:W-:-:S02]  /*11b10*/  IADD3 R233, P5, R233, UR5, RZ ;  /* 0x00000005e9e97c10 */ /* 0x000fc4000ffbe0ff */
[----:B------:R-:W-:Y:S02]  /*11b20*/  IADD3 R226, P6, R226, UR5, RZ ;  /* 0x00000005e2e27c10 */ /* 0x000fe4000ffde0ff */
[----:B------:R-:W-:Y:S02]  /*11b30*/  IADD3 R223, P1, R223, UR5, RZ ;  /* 0x00000005dfdf7c10 */ /* 0x000fe4000ff3e0ff */
[----:B------:R-:W-:Y:S02]  /*11b40*/  IADD3 R214, P3, R214, UR5, RZ ;  /* 0x00000005d6d67c10 */ /* 0x000fe4000ff7e0ff */
[----:B------:R-:W-:Y:S01]  /*11b50*/  IADD3.X R234, R234, UR60, RZ, P4, !PT ;  /* 0x0000003ceaea7c10 */ /* 0x000fe2000a7fe4ff */
[----:B------:R-:W-:Y:S01]  /*11b60*/  HGMMA.64x64x16.F32 R24, gdesc[UR56].tnspA, R24, gsb0 ;  /* 0x20e00000381879f0 */ /* 0x000fe20008000818 */
[----:B------:R-:W-:Y:S02]  /*11b70*/  IADD3.X R231, R231, UR60, RZ, P5, !PT ;  /* 0x0000003ce7e77c10 */ /* 0x000fe4000affe4ff */
[----:B------:R-:W-:-:S02]  /*11b80*/  IADD3.X R225, R225, UR60, RZ, P6, !PT ;  /* 0x0000003ce1e17c10 */ /* 0x000fc4000b7fe4ff */
[----:B------:R-:W-:Y:S02]  /*11b90*/  IADD3.X R219, R219, UR60, RZ, P1, !PT ;  /* 0x0000003cdbdb7c10 */ /* 0x000fe40008ffe4ff */
[----:B------:R-:W-:Y:S02]  /*11ba0*/  IADD3.X R210, R210, UR60, RZ, P3, !PT ;  /* 0x0000003cd2d27c10 */ /* 0x000fe40009ffe4ff */
[----:B------:R-:W-:Y:S02]  /*11bb0*/  IADD3 R203, P5, R203, UR5, RZ ;  /* 0x00000005cbcb7c10 */ /* 0x000fe4000ffbe0ff */
[----:B------:R-:W-:Y:S02]  /*11bc0*/  IADD3 R196, P6, R196, UR5, RZ ;  /* 0x00000005c4c47c10 */ /* 0x000fe4000ffde0ff */
[----:B------:R-:W-:Y:S02]  /*11bd0*/  IADD3 R109, P1, R109, UR5, RZ ;  /* 0x000000056d6d7c10 */ /* 0x000fe4000ff3e0ff */
[----:B------:R-:W-:-:S02]  /*11be0*/  IADD3 R107, P3, R107, UR5, RZ ;  /* 0x000000056b6b7c10 */ /* 0x000fc4000ff7e0ff */
[----:B------:R-:W-:Y:S02]  /*11bf0*/  IADD3.X R202, R202, UR60, RZ, P5, !PT ;  /* 0x0000003ccaca7c10 */ /* 0x000fe4000affe4ff */
[----:B------:R-:W-:Y:S02]  /*11c00*/  IADD3.X R193, R193, UR60, RZ, P6, !PT ;  /* 0x0000003cc1c17c10 */ /* 0x000fe4000b7fe4ff */
[----:B------:R-:W-:Y:S02]  /*11c10*/  IADD3.X R91, R91, UR60, RZ, P1, !PT ;  /* 0x0000003c5b5b7c10 */ /* 0x000fe40008ffe4ff */
[----:B------:R-:W-:Y:S02]  /*11c20*/  IADD3.X R23, R23, UR60, RZ, P3, !PT ;  /* 0x0000003c17177c10 */ /* 0x000fe40009ffe4ff */
[----:B------:R-:W-:Y:S02]  /*11c30*/  IADD3 R105, P5, R105, UR5, RZ ;  /* 0x0000000569697c10 */ /* 0x000fe4000ffbe0ff */
[----:B------:R-:W-:-:S02]  /*11c40*/  IADD3 R103, P1, R103, UR5, RZ ;  /* 0x0000000567677c10 */ /* 0x000fc4000ff3e0ff */
[----:B------:R-:W-:Y:S02]  /*11c50*/  IADD3 R101, P3, R101, UR5, RZ ;  /* 0x0000000565657c10 */ /* 0x000fe4000ff7e0ff */
        /* <DEDUP_REMOVED lines=11> */
[----:B------:R-:W-:Y:S02]  /*11d10*/  IADD3.X R20, R20, UR60, RZ, P5, !PT ;  /* 0x0000003c14147c10 */ /* 0x000fe4000affe4ff */
[----:B------:R-:W-:Y:S01]  /*11d20*/  IADD3.X R16, R16, UR60, RZ, P1, !PT ;  /* 0x0000003c10107c10 */ /* 0x000fe20008ffe4ff */
[----:B------:R-:W-:Y:S02]  /*11d30*/  WARPGROUP.DEPBAR.LE gsb0, 0x0 ;  /* 0x00008000000079c5 */ /* 0x000fe40000010000 */
[----:B----4-:R-:W-:-:S04]  /*11d40*/  IADD3 R104, P6, R104, UR5, RZ ;  /* 0x0000000568687c10 */ /* 0x010fc8000ffde0ff */
[----:B--2---:R-:W-:Y:S02]  /*11d50*/  IADD3.X R17, R17, UR60, RZ, P6, !PT ;  /* 0x0000003c11117c10 */ /* 0x004fe4000b7fe4ff */
[----:B------:R-:W-:Y:S02]  /*11d60*/  IADD3 R98, P6, R98, UR5, RZ ;  /* 0x0000000562627c10 */ /* 0x000fe4000ffde0ff */
[----:B------:R-:W-:Y:S02]  /*11d70*/  IADD3 R209, P4, R209, UR5, RZ ;  /* 0x00000005d1d17c10 */ /* 0x000fe4000ff9e0ff */
[----:B------:R-:W-:Y:S02]  /*11d80*/  IADD3.X R8, R8, UR60, RZ, P6, !PT ;  /* 0x0000003c08087c10 */ /* 0x000fe4000b7fe4ff */
[----:B------:R-:W-:Y:S02]  /*11d90*/  IADD3.X R204, R204, UR60, RZ, P4, !PT ;  /* 0x0000003ccccc7c10 */ /* 0x000fe4000a7fe4ff */
[----:B------:R-:W-:-:S02]  /*11da0*/  IADD3 R106, P4, R106, UR5, RZ ;  /* 0x000000056a6a7c10 */ /* 0x000fc4000ff9e0ff */
[----:B------:R-:W-:Y:S02]  /*11db0*/  IADD3.X R249, R249, UR60, RZ, P2, !PT ;  /* 0x0000003cf9f97c10 */ /* 0x000fe400097fe4ff */
[----:B------:R-:W-:-:S04]  /*11dc0*/  IADD3 R216, P2, R216, UR5, RZ ;  /* 0x00000005d8d87c10 */ /* 0x000fc8000ff5e0ff */
[----:B------:R-:W-:Y:S02]  /*11dd0*/  IADD3.X R215, R215, UR60, RZ, P2, !PT ;  /* 0x0000003cd7d77c10 */ /* 0x000fe400097fe4ff */
[----:B------:R-:W-:-:S04]  /*11de0*/  IADD3 R108, P2, R108, UR5, RZ ;  /* 0x000000056c6c7c10 */ /* 0x000fc8000ff5e0ff */
[----:B------:R-:W-:Y:S02]  /*11df0*/  IADD3.X R89, R89, UR60, RZ, P2, !PT ;  /* 0x0000003c59597c10 */ /* 0x000fe400097fe4ff */
[----:B------:R-:W-:Y:S02]  /*11e00*/  IADD3 R102, P2, R102, UR5, RZ ;  /* 0x0000000566667c10 */ /* 0x000fe4000ff5e0ff */
[----:B------:R-:W-:Y:S02]  /*11e10*/  IADD3.X R21, R21, UR60, RZ, P4, !PT ;  /* 0x0000003c15157c10 */ /* 0x000fe4000a7fe4ff */
[----:B------:R-:W-:Y:S02]  /*11e20*/  IADD3.X R13, R13, UR60, RZ, P2, !PT ;  /* 0x0000003c0d0d7c10 */ /* 0x000fe400097fe4ff */
[----:B------:R-:W-:Y:S02]  /*11e30*/  IADD3 R100, P4, R100, UR5, RZ ;  /* 0x0000000564647c10 */ /* 0x000fe4000ff9e0ff */
[----:B------:R-:W-:-:S02]  /*11e40*/  IADD3 R96, P2, R96, UR5, RZ ;  /* 0x0000000560607c10 */ /* 0x000fc4000ff5e0ff */
        /* <DEDUP_REMOVED lines=9> */
[----:B------:R-:W-:Y:S01]  /*11ee0*/  IADD3.X R12, R12, UR60, RZ, P3, !PT ;  /* 0x0000003c0c0c7c10 */ /* 0x000fe20009ffe4ff */
[----:B0-----:R-:W-:Y:S06]  /*11ef0*/  @P0 BRA `(.L_x_1) ;  /* 0xffffff5c007c0947 */ /* 0x001fec000383ffff */
[----:B------:R-:W-:Y:S02]  /*11f00*/  F2FP.F16.F32.PACK_AB R55, R55, R54 ;  /* 0x000000363737723e */ /* 0x000fe400000000ff */
[----:B------:R-:W-:Y:S02]  /*11f10*/  F2FP.F16.F32.PACK_AB R51, R51, R50 ;  /* 0x000000323333723e */ /* 0x000fe400000000ff */
[----:B------:R-:W-:Y:S02]  /*11f20*/  F2FP.F16.F32.PACK_AB R47, R47, R46 ;  /* 0x0000002e2f2f723e */ /* 0x000fe400000000ff */
[----:B------:R-:W-:Y:S02]  /*11f30*/  F2FP.F16.F32.PACK_AB R43, R43, R42 ;  /* 0x0000002a2b2b723e */ /* 0x000fe400000000ff */
[----:B------:R-:W-:Y:S02]  /*11f40*/  F2FP.F16.F32.PACK_AB R39, R39, R38 ;  /* 0x000000262727723e */ /* 0x000fe400000000ff */
[----:B------:R-:W-:-:S02]  /*11f50*/  F2FP.F16.F32.PACK_AB R35, R35, R34 ;  /* 0x000000222323723e */ /* 0x000fc400000000ff */
        /* <DEDUP_REMOVED lines=25> */
[----:B------:R-:W-:-:S07]  /*120f0*/  F2FP.F16.F32.PACK_AB R4, R57, R56 ;  /* 0x000000383904723e */ /* 0x000fce00000000ff */
.L_x_0:
[----:B------:R-:W0:Y:S01]  /*12100*/  S2R R8, SR_TID.X ;  /* 0x0000000000087919 */ /* 0x000e220000002100 */
[----:B------:R-:W-:Y:S01]  /*12110*/  ULDC.64 UR8, c[0x0][0x228] ;  /* 0x00008a0000087ab9 */ /* 0x000fe20000000a00 */
[----:B------:R-:W2:Y:S01]  /*12120*/  LDL.LU R11, [R1+0x578] ;  /* 0x00057800010b7983 */ /* 0x000ea20000300800 */
[----:B-----5:R-:W-:Y:S01]  /*12130*/  VIADD R10, R0, 0x1 ;  /* 0x00000001000a7836 */ /* 0x020fe20000000000 */
[----:B------:R-:W1:Y:S01]  /*12140*/  S2R R12, SR_TID.X ;  /* 0x00000000000c7919 */ /* 0x000e620000002100 */
[C---:B0-----:R-:W-:Y:S02]  /*12150*/  IMAD.SHL.U32 R3, R8.reuse, 0x40, RZ ;  /* 0x0000004008037824 */ /* 0x041fe400078e00ff */
[----:B------:R-:W-:-:S03]  /*12160*/  IMAD.SHL.U32 R2, R8, 0x10, RZ ;  /* 0x0000001008027824 */ /* 0x000fc600078e00ff */
[----:B------:R-:W-:Y:S01]  /*12170*/  LOP3.LUT R9, R3, 0x400, RZ, 0xc0, !PT ;  /* 0x0000040003097812 */ /* 0x000fe200078ec0ff */
[----:B------:R-:W-:Y:S01]  /*12180*/  IMAD.SHL.U32 R3, R8, 0x8, RZ ;  /* 0x0000000808037824 */ /* 0x000fe200078e00ff */
[----:B------:R-:W-:Y:S01]  /*12190*/  LOP3.LUT R2, R2, 0xf0, RZ, 0xc0, !PT ;  /* 0x000000f002027812 */ /* 0x000fe200078ec0ff */
[----:B------:R-:W-:Y:S01]  /*121a0*/  VIADD R8, R0, 0x2 ;  /* 0x0000000200087836 */ /* 0x000fe20000000000 */
[----:B-1----:R-:W-:Y:S02]  /*121b0*/  LOP3.LUT R12, R12, 0x7f, RZ, 0xc0, !PT ;  /* 0x0000007f0c0c7812 */ /* 0x002fe400078ec0ff */
[----:B------:R-:W-:Y:S01]  /*121c0*/  IADD3 R2, R9, UR4, R2 ;  /* 0x0000000409027c10 */ /* 0x000fe2000fffe002 */
[----:B------:R-:W-:Y:S01]  /*121d0*/  VIADD R9, R0, 0x3 ;  /* 0x0000000300097836 */ /* 0x000fe20000000000 */
[----:B------:R-:W-:Y:S02]  /*121e0*/  LOP3.LUT R3, R3, 0x300, RZ, 0xc0, !PT ;  /* 0x0000030003037812 */ /* 0x000fe400078ec0ff */
[----:B------:R-:W-:Y:S01]  /*121f0*/  LEA R56, R12, UR4, 0x4 ;  /* 0x000000040c387c11 */ /* 0x000fe2000f8e20ff */
[----:B------:R-:W-:Y:S02]  /*12200*/  BAR.SYNC.DEFER_BLOCKING 0x0 ;  /* 0x0000000000007b1d */ /* 0x000fe40000010000 */
[----:B------:R-:W-:-:S04]  /*12210*/  IMAD.IADD R57, R3, 0x1, R2 ;  /* 0x0000000103397824 */ /* 0x000fc800078e0202 */
[----:B------:R-:W-:Y:S01]  /*12220*/  ULDC UR4, c[0x0][0x244] ;  /* 0x0000910000047ab9 */ /* 0x000fe20000000800 */
[----:B------:R-:W-:Y:S01]  /*12230*/  STSM.16.M88.4 [R57], R4 ;  /* 0x0000000439007844 */ /* 0x000fe20000000200 */
[----:B------:R-:W-:Y:S06]  /*12240*/  BAR.SYNC.DEFER_BLOCKING 0x0 ;  /* 0x0000000000007b1d */ /* 0x000fec0000010000 */
[----:B------:R-:W0:Y:S02]  /*12250*/  LDS.128 R60, [R56] ;  /* 0x00000000383c7984 */ /* 0x000e240000000c00 */
[----:B------:R-:W-:Y:S06]  /*12260*/  BAR.SYNC.DEFER_BLOCKING 0x0 ;  /* 0x0000000000007b1d */ /* 0x000fec0000010000 */
[----:B------:R-:W-:Y:S02]  /*12270*/  STSM.16.M88.4 [R57], R28 ;  /* 0x0000001c39007844 */ /* 0x000fe40000000200 */
[----:B------:R-:W-:Y:S06]  /*12280*/  BAR.SYNC.DEFER_BLOCKING 0x0 ;  /* 0x0000000000007b1d */ /* 0x000fec0000010000 */
[----:B------:R-:W1:Y:S02]  /*12290*/  LDS.128 R24, [R56] ;  /* 0x0000000038187984 */ /* 0x000e640000000c00 */
[----:B------:R-:W-:Y:S06]  /*122a0*/  BAR.SYNC.DEFER_BLOCKING 0x0 ;  /* 0x0000000000007b1d */ /* 0x000fec0000010000 */
[----:B------:R3:W-:Y:S02]  /*122b0*/  STSM.16.M88.4 [R57], R32 ;  /* 0x0000002039007844 */ /* 0x0007e40000000200 */
[----:B------:R-:W-:Y:S01]  /*122c0*/  BAR.SYNC.DEFER_BLOCKING 0x0 ;  /* 0x0000000000007b1d */ /* 0x000fe20000010000 */
[----:B---3--:R-:W-:-:S02]  /*122d0*/  VIADD R32, R0, 0x5 ;  /* 0x0000000500207836 */ /* 0x008fc40000000000 */
[----:B------:R-:W-:-:S03]  /*122e0*/  VIADD R35, R0, 0x6 ;  /* 0x0000000600237836 */ /* 0x000fc60000000000 */
[----:B------:R-:W3:Y:S02]  /*122f0*/  LDS.128 R20, [R56] ;  /* 0x0000000038147984 */ /* 0x000ee40000000c00 */
[----:B------:R-:W-:Y:S06]  /*12300*/  BAR.SYNC.DEFER_BLOCKING 0x0 ;  /* 0x0000000000007b1d */ /* 0x000fec0000010000 */
[----:B------:R0:W-:Y:S02]  /*12310*/  STSM.16.M88.4 [R57], R36 ;  /* 0x0000002439007844 */ /* 0x0001e40000000200 */
[----:B------:R-:W-:Y:S01]  /*12320*/  BAR.SYNC.DEFER_BLOCKING 0x0 ;  /* 0x0000000000007b1d */ /* 0x000fe20000010000 */
[----:B0-----:R-:W-:-:S02]  /*12330*/  PRMT R36, R60, 0x7632, R36 ;  /* 0x000076323c247816 */ /* 0x001fc40000000024 */
[----:B------:R-:W-:Y:S02]  /*12340*/  PRMT R37, R61, 0x7632, R37 ;  /* 0x000076323d257816 */ /* 0x000fe40000000025 */
[----:B------:R-:W-:Y:S01]  /*12350*/  PRMT R38, R62, 0x7632, R38 ;  /* 0x000076323e267816 */ /* 0x000fe20000000026 */
[----:B------:R-:W0:Y:S02]  /*12360*/  LDS.128 R16, [R56] ;  /* 0x0000000038107984 */ /* 0x000e240000000c00 */
[----:B------:R-:W-:Y:S06]  /*12370*/  BAR.SYNC.DEFER_BLOCKING 0x0 ;  /* 0x0000000000007b1d */ /* 0x000fec0000010000 */
[----:B------:R-:W-:Y:S02]  /*12380*/  STSM.16.M88.4 [R57], R40 ;  /* 0x0000002839007844 */ /* 0x000fe40000000200 */
[----:B------:R-:W-:Y:S01]  /*12390*/  BAR.SYNC.DEFER_BLOCKING 0x0 ;  /* 0x0000000000007b1d */ /* 0x000fe20000010000 */
[C---:B--2---:R-:W-:Y:S01]  /*123a0*/  ISETP.GE.AND P0, PT, R11.reuse, UR8, PT ;  /* 0x000000080b007c0c */ /* 0x044fe2000bf06270 */
[----:B------:R-:W-:-:S04]  /*123b0*/  IMAD R3, R11, UR4, RZ ;  /* 0x000000040b037c24 */ /* 0x000fc8000f8e02ff */
[----:B------:R-:W-:Y:S01]  /*123c0*/  ULDC UR8, c[0x0][0x248] ;  /* 0x0000920000087ab9 */ /* 0x000fe20000000800 */
[----:B------:R-:W-:Y:S01]  /*123d0*/  ULDC.64 UR4, c[0x0][0x220] ;  /* 0x0000880000047ab9 */ /* 0x000fe20000000a00 */
[----:B------:R-:W-:Y:S01]  /*123e0*/  ISETP.LT.AND P1, PT, R8, UR9, !P0 ;  /* 0x0000000908007c0c */ /* 0x000fe2000c721270 */
[----:B------:R-:W-:Y:S01]  /*123f0*/  VIADD R8, R0, 0x4 ;  /* 0x0000000400087836 */ /* 0x000fe20000000000 */
[----:B------:R-:W-:Y:S01]  /*12400*/  ISETP.LT.AND P2, PT, R10, UR9, !P0 ;  /* 0x000000090a007c0c */ /* 0x000fe2000c741270 */
[----:B------:R-:W-:Y:S01]  /*12410*/  IMAD R4, R0, UR8, RZ ;  /* 0x0000000800047c24 */ /* 0x000fe2000f8e02ff */
[----:B------:R-:W-:Y:S02]  /*12420*/  ISETP.LT.AND P5, PT, R9, UR9, !P0 ;  /* 0x0000000909007c0c */ /* 0x000fe4000c7a1270 */
[----:B------:R-:W-:Y:S01]  /*12430*/  ISETP.LT.AND P4, PT, R8, UR9, !P0 ;  /* 0x0000000908007c0c */ /* 0x000fe2000c781270 */
[----:B------:R-:W-:Y:S01]  /*12440*/  VIADD R31, R4, UR8 ;  /* 0x00000008041f7c36 */ /* 0x000fe20008000000 */
[----:B------:R-:W-:-:S03]  /*12450*/  LEA R2, P3, R3, UR4, 0x1 ;  /* 0x0000000403027c11 */ /* 0x000fc6000f8608ff */
[----:B------:R-:W-:Y:S01]  /*12460*/  VIADD R33, R31, UR8 ;  /* 0x000000081f217c36 */ /* 0x000fe20008000000 */
[----:B------:R-:W-:Y:S02]  /*12470*/  LEA.HI.X.SX32 R3, R3, UR5, 0x1, P3 ;  /* 0x0000000503037c11 */ /* 0x000fe400098f0eff */
[CC--:B------:R-:W-:Y:S01]  /*12480*/  LEA R28, P6, R4.reuse, R2.reuse, 0x1 ;  /* 0x00000002041c7211 */ /* 0x0c0fe200078c08ff */
[----:B------:R-:W-:Y:S01]  /*12490*/  VIADD R34, R33, UR8 ;  /* 0x0000000821227c36 */ /* 0x000fe20008000000 */
[----:B------:R-:W2:Y:S01]  /*124a0*/  LDS.128 R12, [R56] ;  /* 0x00000000380c7984 */ /* 0x000ea20000000c00 */
[----:B------:R-:W-:Y:S01]  /*124b0*/  BAR.SYNC.DEFER_BLOCKING 0x0 ;  /* 0x0000000000007b1d */ /* 0x000fe20000010000 */
[----:B------:R-:W-:Y:S02]  /*124c0*/  LEA.HI.X.SX32 R29, R4, R3, 0x1, P6 ;  /* 0x00000003041d7211 */ /* 0x000fe400030f0eff */
[----:B------:R-:W-:Y:S02]  /*124d0*/  ISETP.LT.AND P3, PT, R0, UR9, !P0 ;  /* 0x0000000900007c0c */ /* 0x000fe4000c761270 */
[----:B------:R-:W-:-:S04]  /*124e0*/  LEA R30, P6, R31, R2, 0x1 ;  /* 0x000000021f1e7211 */ /* 0x000fc800078c08ff */
[----:B------:R-:W-:Y:S01]  /*124f0*/  LEA.HI.X.SX32 R31, R31, R3, 0x1, P6 ;  /* 0x000000031f1f7211 */ /* 0x000fe200030f0eff */
[----:B------:R-:W-:Y:S01]  /*12500*/  STSM.16.M88.4 [R57], R44 ;  /* 0x0000002c39007844 */ /* 0x000fe20000000200 */
[----:B------:R-:W-:Y:S06]  /*12510*/  BAR.SYNC.DEFER_BLOCKING 0x0 ;  /* 0x0000000000007b1d */ /* 0x000fec0000010000 */
[----:B------:R-:W4:Y:S02]  /*12520*/  LDS.128 R8, [R56] ;  /* 0x0000000038087984 */ /* 0x000f240000000c00 */
[----:B------:R-:W-:Y:S06]  /*12530*/  BAR.SYNC.DEFER_BLOCKING 0x0 ;  /* 0x0000000000007b1d */ /* 0x000fec0000010000 */
[----:B------:R-:W-:Y:S02]  /*12540*/  STSM.16.M88.4 [R57], R48 ;  /* 0x0000003039007844 */ /* 0x000fe40000000200 */
[----:B------:R-:W-:Y:S06]  /*12550*/  BAR.SYNC.DEFER_BLOCKING 0x0 ;  /* 0x0000000000007b1d */ /* 0x000fec0000010000 */
[----:B------:R-:W4:Y:S02]  /*12560*/  LDS.128 R4, [R56] ;  /* 0x0000000038047984 */ /* 0x000f240000000c00 */
[----:B------:R-:W-:Y:S06]  /*12570*/  BAR.SYNC.DEFER_BLOCKING 0x0 ;  /* 0x0000000000007b1d */ /* 0x000fec0000010000 */
[----:B------:R-:W-:Y:S02]  /*12580*/  STSM.16.M88.4 [R57], R52 ;  /* 0x0000003439007844 */ /* 0x000fe40000000200 */
[----:B------:R-:W-:Y:S06]  /*12590*/  BAR.SYNC.DEFER_BLOCKING 0x0 ;  /* 0x0000000000007b1d */ /* 0x000fec0000010000 */
[----:B------:R1:W-:Y:S01]  /*125a0*/  @P3 STG.E.U16 desc[UR6][R28.64], R60 ;  /* 0x0000003c1c003986 */ /* 0x0003e2000c101506 */
[----:B------:R-:W-:-:S02]  /*125b0*/  ISETP.LT.AND P3, PT, R32, UR9, !P0 ;  /* 0x0000000920007c0c */ /* 0x000fc4000c761270 */
[-C--:B------:R-:W-:Y:S01]  /*125c0*/  LEA R32, P6, R33, R2.reuse, 0x1 ;  /* 0x0000000221207211 */ /* 0x080fe200078c08ff */
[----:B------:R3:W-:Y:S01]  /*125d0*/  @P2 STG.E.U16 desc[UR6][R30.64], R36 ;  /* 0x000000241e002986 */ /* 0x0007e2000c101506 */
[----:B------:R-:W-:Y:S01]  /*125e0*/  ISETP.LT.AND P2, PT, R35, UR9, !P0 ;  /* 0x0000000923007c0c */ /* 0x000fe2000c741270 */
[----:B------:R-:W-:Y:S01]  /*125f0*/  VIADD R35, R34, UR8 ;  /* 0x0000000822237c36 */ /* 0x000fe20008000000 */
[-C--:B------:R-:W-:Y:S01]  /*12600*/  LEA.HI.X.SX32 R33, R33, R3.reuse, 0x1, P6 ;  /* 0x0000000321217211 */ /* 0x080fe200030f0eff */
[----:B------:R-:W4:Y:S01]  /*12610*/  LDS.128 R56, [R56] ;  /* 0x0000000038387984 */ /* 0x000f220000000c00 */
[----:B-1----:R-:W-:Y:S01]  /*12620*/  VIADD R29, R0, 0x7 ;  /* 0x00000007001d7836 */ /* 0x002fe20000000000 */
[-C--:B------:R-:W-:Y:S02]  /*12630*/  LEA R28, P6, R34, R2.reuse, 0x1 ;  /* 0x00000002221c7211 */ /* 0x080fe400078c08ff */
[----:B------:R1:W-:Y:S01]  /*12640*/  @P1 STG.E.U16 desc[UR6][R32.64], R61 ;  /* 0x0000003d20001986 */ /* 0x0003e2000c101506 */
[----:B---3--:R-:W-:Y:S01]  /*12650*/  VIADD R30, R0, 0x8 ;  /* 0x00000008001e7836 */ /* 0x008fe20000000000 */
[----:B------:R-:W-:Y:S01]  /*12660*/  ISETP.LT.AND P1, PT, R29, UR9, !P0 ;  /* 0x000000091d007c0c */ /* 0x000fe2000c721270 */
[C---:B------:R-:W-:Y:S01]  /*12670*/  VIADD R31, R35.reuse, UR8 ;  /* 0x00000008231f7c36 */ /* 0x040fe20008000000 */
[----:B------:R-:W-:Y:S01]  /*12680*/  LEA.HI.X.SX32 R29, R34, R3, 0x1, P6 ;  /* 0x00000003221d7211 */ /* 0x000fe200030f0eff */
[----:B------:R-:W-:Y:S01]  /*12690*/  VIADD R36, R0, 0xa ;  /* 0x0000000a00247836 */ /* 0x000fe20000000000 */
[----:B------:R-:W-:-:S03]  /*126a0*/  LEA R34, P6, R35, R2, 0x1 ;  /* 0x0000000223227211 */ /* 0x000fc600078c08ff */
[----:B------:R3:W-:Y:S01]  /*126b0*/  @P5 STG.E.U16 desc[UR6][R28.64], R37 ;  /* 0x000000251c005986 */ /* 0x0007e2000c101506 */
[-C--:B------:R-:W-:Y:S01]  /*126c0*/  LEA.HI.X.SX32 R35, R35, R3.reuse, 0x1, P6 ;  /* 0x0000000323237211 */ /* 0x080fe200030f0eff */
[----:B-1----:R-:W-:Y:S01]  /*126d0*/  VIADD R32, R0, 0x9 ;  /* 0x0000000900207836 */ /* 0x002fe20000000000 */
[----:B------:R-:W-:Y:S01]  /*126e0*/  ISETP.LT.AND P5, PT, R30, UR9, !P0 ;  /* 0x000000091e007c0c */ /* 0x000fe2000c7a1270 */
[C---:B------:R-:W-:Y:S01]  /*126f0*/  VIADD R33, R31.reuse, UR8 ;  /* 0x000000081f217c36 */ /* 0x040fe20008000000 */
[CC--:B------:R-:W-:Y:S01]  /*12700*/  LEA R30, P6, R31.reuse, R2.reuse, 0x1 ;  /* 0x000000021f1e7211 */ /* 0x0c0fe200078c08ff */
[----:B------:R1:W-:Y:S01]  /*12710*/  @P4 STG.E.U16 desc[UR6][R34.64], R62 ;  /* 0x0000003e22004986 */ /* 0x0003e2000c101506 */
[----:B------:R-:W-:Y:S02]  /*12720*/  ISETP.LT.AND P4, PT, R32, UR9, !P0 ;  /* 0x0000000920007c0c */ /* 0x000fe4000c781270 */
[-C--:B------:R-:W-:Y:S02]  /*12730*/  LEA.HI.X.SX32 R31, R31, R3.reuse, 0x1, P6 ;  /* 0x000000031f1f7211 */ /* 0x080fe400030f0eff */
[C---:B------:R-:W-:Y:S01]  /*12740*/  LEA R32, P6, R33.reuse, R2, 0x1 ;  /* 0x0000000221207211 */ /* 0x040fe200078c08ff */
[----:B---3--:R-:W-:Y:S01]  /*12750*/  VIADD R29, R33, UR8 ;  /* 0x00000008211d7c36 */ /* 0x008fe20008000000 */
[----:B------:R-:W-:Y:S01]  /*12760*/  PRMT R37, R63, 0x7632, R37 ;  /* 0x000076323f257816 */ /* 0x000fe20000000025 */
[----:B------:R3:W-:Y:S01]  /*12770*/  @P3 STG.E.U16 desc[UR6][R30.64], R38 ;  /* 0x000000261e003986 */ /* 0x0007e2000c101506 */
[----:B------:R-:W-:-:S02]  /*12780*/  LEA.HI.X.SX32 R33, R33, R3, 0x1, P6 ;  /* 0x0000000321217211 */ /* 0x000fc400030f0eff */
[CC--:B------:R-:W-:Y:S01]  /*12790*/  LEA R28, P6, R29.reuse, R2.reuse, 0x1 ;  /* 0x000000021d1c7211 */ /* 0x0c0fe200078c08ff */
[----:B-1----:R-:W-:Y:S01]  /*127a0*/  VIADD R34, R0, 0xb ;  /* 0x0000000b00227836 */ /* 0x002fe20000000000 */
[----:B------:R-:W-:Y:S01]  /*127b0*/  ISETP.LT.AND P3, PT, R36, UR9, !P0 ;  /* 0x0000000924007c0c */ /* 0x000fe2000c761270 */
[C---:B------:R-:W-:Y:S01]  /*127c0*/  VIADD R35, R29.reuse, UR8 ;  /* 0x000000081d237c36 */ /* 0x040fe20008000000 */
[----:B------:R1:W-:Y:S01]  /*127d0*/  @P2 STG.E.U16 desc[UR6][R32.64], R63 ;  /* 0x0000003f20002986 */ /* 0x0003e2000c101506 */
[-C--:B------:R-:W-:Y:S01]  /*127e0*/  LEA.HI.X.SX32 R29, R29, R3.reuse, 0x1, P6 ;  /* 0x000000031d1d7211 */ /* 0x080fe200030f0eff */
[----:B------:R-:W-:Y:S01]  /*127f0*/  VIADD R36, R0, 0xe ;  /* 0x0000000e00247836 */ /* 0x000fe20000000000 */
[----:B------:R-:W-:Y:S02]  /*12800*/  ISETP.LT.AND P2, PT, R34, UR9, !P0 ;  /* 0x0000000922007c0c */ /* 0x000fe4000c741270 */
[C---:B------:R-:W-:Y:S01]  /*12810*/  LEA R34, P6, R35.reuse, R2, 0x1 ;  /* 0x0000000223227211 */ /* 0x040fe200078c08ff */
[----:B---3--:R-:W-:Y:S01]  /*12820*/  VIADD R30, R0, 0xc ;  /* 0x0000000c001e7836 */ /* 0x008fe20000000000 */
[----:B------:R3:W-:Y:S01]  /*12830*/  @P1 STG.E.U16 desc[UR6][R28.64], R37 ;  /* 0x000000251c001986 */ /* 0x0007e2000c101506 */
[C---:B------:R-:W-:Y:S01]  /*12840*/  VIADD R31, R35.reuse, UR8 ;  /* 0x00000008231f7c36 */ /* 0x040fe20008000000 */
[----:B------:R-:W-:-:S02]  /*12850*/  LEA.HI.X.SX32 R35, R35, R3, 0x1, P6 ;  /* 0x0000000323237211 */ /* 0x000fc400030f0eff */
[----:B------:R-:W-:Y:S01]  /*12860*/  ISETP.LT.AND P1, PT, R30, UR9, !P0 ;  /* 0x000000091e007c0c */ /* 0x000fe2000c721270 */
[----:B-1----:R-:W-:Y:S01]  /*12870*/  VIADD R32, R0, 0xd ;  /* 0x0000000d00207836 */ /* 0x002fe20000000000 */
[CC--:B------:R-:W-:Y:S01]  /*12880*/  LEA R30, P6, R31.reuse, R2.reuse, 0x1 ;  /* 0x000000021f1e7211 */ /* 0x0c0fe200078c08ff */
[C---:B------:R-:W-:Y:S01]  /*12890*/  VIADD R33, R31.reuse, UR8 ;  /* 0x000000081f217c36 */ /* 0x040fe20008000000 */
[----:B------:R1:W-:Y:S02]  /*128a0*/  @P5 STG.E.U16 desc[UR6][R34.64], R24 ;  /* 0x0000001822005986 */ /* 0x0003e4000c101506 */
[----:B------:R-:W-:Y:S02]  /*128b0*/  LEA.HI.X.SX32 R31, R31, R3, 0x1, P6 ;  /* 0x000000031f1f7211 */ /* 0x000fe400030f0eff */
[----:B------:R-:W-:Y:S01]  /*128c0*/  ISETP.LT.AND P5, PT, R32, UR9, !P0 ;  /* 0x0000000920007c0c */ /* 0x000fe2000c7a1270 */
[C---:B---3--:R-:W-:Y:S01]  /*128d0*/  VIADD R29, R33.reuse, UR8 ;  /* 0x00000008211d7c36 */ /* 0x048fe20008000000 */
[----:B------:R-:W-:-:S04]  /*128e0*/  LEA R32, P6, R33, R2, 0x1 ;  /* 0x0000000221207211 */ /* 0x000fc800078c08ff */
[-C--:B------:R-:W-:Y:S02]  /*128f0*/  LEA.HI.X.SX32 R33, R33, R3.reuse, 0x1, P6 ;  /* 0x0000000321217211 */ /* 0x080fe400030f0eff */
[----:B-1----:R-:W-:Y:S01]  /*12900*/  PRMT R35, R24, 0x7632, R35 ;  /* 0x0000763218237816 */ /* 0x002fe20000000023 */
[----:B------:R-:W-:Y:S01]  /*12910*/  VIADD R34, R0, 0xf ;  /* 0x0000000f00227836 */ /* 0x000fe20000000000 */
[C---:B------:R-:W-:Y:S01]  /*12920*/  LEA R28, P6, R29.reuse, R2, 0x1 ;  /* 0x000000021d1c7211 */ /* 0x040fe200078c08ff */
[C---:B------:R-:W-:Y:S02]  /*12930*/  VIADD R24, R29.reuse, UR8 ;  /* 0x000000081d187c36 */ /* 0x040fe40008000000 */
[----:B------:R1:W-:Y:S01]  /*12940*/  @P4 STG.E.U16 desc[UR6][R30.64], R35 ;  /* 0x000000231e004986 */ /* 0x0003e2000c101506 */
[----:B------:R-:W-:Y:S02]  /*12950*/  LEA.HI.X.SX32 R29, R29, R3, 0x1, P6 ;  /* 0x000000031d1d7211 */ /* 0x000fe400030f0eff */
[----:B------:R-:W-:Y:S01]  /*12960*/  ISETP.LT.AND P4, PT, R36, UR9, !P0 ;  /* 0x0000000924007c0c */ /* 0x000fe2000c781270 */
[----:B------:R3:W-:Y:S01]  /*12970*/  @P3 STG.E.U16 desc[UR6][R32.64], R25 ;  /* 0x0000001920003986 */ /* 0x0007e2000c101506 */
[----:B------:R-:W-:-:S02]  /*12980*/  ISETP.LT.AND P3, PT, R34, UR9, !P0 ;  /* 0x0000000922007c0c */ /* 0x000fc4000c761270 */
[----:B------:R-:W-:Y:S01]  /*12990*/  LEA R34, P6, R24, R2, 0x1 ;  /* 0x0000000218227211 */ /* 0x000fe200078c08ff */
[----:B-1----:R-:W-:-:S03]  /*129a0*/  VIADD R30, R0, 0x10 ;  /* 0x00000010001e7836 */ /* 0x002fc60000000000 */
[C---:B------:R-:W-:Y:S01]  /*129b0*/  LEA.HI.X.SX32 R35, R24.reuse, R3, 0x1, P6 ;  /* 0x0000000318237211 */ /* 0x040fe200030f0eff */
[----:B------:R-:W-:Y:S01]  /*129c0*/  VIADD R31, R24, UR8 ;  /* 0x00000008181f7c36 */ /* 0x000fe20008000000 */
[----:B---3--:R-:W-:Y:S01]  /*129d0*/  PRMT R33, R25, 0x7632, R33 ;  /* 0x0000763219217816 */ /* 0x008fe20000000021 */
[----:B------:R-:W-:Y:S02]  /*129e0*/  VIADD R24, R0, 0x11 ;  /* 0x0000001100187836 */ /* 0x000fe40000000000 */
[C---:B------:R-:W-:Y:S02]  /*129f0*/  VIADD R25, R31.reuse, UR8 ;  /* 0x000000081f197c36 */ /* 0x040fe40008000000 */
[----:B------:R1:W-:Y:S01]  /*12a00*/  @P2 STG.E.U16 desc[UR6][R28.64], R33 ;  /* 0x000000211c002986 */ /* 0x0003e2000c101506 */
[----:B------:R-:W-:Y:S01]  /*12a10*/  ISETP.LT.AND P2, PT, R30, UR9, !P0 ;  /* 0x000000091e007c0c */ /* 0x000fe2000c741270 */
[----:B------:R-:W-:Y:S01]  /*12a20*/  VIADD R32, R0, 0x12 ;  /* 0x0000001200207836 */ /* 0x000fe20000000000 */
[----:B------:R-:W-:Y:S01]  /*12a30*/  LEA R30, P6, R31, R2, 0x1 ;  /* 0x000000021f1e7211 */ /* 0x000fe200078c08ff */
[----:B------:R3:W-:Y:S01]  /*12a40*/  @P1 STG.E.U16 desc[UR6][R34.64], R26 ;  /* 0x0000001a22001986 */ /* 0x0007e2000c101506 */
[----:B------:R-:W-:-:S02]  /*12a50*/  ISETP.LT.AND P1, PT, R24, UR9, !P0 ;  /* 0x0000000918007c0c */ /* 0x000fc4000c721270 */
[----:B------:R-:W-:Y:S02]  /*12a60*/  LEA.HI.X.SX32 R31, R31, R3, 0x1, P6 ;  /* 0x000000031f1f7211 */ /* 0x000fe400030f0eff */
[C---:B------:R-:W-:Y:S01]  /*12a70*/  LEA R24, P6, R25.reuse, R2, 0x1 ;  /* 0x0000000219187211 */ /* 0x040fe200078c08ff */
[----:B-1----:R-:W-:-:S03]  /*12a80*/  VIADD R29, R25, UR8 ;  /* 0x00000008191d7c36 */ /* 0x002fc60008000000 */
[-C--:B------:R-:W-:Y:S02]  /*12a90*/  LEA.HI.X.SX32 R25, R25, R3.reuse, 0x1, P6 ;  /* 0x0000000319197211 */ /* 0x080fe400030f0eff */
[----:B---3--:R-:W-:Y:S01]  /*12aa0*/  PRMT R35, R26, 0x7632, R35 ;  /* 0x000076321a237816 */ /* 0x008fe20000000023 */
[C---:B------:R-:W-:Y:S01]  /*12ab0*/  VIADD R26, R29.reuse, UR8 ;  /* 0x000000081d1a7c36 */ /* 0x040fe20008000000 */
[-C--:B------:R-:W-:Y:S02]  /*12ac0*/  LEA R28, P6, R29, R2.reuse, 0x1 ;  /* 0x000000021d1c7211 */ /* 0x080fe400078c08ff */
[----:B------:R-:W-:Y:S01]  /*12ad0*/  PRMT R34, R27, 0x7632, R34 ;  /* 0x000076321b227816 */ /* 0x000fe20000000022 */
[----:B------:R1:W-:Y:S01]  /*12ae0*/  @P5 STG.E.U16 desc[UR6][R30.64], R35 ;  /* 0x000000231e005986 */ /* 0x0003e2000c101506 */
[----:B------:R-:W-:Y:S01]  /*12af0*/  ISETP.LT.AND P5, PT, R32, UR9, !P0 ;  /* 0x0000000920007c0c */ /* 0x000fe2000c7a1270 */
[----:B------:R-:W-:Y:S01]  /*12b00*/  VIADD R32, R0, 0x13 ;  /* 0x0000001300207836 */ /* 0x000fe20000000000 */
[----:B------:R-:W-:Y:S01]  /*12b10*/  LEA.HI.X.SX32 R29, R29, R3, 0x1, P6 ;  /* 0x000000031d1d7211 */ /* 0x000fe200030f0eff */
[----:B------:R3:W-:Y:S03]  /*12b20*/  @P4 STG.E.U16 desc[UR6][R24.64], R27 ;  /* 0x0000001b18004986 */ /* 0x0007e6000c101506 */
[----:B------:R-:W-:Y:S01]  /*12b30*/  ISETP.LT.AND P4, PT, R32, UR9, !P0 ;  /* 0x0000000920007c0c */ /* 0x000fe2000c781270 */
[----:B------:R0:W-:Y:S01]  /*12b40*/  @P3 STG.E.U16 desc[UR6][R28.64], R34 ;  /* 0x000000221c003986 */ /* 0x0001e2000c101506 */
[----:B------:R-:W-:Y:S01]  /*12b50*/  LEA R32, P6, R26, R2, 0x1 ;  /* 0x000000021a207211 */ /* 0x000fe200078c08ff */
[----:B-1----:R-:W-:-:S03]  /*12b60*/  VIADD R30, R0, 0x14 ;  /* 0x00000014001e7836 */ /* 0x002fc60000000000 */
[CC--:B------:R-:W-:Y:S01]  /*12b70*/  LEA.HI.X.SX32 R33, R26.reuse, R3.reuse, 0x1, P6 ;  /* 0x000000031a217211 */ /* 0x0c0fe200030f0eff */
[----:B------:R-:W-:Y:S02]  /*12b80*/  VIADD R31, R26, UR8 ;  /* 0x000000081a1f7c36 */ /* 0x000fe40008000000 */
[----:B---3--:R-:W-:Y:S01]  /*12b90*/  VIADD R24, R0, 0x15 ;  /* 0x0000001500187836 */ /* 0x008fe20000000000 */
[----:B------:R-:W-:Y:S01]  /*12ba0*/  ISETP.LT.AND P3, PT, R30, UR9, !P0 ;  /* 0x000000091e007c0c */ /* 0x000fe2000c761270 */
[C---:B------:R-:W-:Y:S01]  /*12bb0*/  VIADD R25, R31.reuse, UR8 ;  /* 0x000000081f197c36 */ /* 0x040fe20008000000 */
[CC--:B------:R-:W-:Y:S01]  /*12bc0*/  LEA R30, P6, R31.reuse, R2.reuse, 0x1 ;  /* 0x000000021f1e7211 */ /* 0x0c0fe200078c08ff */
[----:B------:R1:W-:Y:S01]  /*12bd0*/  @P2 STG.E.U16 desc[UR6][R32.64], R20 ;  /* 0x0000001420002986 */ /* 0x0003e2000c101506 */
[----:B0-----:R-:W-:Y:S01]  /*12be0*/  PRMT R29, R20, 0x7632, R29 ;  /* 0x00007632141d7816 */ /* 0x001fe2000000001d */
[----:B------:R-:W-:Y:S01]  /*12bf0*/  VIADD R26, R0, 0x16 ;  /* 0x00000016001a7836 */ /* 0x000fe20000000000 */
[----:B------:R-:W-:Y:S01]  /*12c00*/  LEA.HI.X.SX32 R31, R31, R3, 0x1, P6 ;  /* 0x000000031f1f7211 */ /* 0x000fe200030f0eff */
[C---:B------:R-:W-:Y:S01]  /*12c10*/  VIADD R27, R25.reuse, UR8 ;  /* 0x00000008191b7c36 */ /* 0x040fe20008000000 */
[----:B------:R-:W-:Y:S01]  /*12c20*/  ISETP.LT.AND P2, PT, R24, UR9, !P0 ;  /* 0x0000000918007c0c */ /* 0x000fe2000c741270 */
[----:B------:R-:W-:Y:S01]  /*12c30*/  VIADD R28, R0, 0x17 ;  /* 0x00000017001c7836 */ /* 0x000fe20000000000 */
[----:B------:R-:W-:Y:S01]  /*12c40*/  LEA R24, P6, R25, R2, 0x1 ;  /* 0x0000000219187211 */ /* 0x000fe200078c08ff */
[----:B------:R0:W-:Y:S01]  /*12c50*/  @P1 STG.E.U16 desc[UR6][R30.64], R29 ;  /* 0x0000001d1e001986 */ /* 0x0001e2000c101506 */
[----:B------:R-:W-:-:S02]  /*12c60*/  ISETP.LT.AND P1, PT, R26, UR9, !P0 ;  /* 0x000000091a007c0c */ /* 0x000fc4000c721270 */
[----:B------:R-:W-:Y:S01]  /*12c70*/  LEA.HI.X.SX32 R25, R25, R3, 0x1, P6 ;  /* 0x0000000319197211 */ /* 0x000fe200030f0eff */
[C---:B-1----:R-:W-:Y:S01]  /*12c80*/  VIADD R20, R27.reuse, UR8 ;  /* 0x000000081b147c36 */ /* 0x042fe20008000000 */
[----:B------:R-:W-:-:S03]  /*12c90*/  LEA R26, P6, R27, R2, 0x1 ;  /* 0x000000021b1a7211 */ /* 0x000fc600078c08ff */
[----:B------:R1:W-:Y:S01]  /*12ca0*/  @P5 STG.E.U16 desc[UR6][R24.64], R21 ;  /* 0x0000001518005986 */ /* 0x0003e2000c101506 */
[----:B------:R-:W-:Y:S02]  /*12cb0*/  ISETP.LT.AND P5, PT, R28, UR9, !P0 ;  /* 0x000000091c007c0c */ /* 0x000fe4000c7a1270 */
[----:B------:R-:W-:Y:S01]  /*12cc0*/  LEA.HI.X.SX32 R27, R27, R3, 0x1, P6 ;  /* 0x000000031b1b7211 */ /* 0x000fe200030f0eff */
[----:B0-----:R-:W-:Y:S01]  /*12cd0*/  VIADD R30, R0, 0x18 ;  /* 0x00000018001e7836 */ /* 0x001fe20000000000 */
[C---:B------:R-:W-:Y:S01]  /*12ce0*/  LEA R28, P6, R20.reuse, R2, 0x1 ;  /* 0x00000002141c7211 */ /* 0x040fe200078c08ff */
[----:B------:R-:W-:-:S03]  /*12cf0*/  VIADD R31, R20, UR8 ;  /* 0x00000008141f7c36 */ /* 0x000fc60008000000 */
[----:B------:R-:W-:Y:S01]  /*12d00*/  LEA.HI.X.SX32 R29, R20, R3, 0x1, P6 ;  /* 0x00000003141d7211 */ /* 0x000fe200030f0eff */
[C---:B------:R-:W-:Y:S01]  /*12d10*/  VIADD R20, R0.reuse, 0x19 ;  /* 0x0000001900147836 */ /* 0x040fe20000000000 */
[----:B-1----:R-:W-:Y:S01]  /*12d20*/  PRMT R25, R21, 0x7632, R25 ;  /* 0x0000763215197816 */ /* 0x002fe20000000019 */
[C---:B------:R-:W-:Y:S02]  /*12d30*/  VIADD R21, R31.reuse, UR8 ;  /* 0x000000081f157c36 */ /* 0x040fe40008000000 */
[----:B------:R-:W-:Y:S02]  /*12d40*/  VIADD R24, R0, 0x1a ;  /* 0x0000001a00187836 */ /* 0x000fe40000000000 */
[----:B------:R0:W-:Y:S01]  /*12d50*/  @P4 STG.E.U16 desc[UR6][R26.64], R25 ;  /* 0x000000191a004986 */ /* 0x0001e2000c101506 */
[----:B------:R-:W-:Y:S02]  /*12d60*/  ISETP.LT.AND P4, PT, R30, UR9, !P0 ;  /* 0x000000091e007c0c */ /* 0x000fe4000c781270 */
[----:B------:R-:W-:Y:S01]  /*12d70*/  LEA R30, P6, R31, R2, 0x1 ;  /* 0x000000021f1e7211 */ /* 0x000fe200078c08ff */
[----:B------:R1:W-:Y:S01]  /*12d80*/  @P3 STG.E.U16 desc[UR6][R28.64], R22 ;  /* 0x000000161c003986 */ /* 0x0003e2000c101506 */
[----:B------:R-:W-:-:S02]  /*12d90*/  ISETP.LT.AND P3, PT, R20, UR9, !P0 ;  /* 0x0000000914007c0c */ /* 0x000fc4000c761270 */
[-C--:B------:R-:W-:Y:S02]  /*12da0*/  LEA.HI.X.SX32 R31, R31, R3.reuse, 0x1, P6 ;  /* 0x000000031f1f7211 */ /* 0x080fe400030f0eff */
[CC--:B------:R-:W-:Y:S02]  /*12db0*/  LEA R20, P6, R21.reuse, R2.reuse, 0x1 ;  /* 0x0000000215147211 */ /* 0x0c0fe400078c08ff */
[----:B0-----:R-:W-:Y:S01]  /*12dc0*/  PRMT R27, R22, 0x7632, R27 ;  /* 0x00007632161b7816 */ /* 0x001fe2000000001b */
[C---:B------:R-:W-:Y:S01]  /*12dd0*/  VIADD R25, R21.reuse, UR8 ;  /* 0x0000000815197c36 */ /* 0x040fe20008000000 */
[-C--:B------:R-:W-:Y:S01]  /*12de0*/  LEA.HI.X.SX32 R21, R21, R3.reuse, 0x1, P6 ;  /* 0x0000000315157211 */ /* 0x080fe200030f0eff */
[----:B------:R-:W-:Y:S02]  /*12df0*/  VIADD R26, R0, 0x1b ;  /* 0x0000001b001a7836 */ /* 0x000fe40000000000 */
[----:B------:R0:W-:Y:S01]  /*12e00*/  @P2 STG.E.U16 desc[UR6][R30.64], R27 ;  /* 0x0000001b1e002986 */ /* 0x0001e2000c101506 */
[----:B------:R-:W-:Y:S01]  /*12e10*/  ISETP.LT.AND P2, PT, R24, UR9, !P0 ;  /* 0x0000000918007c0c */ /* 0x000fe2000c741270 */
[C---:B-1----:R-:W-:Y:S01]  /*12e20*/  VIADD R22, R25.reuse, UR8 ;  /* 0x0000000819167c36 */ /* 0x042fe20008000000 */
[CC--:B------:R-:W-:Y:S01]  /*12e30*/  LEA R24, P6, R25.reuse, R2.reuse, 0x1 ;  /* 0x0000000219187211 */ /* 0x0c0fe200078c08ff */
[----:B------:R1:W-:Y:S01]  /*12e40*/  @P1 STG.E.U16 desc[UR6][R20.64], R23 ;  /* 0x0000001714001986 */ /* 0x0003e2000c101506 */
[----:B------:R-:W-:Y:S01]  /*12e50*/  ISETP.LT.AND P1, PT, R26, UR9, !P0 ;  /* 0x000000091a007c0c */ /* 0x000fe2000c721270 */
[----:B------:R-:W-:Y:S01]  /*12e60*/  VIADD R28, R0, 0x1c ;  /* 0x0000001c001c7836 */ /* 0x000fe20000000000 */
[----:B------:R-:W-:Y:S01]  /*12e70*/  LEA.HI.X.SX32 R25, R25, R3, 0x1, P6 ;  /* 0x0000000319197211 */ /* 0x000fe200030f0eff */
[C---:B------:R-:W-:Y:S01]  /*12e80*/  VIADD R29, R22.reuse, UR8 ;  /* 0x00000008161d7c36 */ /* 0x040fe20008000000 */
[----:B------:R-:W-:-:S02]  /*12e90*/  LEA R26, P6, R22, R2, 0x1 ;  /* 0x00000002161a7211 */ /* 0x000fc400078c08ff */
[----:B0-----:R-:W-:Y:S02]  /*12ea0*/  PRMT R30, R23, 0x7632, R30 ;  /* 0x00007632171e7816 */ /* 0x001fe4000000001e */
[-C--:B------:R-:W-:Y:S01]  /*12eb0*/  LEA.HI.X.SX32 R27, R22, R3.reuse, 0x1, P6 ;  /* 0x00000003161b7211 */ /* 0x080fe200030f0eff */
[----:B------:R-:W-:Y:S02]  /*12ec0*/  VIADD R22, R0, 0x1e ;  /* 0x0000001e00167836 */ /* 0x000fe40000000000 */
[----:B------:R0:W-:Y:S01]  /*12ed0*/  @P5 STG.E.U16 desc[UR6][R24.64], R30 ;  /* 0x0000001e18005986 */ /* 0x0001e2000c101506 */
[----:B------:R-:W-:Y:S01]  /*12ee0*/  ISETP.LT.AND P5, PT, R28, UR9, !P0 ;  /* 0x000000091c007c0c */ /* 0x000fe2000c7a1270 */
[----:B-1----:R-:W-:Y:S01]  /*12ef0*/  VIADD R20, R0, 0x1d ;  /* 0x0000001d00147836 */ /* 0x002fe20000000000 */
[C---:B------:R-:W-:Y:S01]  /*12f00*/  LEA R28, P6, R29.reuse, R2, 0x1 ;  /* 0x000000021d1c7211 */ /* 0x040fe200078c08ff */
[C---:B------:R-:W-:Y:S01]  /*12f10*/  VIADD R21, R29.reuse, UR8 ;  /* 0x000000081d157c36 */ /* 0x040fe20008000000 */
[----:B------:R1:W-:Y:S02]  /*12f20*/  @P4 STG.E.U16 desc[UR6][R26.64], R16 ;  /* 0x000000101a004986 */ /* 0x0003e4000c101506 */
[----:B------:R-:W-:Y:S01]  /*12f30*/  LEA.HI.X.SX32 R29, R29, R3, 0x1, P6 ;  /* 0x000000031d1d7211 */ /* 0x000fe200030f0eff */
[----:B------:R-:W-:Y:S01]  /*12f40*/  VIADD R23, R21, UR8 ;  /* 0x0000000815177c36 */ /* 0x000fe20008000000 */
[----:B------:R-:W-:-:S02]  /*12f50*/  ISETP.LT.AND P4, PT, R20, UR9, !P0 ;  /* 0x0000000914007c0c */ /* 0x000fc4000c781270 */
[CC--:B------:R-:W-:Y:S01]  /*12f60*/  LEA R20, P6, R21.reuse, R2.reuse, 0x1 ;  /* 0x0000000215147211 */ /* 0x0c0fe200078c08ff */
[----:B0-----:R-:W-:Y:S01]  /*12f70*/  VIADD R24, R0, 0x1f ;  /* 0x0000001f00187836 */ /* 0x001fe20000000000 */
[----:B------:R-:W-:Y:S02]  /*12f80*/  PRMT R25, R16, 0x7632, R25 ;  /* 0x0000763210197816 */ /* 0x000fe40000000019 */
[-C--:B------:R-:W-:Y:S01]  /*12f90*/  LEA.HI.X.SX32 R21, R21, R3.reuse, 0x1, P6 ;  /* 0x0000000315157211 */ /* 0x080fe200030f0eff */
[C---:B-1----:R-:W-:Y:S02]  /*12fa0*/  VIADD R16, R23.reuse, UR8 ;  /* 0x0000000817107c36 */ /* 0x042fe40008000000 */
[----:B------:R0:W-:Y:S01]  /*12fb0*/  @P3 STG.E.U16 desc[UR6][R28.64], R25 ;  /* 0x000000191c003986 */ /* 0x0001e2000c101506 */
[----:B------:R-:W-:Y:S01]  /*12fc0*/  ISETP.LT.AND P3, PT, R22, UR9, !P0 ;  /* 0x0000000916007c0c */ /* 0x000fe2000c761270 */
[----:B------:R-:W-:Y:S01]  /*12fd0*/  VIADD R26, R0, 0x20 ;  /* 0x00000020001a7836 */ /* 0x000fe20000000000 */
[C---:B------:R-:W-:Y:S01]  /*12fe0*/  LEA R22, P6, R23.reuse, R2, 0x1 ;  /* 0x0000000217167211 */ /* 0x040fe200078c08ff */
[----:B------:R1:W-:Y:S01]  /*12ff0*/  @P2 STG.E.U16 desc[UR6][R20.64], R17 ;  /* 0x0000001114002986 */ /* 0x0003e2000c101506 */
[----:B------:R-:W-:Y:S01]  /*13000*/  ISETP.LT.AND P2, PT, R24, UR9, !P0 ;  /* 0x0000000918007c0c */ /* 0x000fe2000c741270 */
[----:B------:R-:W-:Y:S01]  /*13010*/  VIADD R27, R16, UR8 ;  /* 0x00000008101b7c36 */ /* 0x000fe20008000000 */
[----:B------:R-:W-:-:S02]  /*13020*/  LEA.HI.X.SX32 R23, R23, R3, 0x1, P6 ;  /* 0x0000000317177211 */ /* 0x000fc400030f0eff */
[----:B------:R-:W-:-:S04]  /*13030*/  LEA R24, P6, R16, R2, 0x1 ;  /* 0x0000000210187211 */ /* 0x000fc800078c08ff */
[----:B0-----:R-:W-:Y:S01]  /*13040*/  LEA.HI.X.SX32 R25, R16, R3, 0x1, P6 ;  /* 0x0000000310197211 */ /* 0x001fe200030f0eff */
        /* <DEDUP_REMOVED lines=33> */
[----:B--2---:R1:W-:Y:S02]  /*13260*/  @P1 STG.E.U16 desc[UR6][R22.64], R12 ;  /* 0x0000000c16001986 */ /* 0x0043e4000c101506 */
        /* <DEDUP_REMOVED lines=51> */
[----:B----4-:R1:W-:Y:S02]  /*135a0*/  @P3 STG.E.U16 desc[UR6][R18.64], R8 ;  /* 0x0000000812003986 */ /* 0x0103e4000c101506 */
        /* <DEDUP_REMOVED lines=44> */
[----:B------:R-:W-:Y:S01]  /*13870*/  LEA.HI.X.SX32 R15, R10, R3, 0x1, P6 ;  /* 0x000000030a0f7211 */ /* 0x000fe200030f0eff */
[C---:B------:R-:W-:Y:S02]  /*13880*/  VIADD R10, R17.reuse, UR8 ;  /* 0x00000008110a7c36 */ /* 0x040fe40008000000 */
[----:B------:R-:W-:Y:S01]  /*13890*/  @P1 STG.E.U16 desc[UR6][R12.64], R18 ;  /* 0x000000120c001986 */ /* 0x000fe2000c101506 */
[----:B------:R-:W-:Y:S01]  /*138a0*/  ISETP.LT.AND P1, PT, R16, UR9, !P0 ;  /* 0x0000000910007c0c */ /* 0x000fe2000c721270 */
[C---:B-1----:R-:W-:Y:S01]  /*138b0*/  VIADD R9, R0.reuse, 0x35 ;  /* 0x0000003500097836 */ /* 0x042fe20000000000 */
[----:B------:R-:W-:Y:S01]  /*138c0*/  LEA R16, P6, R17, R2, 0x1 ;  /* 0x0000000211107211 */ /* 0x000fe200078c08ff */
[----:B------:R0:W-:Y:S01]  /*138d0*/  @P5 STG.E.U16 desc[UR6][R14.64], R4 ;  /* 0x000000040e005986 */ /* 0x0001e2000c101506 */
[----:B------:R-:W-:-:S02]  /*138e0*/  VIADD R11, R0, 0x36 ;  /* 0x00000036000b7836 */ /* 0x000fc40000000000 */
[-C--:B------:R-:W-:Y:S02]  /*138f0*/  LEA.HI.X.SX32 R17, R17, R3.reuse, 0x1, P6 ;  /* 0x0000000311117211 */ /* 0x080fe400030f0eff */
[C---:B------:R-:W-:Y:S02]  /*13900*/  LEA R8, P6, R10.reuse, R2, 0x1 ;  /* 0x000000020a087211 */ /* 0x040fe400078c08ff */
[----:B------:R-:W-:Y:S02]  /*13910*/  ISETP.LT.AND P5, PT, R9, UR9, !P0 ;  /* 0x0000000909007c0c */ /* 0x000fe4000c7a1270 */
[----:B------:R-:W-:Y:S02]  /*13920*/  LEA.HI.X.SX32 R9, R10, R3, 0x1, P6 ;  /* 0x000000030a097211 */ /* 0x000fe400030f0eff */
[----:B0-----:R-:W-:Y:S01]  /*13930*/  PRMT R15, R4, 0x7632, R15 ;  /* 0x00007632040f7816 */ /* 0x001fe2000000000f */
[----:B------:R-:W-:-:S04]  /*13940*/  VIADD R4, R10, UR8 ;  /* 0x000000080a047c36 */ /* 0x000fc80008000000 */
[----:B------:R0:W-:Y:S01]  /*13950*/  @P4 STG.E.U16 desc[UR6][R16.64], R15 ;  /* 0x0000000f10004986 */ /* 0x0001e2000c101506 */
[----:B------:R-:W-:Y:S01]  /*13960*/  ISETP.LT.AND P4, PT, R11, UR9, !P0 ;  /* 0x000000090b007c0c */ /* 0x000fe2000c781270 */
[----:B------:R-:W-:Y:S01]  /*13970*/  VIADD R11, R0, 0x37 ;  /* 0x00000037000b7836 */ /* 0x000fe20000000000 */
[CC--:B------:R-:W-:Y:S01]  /*13980*/  LEA R10, P6, R4.reuse, R2.reuse, 0x1 ;  /* 0x00000002040a7211 */ /* 0x0c0fe200078c08ff */
[C---:B------:R-:W-:Y:S01]  /*13990*/  VIADD R13, R4.reuse, UR8 ;  /* 0x00000008040d7c36 */ /* 0x040fe20008000000 */
[----:B------:R1:W-:Y:S02]  /*139a0*/  @P3 STG.E.U16 desc[UR6][R8.64], R5 ;  /* 0x0000000508003986 */ /* 0x0003e4000c101506 */
[----:B------:R-:W-:Y:S01]  /*139b0*/  ISETP.LT.AND P3, PT, R11, UR9, !P0 ;  /* 0x000000090b007c0c */ /* 0x000fe2000c761270 */
[C---:B------:R-:W-:Y:S01]  /*139c0*/  VIADD R14, R13.reuse, UR8 ;  /* 0x000000080d0e7c36 */ /* 0x040fe20008000000 */
[----:B------:R-:W-:Y:S01]  /*139d0*/  LEA.HI.X.SX32 R11, R4, R3, 0x1, P6 ;  /* 0x00000003040b7211 */ /* 0x000fe200030f0eff */
[----:B------:R-:W-:Y:S01]  /*139e0*/  VIADD R4, R0, 0x38 ;  /* 0x0000003800047836 */ /* 0x000fe20000000000 */
[----:B------:R-:W-:-:S02]  /*139f0*/  LEA R12, P6, R13, R2, 0x1 ;  /* 0x000000020d0c7211 */ /* 0x000fc400078c08ff */
[----:B0-----:R-:W-:Y:S02]  /*13a00*/  PRMT R17, R5, 0x7632, R17 ;  /* 0x0000763205117816 */ /* 0x001fe40000000011 */
[----:B------:R-:W-:Y:S01]  /*13a10*/  LEA.HI.X.SX32 R13, R13, R3, 0x1, P6 ;  /* 0x000000030d0d7211 */ /* 0x000fe200030f0eff */
[----:B-1----:R-:W-:Y:S02]  /*13a20*/  VIADD R5, R0, 0x39 ;  /* 0x0000003900057836 */ /* 0x002fe40000000000 */
[----:B------:R0:W-:Y:S01]  /*13a30*/  @P2 STG.E.U16 desc[UR6][R10.64], R17 ;  /* 0x000000110a002986 */ /* 0x0001e2000c101506 */
[----:B------:R-:W-:Y:S01]  /*13a40*/  ISETP.LT.AND P2, PT, R4, UR9, !P0 ;  /* 0x0000000904007c0c */ /* 0x000fe2000c741270 */
[C---:B------:R-:W-:Y:S01]  /*13a50*/  VIADD R9, R14.reuse, UR8 ;  /* 0x000000080e097c36 */ /* 0x040fe20008000000 */
[----:B------:R-:W-:Y:S01]  /*13a60*/  LEA R4, P6, R14, R2, 0x1 ;  /* 0x000000020e047211 */ /* 0x000fe200078c08ff */
[----:B------:R1:W-:Y:S01]  /*13a70*/  @P1 STG.E.U16 desc[UR6][R12.64], R6 ;  /* 0x000000060c001986 */ /* 0x0003e2000c101506 */
[----:B------:R-:W-:-:S02]  /*13a80*/  ISETP.LT.AND P1, PT, R5, UR9, !P0 ;  /* 0x0000000905007c0c */ /* 0x000fc4000c721270 */
[-C--:B------:R-:W-:Y:S01]  /*13a90*/  LEA.HI.X.SX32 R5, R14, R3.reuse, 0x1, P6 ;  /* 0x000000030e057211 */ /* 0x080fe200030f0eff */
[C---:B------:R-:W-:Y:S01]  /*13aa0*/  VIADD R14, R0.reuse, 0x3a ;  /* 0x0000003a000e7836 */ /* 0x040fe20000000000 */
[-C--:B------:R-:W-:Y:S02]  /*13ab0*/  LEA R8, P6, R9, R2.reuse, 0x1 ;  /* 0x0000000209087211 */ /* 0x080fe400078c08ff */
[----:B------:R-:W-:Y:S01]  /*13ac0*/  PRMT R15, R7, 0x7632, R15 ;  /* 0x00007632070f7816 */ /* 0x000fe2000000000f */
[C---:B0-----:R-:W-:Y:S01]  /*13ad0*/  VIADD R11, R9.reuse, UR8 ;  /* 0x00000008090b7c36 */ /* 0x041fe20008000000 */
[----:B------:R-:W-:Y:S01]  /*13ae0*/  LEA.HI.X.SX32 R9, R9, R3, 0x1, P6 ;  /* 0x0000000309097211 */ /* 0x000fe200030f0eff */
[----:B------:R-:W-:Y:S01]  /*13af0*/  VIADD R17, R0, 0x3e ;  /* 0x0000003e00117836 */ /* 0x000fe20000000000 */
[----:B-1----:R-:W-:Y:S01]  /*13b00*/  PRMT R13, R6, 0x7632, R13 ;  /* 0x00007632060d7816 */ /* 0x002fe2000000000d */
[C---:B------:R-:W-:Y:S01]  /*13b10*/  VIADD R6, R11.reuse, UR8 ;  /* 0x000000080b067c36 */ /* 0x040fe20008000000 */
[----:B------:R-:W-:Y:S01]  /*13b20*/  LEA R10, P6, R11, R2, 0x1 ;  /* 0x000000020b0a7211 */ /* 0x000fe200078c08ff */
[----:B------:R-:W-:-:S02]  /*13b30*/  VIADD R12, R0, 0x3b ;  /* 0x0000003b000c7836 */ /* 0x000fc40000000000 */
[----:B------:R0:W-:Y:S01]  /*13b40*/  @P5 STG.E.U16 desc[UR6][R4.64], R13 ;  /* 0x0000000d04005986 */ /* 0x0001e2000c101506 */
[-C--:B------:R-:W-:Y:S02]  /*13b50*/  LEA.HI.X.SX32 R11, R11, R3.reuse, 0x1, P6 ;  /* 0x000000030b0b7211 */ /* 0x080fe400030f0eff */
[----:B------:R-:W-:Y:S01]  /*13b60*/  ISETP.LT.AND P5, PT, R14, UR9, !P0 ;  /* 0x000000090e007c0c */ /* 0x000fe2000c7a1270 */
[----:B------:R1:W-:Y:S01]  /*13b70*/  @P4 STG.E.U16 desc[UR6][R8.64], R7 ;  /* 0x0000000708004986 */ /* 0x0003e2000c101506 */
[----:B------:R-:W-:Y:S01]  /*13b80*/  ISETP.LT.AND P4, PT, R12, UR9, !P0 ;  /* 0x000000090c007c0c */ /* 0x000fe2000c781270 */
[----:B------:R-:W-:Y:S01]  /*13b90*/  VIADD R14, R0, 0x3c ;  /* 0x0000003c000e7836 */ /* 0x000fe20000000000 */
[----:B------:R-:W-:Y:S01]  /*13ba0*/  LEA R12, P6, R6, R2, 0x1 ;  /* 0x00000002060c7211 */ /* 0x000fe200078c08ff */
[----:B------:R2:W-:Y:S03]  /*13bb0*/  @P3 STG.E.U16 desc[UR6][R10.64], R15 ;  /* 0x0000000f0a003986 */ /* 0x0005e6000c101506 */
[----:B------:R-:W-:Y:S01]  /*13bc0*/  ISETP.LT.AND P3, PT, R14, UR9, !P0 ;  /* 0x000000090e007c0c */ /* 0x000fe2000c761270 */
[C---:B0-----:R-:W-:Y:S01]  /*13bd0*/  VIADD R5, R6.reuse, UR8 ;  /* 0x0000000806057c36 */ /* 0x041fe20008000000 */
[----:B------:R-:W-:Y:S01]  /*13be0*/  LEA.HI.X.SX32 R13, R6, R3, 0x1, P6 ;  /* 0x00000003060d7211 */ /* 0x000fe200030f0eff */
[----:B------:R-:W-:-:S02]  /*13bf0*/  VIADD R6, R0, 0x3d ;  /* 0x0000003d00067836 */ /* 0x000fc40000000000 */
[C---:B-1----:R-:W-:Y:S01]  /*13c00*/  VIADD R7, R5.reuse, UR8 ;  /* 0x0000000805077c36 */ /* 0x042fe20008000000 */
[-C--:B------:R-:W-:Y:S01]  /*13c10*/  LEA R4, P6, R5, R2.reuse, 0x1 ;  /* 0x0000000205047211 */ /* 0x080fe200078c08ff */
[----:B------:R0:W-:Y:S01]  /*13c20*/  @P2 STG.E.U16 desc[UR6][R12.64], R56 ;  /* 0x000000380c002986 */ /* 0x0001e2000c101506 */
[----:B------:R-:W-:Y:S01]  /*13c30*/  ISETP.LT.AND P2, PT, R6, UR9, !P0 ;  /* 0x0000000906007c0c */ /* 0x000fe2000c741270 */
[----:B------:R-:W-:Y:S01]  /*13c40*/  VIADD R9, R7, UR8 ;  /* 0x0000000807097c36 */ /* 0x000fe20008000000 */
[----:B------:R-:W-:Y:S01]  /*13c50*/  LEA.HI.X.SX32 R5, R5, R3, 0x1, P6 ;  /* 0x0000000305057211 */ /* 0x000fe200030f0eff */
[----:B------:R-:W-:Y:S01]  /*13c60*/  VIADD R0, R0, 0x3f ;  /* 0x0000003f00007836 */ /* 0x000fe20000000000 */
[----:B------:R-:W-:Y:S01]  /*13c70*/  LEA R6, P6, R7, R2, 0x1 ;  /* 0x0000000207067211 */ /* 0x000fe200078c08ff */
[----:B--2---:R-:W-:-:S03]  /*13c80*/  VIADD R11, R9, UR8 ;  /* 0x00000008090b7c36 */ /* 0x004fc60008000000 */
[-C--:B------:R-:W-:Y:S01]  /*13c90*/  LEA.HI.X.SX32 R7, R7, R3.reuse, 0x1, P6 ;  /* 0x0000000307077211 */ /* 0x080fe200030f0eff */
[C---:B------:R-:W-:Y:S01]  /*13ca0*/  VIADD R14, R11.reuse, UR8 ;  /* 0x000000080b0e7c36 */ /* 0x040fe20008000000 */
[CC--:B------:R-:W-:Y:S02]  /*13cb0*/  LEA R10, P6, R11.reuse, R2.reuse, 0x1 ;  /* 0x000000020b0a7211 */ /* 0x0c0fe400078c08ff */
[----:B0-----:R-:W-:Y:S01]  /*13cc0*/  PRMT R13, R56, 0x7632, R13 ;  /* 0x00007632380d7816 */ /* 0x001fe2000000000d */
[C---:B------:R-:W-:Y:S01]  /*13cd0*/  VIADD R15, R14.reuse, UR8 ;  /* 0x000000080e0f7c36 */ /* 0x040fe20008000000 */
[----:B------:R-:W-:Y:S02]  /*13ce0*/  LEA.HI.X.SX32 R11, R11, R3, 0x1, P6 ;  /* 0x000000030b0b7211 */ /* 0x000fe400030f0eff */
[-C--:B------:R-:W-:Y:S01]  /*13cf0*/  LEA R12, P6, R14, R2.reuse, 0x1 ;  /* 0x000000020e0c7211 */ /* 0x080fe200078c08ff */
[----:B------:R0:W-:Y:S01]  /*13d00*/  @P1 STG.E.U16 desc[UR6][R4.64], R13 ;  /* 0x0000000d04001986 */ /* 0x0001e2000c101506 */
[----:B------:R-:W-:Y:S01]  /*13d10*/  LEA R8, P1, R9, R2, 0x1 ;  /* 0x0000000209087211 */ /* 0x000fe200078208ff */
[----:B------:R-:W-:-:S02]  /*13d20*/  VIADD R16, R15, UR8 ;  /* 0x000000080f107c36 */ /* 0x000fc40008000000 */
[----:B------:R1:W-:Y:S01]  /*13d30*/  @P5 STG.E.U16 desc[UR6][R6.64], R57 ;  /* 0x0000003906005986 */ /* 0x0003e2000c101506 */
[-C--:B------:R-:W-:Y:S02]  /*13d40*/  LEA.HI.X.SX32 R9, R9, R3.reuse, 0x1, P1 ;  /* 0x0000000309097211 */ /* 0x080fe400008f0eff */
[C---:B0-----:R-:W-:Y:S02]  /*13d50*/  LEA R4, P1, R15.reuse, R2, 0x1 ;  /* 0x000000020f047211 */ /* 0x041fe400078208ff */
[-C--:B------:R-:W-:Y:S02]  /*13d60*/  LEA.HI.X.SX32 R13, R14, R3.reuse, 0x1, P6 ;  /* 0x000000030e0d7211 */ /* 0x080fe400030f0eff */
[----:B------:R-:W-:Y:S02]  /*13d70*/  LEA.HI.X.SX32 R5, R15, R3, 0x1, P1 ;  /* 0x000000030f057211 */ /* 0x000fe400008f0eff */
[----:B------:R-:W-:Y:S02]  /*13d80*/  ISETP.LT.AND P1, PT, R17, UR9, !P0 ;  /* 0x0000000911007c0c */ /* 0x000fe4000c721270 */
[----:B------:R-:W-:-:S02]  /*13d90*/  ISETP.LT.AND P0, PT, R0, UR9, !P0 ;  /* 0x0000000900007c0c */ /* 0x000fc4000c701270 */
[----:B------:R-:W-:Y:S02]  /*13da0*/  PRMT R0, R57, 0x7632, R0 ;  /* 0x0000763239007816 */ /* 0x000fe40000000000 */
[----:B-1----:R-:W-:Y:S02]  /*13db0*/  PRMT R7, R58, 0x7632, R7 ;  /* 0x000076323a077816 */ /* 0x002fe40000000007 */
[C---:B------:R-:W-:Y:S01]  /*13dc0*/  LEA R2, P6, R16.reuse, R2, 0x1 ;  /* 0x0000000210027211 */ /* 0x040fe200078c08ff */
[----:B------:R0:W-:Y:S03]  /*13dd0*/  @P4 STG.E.U16 desc[UR6][R8.64], R0 ;  /* 0x0000000008004986 */ /* 0x0001e6000c101506 */
[----:B------:R-:W-:Y:S01]  /*13de0*/  LEA.HI.X.SX32 R3, R16, R3, 0x1, P6 ;  /* 0x0000000310037211 */ /* 0x000fe200030f0eff */
[----:B------:R0:W-:Y:S04]  /*13df0*/  @P3 STG.E.U16 desc[UR6][R10.64], R58 ;  /* 0x0000003a0a003986 */ /* 0x0001e8000c101506 */
[----:B------:R0:W-:Y:S04]  /*13e00*/  @P2 STG.E.U16 desc[UR6][R12.64], R7 ;  /* 0x000000070c002986 */ /* 0x0001e8000c101506 */
[----:B------:R0:W-:Y:S01]  /*13e10*/  @P1 STG.E.U16 desc[UR6][R4.64], R59 ;  /* 0x0000003b04001986 */ /* 0x0001e2000c101506 */
[----:B------:R-:W-:Y:S05]  /*13e20*/  @!P0 EXIT ;  /* 0x000000000000894d */ /* 0x000fea0003800000 */
[----:B0-----:R-:W-:-:S05]  /*13e30*/  PRMT R59, R59, 0x7632, R59 ;  /* 0x000076323b3b7816 */ /* 0x001fca000000003b */
[----:B------:R-:W-:Y:S01]  /*13e40*/  STG.E.U16 desc[UR6][R2.64], R59 ;  /* 0x0000003b02007986 */ /* 0x000fe2000c101506 */
[----:B------:R-:W-:Y:S05]  /*13e50*/  EXIT ;  /* 0x000000000000794d */ /* 0x000fea0003800000 */
.L_x_2:
[----:B------:R-:W-:-:S00]  /*13e60*/  BRA `(.L_x_2) ;  /* 0xfffffffc00fc7947 */ /* 0x000fc0000383ffff */
[----:B------:R-:W-:-:S00]  /*13e70*/  NOP ;  /* 0x0000000000007918 */ /* 0x000fc00000000000 */
        /* <DEDUP_REMOVED lines=8> */
.L_x_3:


//--------------------- .nv.shared.matmul_kernel  --------------------------
	.section	.nv.shared.matmul_kernel,"aw",@nobits
	.sectionflags	@""
	.align	16
	.zero		1024


//--------------------- .nv.shared.reserved.0     --------------------------
	.section	.nv.shared.reserved.0,"aw",@nobits
	.weak		__nv_reservedSMEM_offset_0_alias
	.size		__nv_reservedSMEM_offset_0_alias, 0, 0
	.other		__nv_reservedSMEM_offset_0_alias,@"STO_CUDA_RESERVED_SHARED STV_DEFAULT"
__nv_reservedSMEM_offset_0_alias:
	.zero		0


//--------------------- .nv.constant0.matmul_kernel --------------------------
	.section	.nv.constant0.matmul_kernel,"a",@progbits
	.sectionflags	@""
	.align	4
.nv.constant0.matmul_kernel:
	.zero		608


//--------------------- SYMBOLS --------------------------

	.type		.nv.reservedSmem.offset0,@object
	.size		.nv.reservedSmem.offset0,0x4
